//
// Generated by NVIDIA NVVM Compiler
//
// Compiler Build ID: CL-36424714
// Cuda compilation tools, release 13.0, V13.0.88
// Based on NVVM 20.0.0
//

.version 9.0
.target sm_100
.address_size 64

	// .globl	_Z12kernelIsLeftPfS_S_S_Pii
// _ZZ12kernelIsLeftPfS_S_S_PiiE9s_extreme has been demoted
// _ZZ14kernelCalcDistPfS_S_S_S_PiiE9s_extreme has been demoted
// _ZZN3cub18CUB_300001_SM_10006detail6select23DeviceSelectSweepKernelINS2_10policy_hubIN4cuda3std3__45tupleIJffiEEENS0_8NullTypeEiLb0ELNS0_10SelectImplE2EE10Policy1000EPS9_PSA_N6thrust24THRUST_300001_SM_1000_NS12zip_iteratorINS8_IJNSH_6detail15normal_iteratorINSH_10device_ptrIfEEEESN_NSK_INSL_IiEEEEEEEEEPiNS0_13ScanTileStateIiLb1EEE17is_interior_tupleSA_iNS2_19streaming_context_tIiLb0EEELSB_2EEEvT0_T1_T2_T3_T4_T5_T6_T7_iT8_NS1_7vsmem_tEE19static_temp_storage has been demoted
// _ZZN3cub18CUB_300001_SM_10006detail6select23DeviceSelectSweepKernelINS2_10policy_hubIN4cuda3std3__45tupleIJffiEEENS0_8NullTypeElLb0ELNS0_10SelectImplE2EE10Policy1000EPS9_PSA_N6thrust24THRUST_300001_SM_1000_NS12zip_iteratorINS8_IJNSH_6detail15normal_iteratorINSH_10device_ptrIfEEEESN_NSK_INSL_IiEEEEEEEEEPlNS0_13ScanTileStateIiLb1EEE17is_interior_tupleSA_iNS2_19streaming_context_tIlLb1EEELSB_2EEEvT0_T1_T2_T3_T4_T5_T6_T7_iT8_NS1_7vsmem_tEE19static_temp_storage has been demoted
.global .align 1 .b8 _ZN34_INTERNAL_871acef5_4_k_cu_d58c25354cuda3std3__45__cpo5beginE[1];
.global .align 1 .b8 _ZN34_INTERNAL_871acef5_4_k_cu_d58c25354cuda3std3__45__cpo3endE[1];
.global .align 1 .b8 _ZN34_INTERNAL_871acef5_4_k_cu_d58c25354cuda3std3__45__cpo6cbeginE[1];
.global .align 1 .b8 _ZN34_INTERNAL_871acef5_4_k_cu_d58c25354cuda3std3__45__cpo4cendE[1];
.global .align 1 .b8 _ZN34_INTERNAL_871acef5_4_k_cu_d58c25354cuda3std3__45__cpo6rbeginE[1];
.global .align 1 .b8 _ZN34_INTERNAL_871acef5_4_k_cu_d58c25354cuda3std3__45__cpo4rendE[1];
.global .align 1 .b8 _ZN34_INTERNAL_871acef5_4_k_cu_d58c25354cuda3std3__45__cpo7crbeginE[1];
.global .align 1 .b8 _ZN34_INTERNAL_871acef5_4_k_cu_d58c25354cuda3std3__45__cpo5crendE[1];
.global .align 1 .b8 _ZN34_INTERNAL_871acef5_4_k_cu_d58c25354cuda3std3__436_GLOBAL__N__871acef5_4_k_cu_d58c25356ignoreE[1];
.global .align 1 .b8 _ZN34_INTERNAL_871acef5_4_k_cu_d58c25354cuda3std3__419piecewise_constructE[1];
.global .align 1 .b8 _ZN34_INTERNAL_871acef5_4_k_cu_d58c25354cuda3std3__48in_placeE[1];
.global .align 1 .b8 _ZN34_INTERNAL_871acef5_4_k_cu_d58c25354cuda3std3__420unreachable_sentinelE[1];
.global .align 1 .b8 _ZN34_INTERNAL_871acef5_4_k_cu_d58c25354cuda3std3__47nulloptE[1];
.global .align 1 .b8 _ZN34_INTERNAL_871acef5_4_k_cu_d58c25354cuda3std3__48unexpectE[1];
.global .align 1 .b8 _ZN34_INTERNAL_871acef5_4_k_cu_d58c25354cuda3std6ranges3__45__cpo4swapE[1];
.global .align 1 .b8 _ZN34_INTERNAL_871acef5_4_k_cu_d58c25354cuda3std6ranges3__45__cpo9iter_moveE[1];
.global .align 1 .b8 _ZN34_INTERNAL_871acef5_4_k_cu_d58c25354cuda3std6ranges3__45__cpo5beginE[1];
.global .align 1 .b8 _ZN34_INTERNAL_871acef5_4_k_cu_d58c25354cuda3std6ranges3__45__cpo3endE[1];
.global .align 1 .b8 _ZN34_INTERNAL_871acef5_4_k_cu_d58c25354cuda3std6ranges3__45__cpo6cbeginE[1];
.global .align 1 .b8 _ZN34_INTERNAL_871acef5_4_k_cu_d58c25354cuda3std6ranges3__45__cpo4cendE[1];
.global .align 1 .b8 _ZN34_INTERNAL_871acef5_4_k_cu_d58c25354cuda3std6ranges3__45__cpo7advanceE[1];
.global .align 1 .b8 _ZN34_INTERNAL_871acef5_4_k_cu_d58c25354cuda3std6ranges3__45__cpo9iter_swapE[1];
.global .align 1 .b8 _ZN34_INTERNAL_871acef5_4_k_cu_d58c25354cuda3std6ranges3__45__cpo4nextE[1];
.global .align 1 .b8 _ZN34_INTERNAL_871acef5_4_k_cu_d58c25354cuda3std6ranges3__45__cpo4prevE[1];
.global .align 1 .b8 _ZN34_INTERNAL_871acef5_4_k_cu_d58c25354cuda3std6ranges3__45__cpo4dataE[1];
.global .align 1 .b8 _ZN34_INTERNAL_871acef5_4_k_cu_d58c25354cuda3std6ranges3__45__cpo5cdataE[1];
.global .align 1 .b8 _ZN34_INTERNAL_871acef5_4_k_cu_d58c25354cuda3std6ranges3__45__cpo4sizeE[1];
.global .align 1 .b8 _ZN34_INTERNAL_871acef5_4_k_cu_d58c25354cuda3std6ranges3__45__cpo5ssizeE[1];
.global .align 1 .b8 _ZN34_INTERNAL_871acef5_4_k_cu_d58c25354cuda3std6ranges3__45__cpo8distanceE[1];
.global .align 1 .b8 _ZN34_INTERNAL_871acef5_4_k_cu_d58c25356thrust24THRUST_300001_SM_1000_NS8cuda_cub3parE[1];
.global .align 1 .b8 _ZN34_INTERNAL_871acef5_4_k_cu_d58c25356thrust24THRUST_300001_SM_1000_NS8cuda_cub10par_nosyncE[1];
.global .align 1 .b8 _ZN34_INTERNAL_871acef5_4_k_cu_d58c25356thrust24THRUST_300001_SM_1000_NS6system6detail10sequential3seqE[1];
.global .align 1 .b8 _ZN34_INTERNAL_871acef5_4_k_cu_d58c25356thrust24THRUST_300001_SM_1000_NS6system3cpp3parE[1];
.global .align 1 .b8 _ZN34_INTERNAL_871acef5_4_k_cu_d58c25356thrust24THRUST_300001_SM_1000_NS12placeholders2_1E[1];
.global .align 1 .b8 _ZN34_INTERNAL_871acef5_4_k_cu_d58c25356thrust24THRUST_300001_SM_1000_NS12placeholders2_2E[1];
.global .align 1 .b8 _ZN34_INTERNAL_871acef5_4_k_cu_d58c25356thrust24THRUST_300001_SM_1000_NS12placeholders2_3E[1];
.global .align 1 .b8 _ZN34_INTERNAL_871acef5_4_k_cu_d58c25356thrust24THRUST_300001_SM_1000_NS12placeholders2_4E[1];
.global .align 1 .b8 _ZN34_INTERNAL_871acef5_4_k_cu_d58c25356thrust24THRUST_300001_SM_1000_NS12placeholders2_5E[1];
.global .align 1 .b8 _ZN34_INTERNAL_871acef5_4_k_cu_d58c25356thrust24THRUST_300001_SM_1000_NS12placeholders2_6E[1];
.global .align 1 .b8 _ZN34_INTERNAL_871acef5_4_k_cu_d58c25356thrust24THRUST_300001_SM_1000_NS12placeholders2_7E[1];
.global .align 1 .b8 _ZN34_INTERNAL_871acef5_4_k_cu_d58c25356thrust24THRUST_300001_SM_1000_NS12placeholders2_8E[1];
.global .align 1 .b8 _ZN34_INTERNAL_871acef5_4_k_cu_d58c25356thrust24THRUST_300001_SM_1000_NS12placeholders2_9E[1];
.global .align 1 .b8 _ZN34_INTERNAL_871acef5_4_k_cu_d58c25356thrust24THRUST_300001_SM_1000_NS12placeholders3_10E[1];
.global .align 1 .b8 _ZN34_INTERNAL_871acef5_4_k_cu_d58c25356thrust24THRUST_300001_SM_1000_NS3seqE[1];
.global .align 1 .b8 _ZN34_INTERNAL_871acef5_4_k_cu_d58c25356thrust24THRUST_300001_SM_1000_NS6deviceE[1];
.extern .shared .align 16 .b8 _ZN6thrust24THRUST_300001_SM_1000_NS8cuda_cub4core6detail5shmemE[];

.visible .entry _Z12kernelIsLeftPfS_S_S_Pii(
	.param .u64 .ptr .align 1 _Z12kernelIsLeftPfS_S_S_Pii_param_0,
	.param .u64 .ptr .align 1 _Z12kernelIsLeftPfS_S_S_Pii_param_1,
	.param .u64 .ptr .align 1 _Z12kernelIsLeftPfS_S_S_Pii_param_2,
	.param .u64 .ptr .align 1 _Z12kernelIsLeftPfS_S_S_Pii_param_3,
	.param .u64 .ptr .align 1 _Z12kernelIsLeftPfS_S_S_Pii_param_4,
	.param .u32 _Z12kernelIsLeftPfS_S_S_Pii_param_5
)
{
	.reg .pred 	%p<6>;
	.reg .b32 	%r<11>;
	.reg .b32 	%f<19>;
	.reg .b64 	%rd<16>;
	.reg .b64 	%fd<3>;
	// demoted variable
	.shared .align 8 .b8 _ZZ12kernelIsLeftPfS_S_S_PiiE9s_extreme[16];
	ld.param.u64 	%rd1, [_Z12kernelIsLeftPfS_S_S_Pii_param_0];
	ld.param.u64 	%rd2, [_Z12kernelIsLeftPfS_S_S_Pii_param_1];
	ld.param.u64 	%rd3, [_Z12kernelIsLeftPfS_S_S_Pii_param_2];
	ld.param.u64 	%rd4, [_Z12kernelIsLeftPfS_S_S_Pii_param_3];
	ld.param.u64 	%rd5, [_Z12kernelIsLeftPfS_S_S_Pii_param_4];
	ld.param.u32 	%r5, [_Z12kernelIsLeftPfS_S_S_Pii_param_5];
	mov.u32 	%r1, %tid.x;
	setp.ne.s32 	%p1, %r1, 0;
	@%p1 bra 	$L__BB0_2;
	cvta.to.global.u64 	%rd6, %rd1;
	cvta.to.global.u64 	%rd7, %rd2;
	ld.global.f32 	%f3, [%rd6];
	ld.global.f32 	%f4, [%rd7];
	st.shared.v2.f32 	[_ZZ12kernelIsLeftPfS_S_S_PiiE9s_extreme], {%f3, %f4};
	ld.global.f32 	%f5, [%rd6+4];
	ld.global.f32 	%f6, [%rd7+4];
	st.shared.v2.f32 	[_ZZ12kernelIsLeftPfS_S_S_PiiE9s_extreme+8], {%f5, %f6};
$L__BB0_2:
	bar.sync 	0;
	mov.u32 	%r6, %ntid.x;
	mov.u32 	%r7, %ctaid.x;
	mad.lo.s32 	%r2, %r6, %r7, %r1;
	setp.ge.s32 	%p2, %r2, %r5;
	@%p2 bra 	$L__BB0_7;
	cvta.to.global.u64 	%rd8, %rd3;
	mul.wide.s32 	%rd9, %r2, 4;
	add.s64 	%rd10, %rd8, %rd9;
	cvta.to.global.u64 	%rd11, %rd4;
	add.s64 	%rd12, %rd11, %rd9;
	ld.shared.v2.f32 	{%f7, %f8}, [_ZZ12kernelIsLeftPfS_S_S_PiiE9s_extreme+8];
	ld.shared.v2.f32 	{%f9, %f10}, [_ZZ12kernelIsLeftPfS_S_S_PiiE9s_extreme];
	sub.f32 	%f11, %f7, %f9;
	ld.global.f32 	%f12, [%rd12];
	sub.f32 	%f1, %f12, %f10;
	mul.f32 	%f13, %f11, %f1;
	ld.global.f32 	%f14, [%rd10];
	sub.f32 	%f2, %f14, %f9;
	sub.f32 	%f15, %f8, %f10;
	mul.f32 	%f16, %f2, %f15;
	setp.gt.f32 	%p3, %f13, %f16;
	mov.b32 	%r10, 1;
	@%p3 bra 	$L__BB0_6;
	abs.f32 	%f17, %f2;
	cvt.f64.f32 	%fd1, %f17;
	setp.geu.f64 	%p4, %fd1, 0d3F1A36E2EB1C432D;
	mov.b32 	%r10, 0;
	@%p4 bra 	$L__BB0_6;
	abs.f32 	%f18, %f1;
	cvt.f64.f32 	%fd2, %f18;
	setp.lt.f64 	%p5, %fd2, 0d3F1A36E2EB1C432D;
	selp.u32 	%r10, 1, 0, %p5;
$L__BB0_6:
	cvta.to.global.u64 	%rd13, %rd5;
	add.s64 	%rd15, %rd13, %rd9;
	st.global.u32 	[%rd15], %r10;
$L__BB0_7:
	ret;

}
	// .globl	_Z14kernelCalcDistPfS_S_S_S_Pii
.visible .entry _Z14kernelCalcDistPfS_S_S_S_Pii(
	.param .u64 .ptr .align 1 _Z14kernelCalcDistPfS_S_S_S_Pii_param_0,
	.param .u64 .ptr .align 1 _Z14kernelCalcDistPfS_S_S_S_Pii_param_1,
	.param .u64 .ptr .align 1 _Z14kernelCalcDistPfS_S_S_S_Pii_param_2,
	.param .u64 .ptr .align 1 _Z14kernelCalcDistPfS_S_S_S_Pii_param_3,
	.param .u64 .ptr .align 1 _Z14kernelCalcDistPfS_S_S_S_Pii_param_4,
	.param .u64 .ptr .align 1 _Z14kernelCalcDistPfS_S_S_S_Pii_param_5,
	.param .u32 _Z14kernelCalcDistPfS_S_S_S_Pii_param_6
)
{
	.reg .pred 	%p<4>;
	.reg .b32 	%r<7>;
	.reg .b32 	%f<25>;
	.reg .b64 	%rd<19>;
	// demoted variable
	.shared .align 8 .b8 _ZZ14kernelCalcDistPfS_S_S_S_PiiE9s_extreme[16];
	ld.param.u64 	%rd1, [_Z14kernelCalcDistPfS_S_S_S_Pii_param_0];
	ld.param.u64 	%rd2, [_Z14kernelCalcDistPfS_S_S_S_Pii_param_1];
	ld.param.u64 	%rd3, [_Z14kernelCalcDistPfS_S_S_S_Pii_param_2];
	ld.param.u64 	%rd4, [_Z14kernelCalcDistPfS_S_S_S_Pii_param_3];
	ld.param.u64 	%rd5, [_Z14kernelCalcDistPfS_S_S_S_Pii_param_4];
	ld.param.u64 	%rd6, [_Z14kernelCalcDistPfS_S_S_S_Pii_param_5];
	ld.param.u32 	%r3, [_Z14kernelCalcDistPfS_S_S_S_Pii_param_6];
	mov.u32 	%r1, %tid.x;
	setp.ne.s32 	%p1, %r1, 0;
	@%p1 bra 	$L__BB1_2;
	cvta.to.global.u64 	%rd7, %rd1;
	cvta.to.global.u64 	%rd8, %rd2;
	ld.global.f32 	%f1, [%rd7];
	ld.global.f32 	%f2, [%rd8];
	st.shared.v2.f32 	[_ZZ14kernelCalcDistPfS_S_S_S_PiiE9s_extreme], {%f1, %f2};
	ld.global.f32 	%f3, [%rd7+4];
	ld.global.f32 	%f4, [%rd8+4];
	st.shared.v2.f32 	[_ZZ14kernelCalcDistPfS_S_S_S_PiiE9s_extreme+8], {%f3, %f4};
$L__BB1_2:
	bar.sync 	0;
	mov.u32 	%r4, %ntid.x;
	mov.u32 	%r5, %ctaid.x;
	mad.lo.s32 	%r2, %r4, %r5, %r1;
	setp.ge.s32 	%p2, %r2, %r3;
	@%p2 bra 	$L__BB1_5;
	cvta.to.global.u64 	%rd9, %rd6;
	mul.wide.s32 	%rd10, %r2, 4;
	add.s64 	%rd11, %rd9, %rd10;
	ld.global.u32 	%r6, [%rd11];
	setp.ne.s32 	%p3, %r6, 1;
	@%p3 bra 	$L__BB1_5;
	cvta.to.global.u64 	%rd12, %rd3;
	add.s64 	%rd14, %rd12, %rd10;
	cvta.to.global.u64 	%rd15, %rd4;
	add.s64 	%rd16, %rd15, %rd10;
	ld.global.f32 	%f5, [%rd14];
	ld.global.f32 	%f6, [%rd16];
	ld.shared.v2.f32 	{%f7, %f8}, [_ZZ14kernelCalcDistPfS_S_S_S_PiiE9s_extreme];
	ld.shared.v2.f32 	{%f9, %f10}, [_ZZ14kernelCalcDistPfS_S_S_S_PiiE9s_extreme+8];
	sub.f32 	%f11, %f8, %f10;
	sub.f32 	%f12, %f9, %f7;
	sub.f32 	%f13, %f7, %f9;
	sub.f32 	%f14, %f10, %f8;
	mul.f32 	%f15, %f14, %f7;
	fma.rn.f32 	%f16, %f13, %f8, %f15;
	mul.f32 	%f17, %f6, %f12;
	fma.rn.f32 	%f18, %f5, %f11, %f17;
	add.f32 	%f19, %f18, %f16;
	abs.f32 	%f20, %f19;
	mul.f32 	%f21, %f12, %f12;
	fma.rn.f32 	%f22, %f11, %f11, %f21;
	sqrt.rn.f32 	%f23, %f22;
	div.rn.f32 	%f24, %f20, %f23;
	cvta.to.global.u64 	%rd17, %rd5;
	add.s64 	%rd18, %rd17, %rd10;
	st.global.f32 	[%rd18], %f24;
$L__BB1_5:
	ret;

}
	// .globl	_ZN6thrust24THRUST_300001_SM_1000_NS8cuda_cub4core6detail13_kernel_agentINS1_8__reduce11ReduceAgentINS0_18transform_iteratorINS1_9__extrema12arg_minmax_fIflN4cuda3std3__44lessIfEEE15duplicate_tupleENS0_12zip_iteratorINSC_5tupleIJNS0_6detail15normal_iteratorINS0_10device_ptrIfEEEENS0_17counting_iteratorIlNS0_11use_defaultESP_SP_EEEEEEENSI_IJNSI_IJflEEEST_EEESU_EEPSU_SU_iSF_EEJSV_SW_iSF_EEEvDpT0_
.visible .entry _ZN6thrust24THRUST_300001_SM_1000_NS8cuda_cub4core6detail13_kernel_agentINS1_8__reduce11ReduceAgentINS0_18transform_iteratorINS1_9__extrema12arg_minmax_fIflN4cuda3std3__44lessIfEEE15duplicate_tupleENS0_12zip_iteratorINSC_5tupleIJNS0_6detail15normal_iteratorINS0_10device_ptrIfEEEENS0_17counting_iteratorIlNS0_11use_defaultESP_SP_EEEEEEENSI_IJNSI_IJflEEEST_EEESU_EEPSU_SU_iSF_EEJSV_SW_iSF_EEEvDpT0_(
	.param .align 8 .b8 _ZN6thrust24THRUST_300001_SM_1000_NS8cuda_cub4core6detail13_kernel_agentINS1_8__reduce11ReduceAgentINS0_18transform_iteratorINS1_9__extrema12arg_minmax_fIflN4cuda3std3__44lessIfEEE15duplicate_tupleENS0_12zip_iteratorINSC_5tupleIJNS0_6detail15normal_iteratorINS0_10device_ptrIfEEEENS0_17counting_iteratorIlNS0_11use_defaultESP_SP_EEEEEEENSI_IJNSI_IJflEEEST_EEESU_EEPSU_SU_iSF_EEJSV_SW_iSF_EEEvDpT0__param_0[24],
	.param .u64 .ptr .align 1 _ZN6thrust24THRUST_300001_SM_1000_NS8cuda_cub4core6detail13_kernel_agentINS1_8__reduce11ReduceAgentINS0_18transform_iteratorINS1_9__extrema12arg_minmax_fIflN4cuda3std3__44lessIfEEE15duplicate_tupleENS0_12zip_iteratorINSC_5tupleIJNS0_6detail15normal_iteratorINS0_10device_ptrIfEEEENS0_17counting_iteratorIlNS0_11use_defaultESP_SP_EEEEEEENSI_IJNSI_IJflEEEST_EEESU_EEPSU_SU_iSF_EEJSV_SW_iSF_EEEvDpT0__param_1,
	.param .u32 _ZN6thrust24THRUST_300001_SM_1000_NS8cuda_cub4core6detail13_kernel_agentINS1_8__reduce11ReduceAgentINS0_18transform_iteratorINS1_9__extrema12arg_minmax_fIflN4cuda3std3__44lessIfEEE15duplicate_tupleENS0_12zip_iteratorINSC_5tupleIJNS0_6detail15normal_iteratorINS0_10device_ptrIfEEEENS0_17counting_iteratorIlNS0_11use_defaultESP_SP_EEEEEEENSI_IJNSI_IJflEEEST_EEESU_EEPSU_SU_iSF_EEJSV_SW_iSF_EEEvDpT0__param_2,
	.param .align 1 .b8 _ZN6thrust24THRUST_300001_SM_1000_NS8cuda_cub4core6detail13_kernel_agentINS1_8__reduce11ReduceAgentINS0_18transform_iteratorINS1_9__extrema12arg_minmax_fIflN4cuda3std3__44lessIfEEE15duplicate_tupleENS0_12zip_iteratorINSC_5tupleIJNS0_6detail15normal_iteratorINS0_10device_ptrIfEEEENS0_17counting_iteratorIlNS0_11use_defaultESP_SP_EEEEEEENSI_IJNSI_IJflEEEST_EEESU_EEPSU_SU_iSF_EEJSV_SW_iSF_EEEvDpT0__param_3[1]
)
.maxntid 256
{
	.reg .pred 	%p<340>;
	.reg .b16 	%rs<9>;
	.reg .b32 	%r<703>;
	.reg .b32 	%f<582>;
	.reg .b64 	%rd<642>;

	ld.param.u64 	%rd451, [_ZN6thrust24THRUST_300001_SM_1000_NS8cuda_cub4core6detail13_kernel_agentINS1_8__reduce11ReduceAgentINS0_18transform_iteratorINS1_9__extrema12arg_minmax_fIflN4cuda3std3__44lessIfEEE15duplicate_tupleENS0_12zip_iteratorINSC_5tupleIJNS0_6detail15normal_iteratorINS0_10device_ptrIfEEEENS0_17counting_iteratorIlNS0_11use_defaultESP_SP_EEEEEEENSI_IJNSI_IJflEEEST_EEESU_EEPSU_SU_iSF_EEJSV_SW_iSF_EEEvDpT0__param_0+8];
	ld.param.u64 	%rd450, [_ZN6thrust24THRUST_300001_SM_1000_NS8cuda_cub4core6detail13_kernel_agentINS1_8__reduce11ReduceAgentINS0_18transform_iteratorINS1_9__extrema12arg_minmax_fIflN4cuda3std3__44lessIfEEE15duplicate_tupleENS0_12zip_iteratorINSC_5tupleIJNS0_6detail15normal_iteratorINS0_10device_ptrIfEEEENS0_17counting_iteratorIlNS0_11use_defaultESP_SP_EEEEEEENSI_IJNSI_IJflEEEST_EEESU_EEPSU_SU_iSF_EEJSV_SW_iSF_EEEvDpT0__param_0];
	ld.param.u64 	%rd452, [_ZN6thrust24THRUST_300001_SM_1000_NS8cuda_cub4core6detail13_kernel_agentINS1_8__reduce11ReduceAgentINS0_18transform_iteratorINS1_9__extrema12arg_minmax_fIflN4cuda3std3__44lessIfEEE15duplicate_tupleENS0_12zip_iteratorINSC_5tupleIJNS0_6detail15normal_iteratorINS0_10device_ptrIfEEEENS0_17counting_iteratorIlNS0_11use_defaultESP_SP_EEEEEEENSI_IJNSI_IJflEEEST_EEESU_EEPSU_SU_iSF_EEJSV_SW_iSF_EEEvDpT0__param_1];
	ld.param.u32 	%r36, [_ZN6thrust24THRUST_300001_SM_1000_NS8cuda_cub4core6detail13_kernel_agentINS1_8__reduce11ReduceAgentINS0_18transform_iteratorINS1_9__extrema12arg_minmax_fIflN4cuda3std3__44lessIfEEE15duplicate_tupleENS0_12zip_iteratorINSC_5tupleIJNS0_6detail15normal_iteratorINS0_10device_ptrIfEEEENS0_17counting_iteratorIlNS0_11use_defaultESP_SP_EEEEEEENSI_IJNSI_IJflEEEST_EEESU_EEPSU_SU_iSF_EEJSV_SW_iSF_EEEvDpT0__param_2];
	setp.eq.s32 	%p1, %r36, 0;
	@%p1 bra 	$L__BB2_351;
	cvta.to.global.u64 	%rd1, %rd450;
	setp.gt.s32 	%p2, %r36, 511;
	@%p2 bra 	$L__BB2_217;
	mov.u32 	%r1, %tid.x;
	setp.ge.s32 	%p136, %r1, %r36;
	mov.f32 	%f450, 0f00000000;
	mov.b64 	%rd505, 0;
	mov.u32 	%r694, %r1;
	@%p136 bra 	$L__BB2_4;
	cvt.u64.u32 	%rd473, %r1;
	mul.wide.u32 	%rd474, %r1, 4;
	add.s64 	%rd475, %rd1, %rd474;
	add.s64 	%rd505, %rd451, %rd473;
	ld.global.f32 	%f450, [%rd475];
	add.s32 	%r694, %r1, 256;
$L__BB2_4:
	setp.ge.s32 	%p137, %r694, %r36;
	mov.u64 	%rd504, %rd505;
	mov.f32 	%f449, %f450;
	@%p137 bra 	$L__BB2_41;
	not.b32 	%r265, %r694;
	add.s32 	%r4, %r36, %r265;
	and.b32  	%r266, %r4, 768;
	setp.eq.s32 	%p138, %r266, 768;
	mov.f32 	%f449, %f450;
	mov.u64 	%rd504, %rd505;
	@%p138 bra 	$L__BB2_14;
	cvt.u64.u32 	%rd477, %r694;
	add.s64 	%rd487, %rd451, %rd477;
	mul.wide.u32 	%rd478, %r694, 4;
	add.s64 	%rd486, %rd1, %rd478;
	shr.u32 	%r267, %r4, 8;
	add.s32 	%r268, %r267, 1;
	and.b32  	%r269, %r268, 3;
	neg.s32 	%r692, %r269;
	mov.f32 	%f449, %f450;
	mov.u64 	%rd504, %rd505;
$L__BB2_7:
	.pragma "nounroll";
	mov.u64 	%rd10, %rd505;
	mov.f32 	%f4, %f450;
	mov.u64 	%rd9, %rd504;
	mov.f32 	%f3, %f449;
	ld.global.f32 	%f5, [%rd486];
	setp.lt.f32 	%p139, %f3, %f5;
	@%p139 bra 	$L__BB2_10;
	setp.lt.f32 	%p140, %f5, %f3;
	mov.u64 	%rd504, %rd487;
	mov.f32 	%f449, %f5;
	@%p140 bra 	$L__BB2_10;
	setp.lt.s64 	%p141, %rd9, %rd487;
	min.s64 	%rd504, %rd9, %rd487;
	selp.f32 	%f449, %f3, %f5, %p141;
$L__BB2_10:
	setp.lt.f32 	%p142, %f4, %f5;
	mov.f32 	%f450, %f5;
	mov.u64 	%rd505, %rd487;
	@%p142 bra 	$L__BB2_13;
	setp.lt.f32 	%p143, %f5, %f4;
	mov.f32 	%f450, %f4;
	mov.u64 	%rd505, %rd10;
	@%p143 bra 	$L__BB2_13;
	setp.lt.s64 	%p144, %rd10, %rd487;
	selp.f32 	%f450, %f4, %f5, %p144;
	min.s64 	%rd505, %rd10, %rd487;
$L__BB2_13:
	add.s32 	%r694, %r694, 256;
	add.s64 	%rd487, %rd487, 256;
	add.s64 	%rd486, %rd486, 1024;
	add.s32 	%r692, %r692, 1;
	setp.ne.s32 	%p145, %r692, 0;
	@%p145 bra 	$L__BB2_7;
$L__BB2_14:
	setp.lt.u32 	%p146, %r4, 768;
	@%p146 bra 	$L__BB2_41;
	add.s32 	%r695, %r694, 512;
$L__BB2_16:
	mov.u32 	%r12, %r695;
	add.s32 	%r270, %r12, -512;
	cvt.s64.s32 	%rd479, %r270;
	mul.wide.s32 	%rd480, %r270, 4;
	add.s64 	%rd23, %rd1, %rd480;
	add.s64 	%rd24, %rd451, %rd479;
	ld.global.f32 	%f16, [%rd23];
	setp.lt.f32 	%p147, %f449, %f16;
	mov.u64 	%rd498, %rd504;
	mov.f32 	%f443, %f449;
	@%p147 bra 	$L__BB2_19;
	setp.lt.f32 	%p148, %f16, %f449;
	mov.u64 	%rd498, %rd24;
	mov.f32 	%f443, %f16;
	@%p148 bra 	$L__BB2_19;
	setp.lt.s64 	%p149, %rd504, %rd24;
	min.s64 	%rd498, %rd504, %rd24;
	selp.f32 	%f443, %f449, %f16, %p149;
$L__BB2_19:
	setp.lt.f32 	%p150, %f450, %f16;
	mov.f32 	%f444, %f16;
	mov.u64 	%rd499, %rd24;
	@%p150 bra 	$L__BB2_22;
	setp.lt.f32 	%p151, %f16, %f450;
	mov.f32 	%f444, %f450;
	mov.u64 	%rd499, %rd505;
	@%p151 bra 	$L__BB2_22;
	setp.lt.s64 	%p152, %rd505, %rd24;
	selp.f32 	%f444, %f450, %f16, %p152;
	min.s64 	%rd499, %rd505, %rd24;
$L__BB2_22:
	add.s32 	%r271, %r12, -256;
	cvt.s64.s32 	%rd481, %r271;
	add.s64 	%rd29, %rd451, %rd481;
	ld.global.f32 	%f21, [%rd23+1024];
	setp.lt.f32 	%p153, %f443, %f21;
	mov.u64 	%rd500, %rd498;
	mov.f32 	%f445, %f443;
	@%p153 bra 	$L__BB2_25;
	setp.lt.f32 	%p154, %f21, %f443;
	mov.u64 	%rd500, %rd29;
	mov.f32 	%f445, %f21;
	@%p154 bra 	$L__BB2_25;
	setp.lt.s64 	%p155, %rd498, %rd29;
	min.s64 	%rd500, %rd498, %rd29;
	selp.f32 	%f445, %f443, %f21, %p155;
$L__BB2_25:
	setp.lt.f32 	%p156, %f444, %f21;
	mov.f32 	%f446, %f21;
	mov.u64 	%rd501, %rd29;
	@%p156 bra 	$L__BB2_28;
	setp.lt.f32 	%p157, %f21, %f444;
	mov.f32 	%f446, %f444;
	mov.u64 	%rd501, %rd499;
	@%p157 bra 	$L__BB2_28;
	setp.lt.s64 	%p158, %rd499, %rd29;
	selp.f32 	%f446, %f444, %f21, %p158;
	min.s64 	%rd501, %rd499, %rd29;
$L__BB2_28:
	cvt.s64.s32 	%rd482, %r12;
	add.s64 	%rd34, %rd451, %rd482;
	ld.global.f32 	%f26, [%rd23+2048];
	setp.lt.f32 	%p159, %f445, %f26;
	mov.u64 	%rd502, %rd500;
	mov.f32 	%f447, %f445;
	@%p159 bra 	$L__BB2_31;
	setp.lt.f32 	%p160, %f26, %f445;
	mov.u64 	%rd502, %rd34;
	mov.f32 	%f447, %f26;
	@%p160 bra 	$L__BB2_31;
	setp.lt.s64 	%p161, %rd500, %rd34;
	min.s64 	%rd502, %rd500, %rd34;
	selp.f32 	%f447, %f445, %f26, %p161;
$L__BB2_31:
	setp.lt.f32 	%p162, %f446, %f26;
	mov.f32 	%f448, %f26;
	mov.u64 	%rd503, %rd34;
	@%p162 bra 	$L__BB2_34;
	setp.lt.f32 	%p163, %f26, %f446;
	mov.f32 	%f448, %f446;
	mov.u64 	%rd503, %rd501;
	@%p163 bra 	$L__BB2_34;
	setp.lt.s64 	%p164, %rd501, %rd34;
	selp.f32 	%f448, %f446, %f26, %p164;
	min.s64 	%rd503, %rd501, %rd34;
$L__BB2_34:
	add.s32 	%r272, %r12, 256;
	cvt.s64.s32 	%rd483, %r272;
	add.s64 	%rd39, %rd451, %rd483;
	ld.global.f32 	%f31, [%rd23+3072];
	setp.lt.f32 	%p165, %f447, %f31;
	mov.u64 	%rd504, %rd502;
	mov.f32 	%f449, %f447;
	@%p165 bra 	$L__BB2_37;
	setp.lt.f32 	%p166, %f31, %f447;
	mov.u64 	%rd504, %rd39;
	mov.f32 	%f449, %f31;
	@%p166 bra 	$L__BB2_37;
	setp.lt.s64 	%p167, %rd502, %rd39;
	min.s64 	%rd504, %rd502, %rd39;
	selp.f32 	%f449, %f447, %f31, %p167;
$L__BB2_37:
	setp.lt.f32 	%p168, %f448, %f31;
	mov.f32 	%f450, %f31;
	mov.u64 	%rd505, %rd39;
	@%p168 bra 	$L__BB2_40;
	setp.lt.f32 	%p169, %f31, %f448;
	mov.f32 	%f450, %f448;
	mov.u64 	%rd505, %rd503;
	@%p169 bra 	$L__BB2_40;
	setp.lt.s64 	%p170, %rd503, %rd39;
	selp.f32 	%f450, %f448, %f31, %p170;
	min.s64 	%rd505, %rd503, %rd39;
$L__BB2_40:
	add.s32 	%r695, %r12, 1024;
	add.s32 	%r273, %r12, 512;
	setp.lt.s32 	%p171, %r273, %r36;
	@%p171 bra 	$L__BB2_16;
$L__BB2_41:
	setp.lt.s32 	%p172, %r36, 256;
	@%p172 bra 	$L__BB2_123;
	// begin inline asm
	mov.u32 %r486, %laneid;
	// end inline asm
	mov.b32 	%r488, %f449;
	mov.b32 	%r524, 1;
	mov.b32 	%r525, 31;
	mov.b32 	%r526, -1;
	// begin inline asm
	shfl.sync.down.b32 %r487, %r488, %r524, %r525, %r526;
	// end inline asm
	mov.b32 	%f38, %r487;
	// begin inline asm
	shfl.sync.down.b32 %r492, %r493, %r524, %r525, %r526;
	// end inline asm
	mov.b64 	{%r498, %r503}, %rd504;
	// begin inline asm
	shfl.sync.down.b32 %r497, %r498, %r524, %r525, %r526;
	// end inline asm
	// begin inline asm
	shfl.sync.down.b32 %r502, %r503, %r524, %r525, %r526;
	// end inline asm
	mov.b64 	%rd46, {%r497, %r502};
	mov.b32 	%r508, %f450;
	// begin inline asm
	shfl.sync.down.b32 %r507, %r508, %r524, %r525, %r526;
	// end inline asm
	mov.b32 	%f39, %r507;
	// begin inline asm
	shfl.sync.down.b32 %r512, %r513, %r524, %r525, %r526;
	// end inline asm
	mov.b64 	{%r518, %r523}, %rd505;
	// begin inline asm
	shfl.sync.down.b32 %r517, %r518, %r524, %r525, %r526;
	// end inline asm
	// begin inline asm
	shfl.sync.down.b32 %r522, %r523, %r524, %r525, %r526;
	// end inline asm
	mov.b64 	%rd47, {%r517, %r522};
	setp.gt.s32 	%p260, %r486, 30;
	mov.u64 	%rd509, %rd505;
	mov.f32 	%f454, %f450;
	mov.u64 	%rd513, %rd504;
	mov.f32 	%f458, %f449;
	@%p260 bra 	$L__BB2_49;
	setp.lt.f32 	%p261, %f449, %f38;
	mov.u64 	%rd513, %rd504;
	mov.f32 	%f458, %f449;
	@%p261 bra 	$L__BB2_46;
	setp.gt.f32 	%p262, %f449, %f38;
	mov.u64 	%rd513, %rd46;
	mov.f32 	%f458, %f38;
	@%p262 bra 	$L__BB2_46;
	setp.lt.s64 	%p263, %rd504, %rd46;
	min.s64 	%rd513, %rd504, %rd46;
	selp.f32 	%f458, %f449, %f38, %p263;
$L__BB2_46:
	setp.lt.f32 	%p264, %f450, %f39;
	mov.u64 	%rd509, %rd47;
	mov.f32 	%f454, %f39;
	@%p264 bra 	$L__BB2_49;
	setp.gt.f32 	%p265, %f450, %f39;
	mov.u64 	%rd509, %rd505;
	mov.f32 	%f454, %f450;
	@%p265 bra 	$L__BB2_49;
	setp.lt.s64 	%p266, %rd505, %rd47;
	selp.f32 	%f454, %f450, %f39, %p266;
	min.s64 	%rd509, %rd505, %rd47;
$L__BB2_49:
	mov.b32 	%r528, %f458;
	mov.b32 	%r564, 2;
	mov.b32 	%r565, 31;
	mov.b32 	%r566, -1;
	// begin inline asm
	shfl.sync.down.b32 %r527, %r528, %r564, %r565, %r566;
	// end inline asm
	mov.b32 	%f45, %r527;
	// begin inline asm
	shfl.sync.down.b32 %r532, %r533, %r564, %r565, %r566;
	// end inline asm
	mov.b64 	{%r538, %r543}, %rd513;
	// begin inline asm
	shfl.sync.down.b32 %r537, %r538, %r564, %r565, %r566;
	// end inline asm
	// begin inline asm
	shfl.sync.down.b32 %r542, %r543, %r564, %r565, %r566;
	// end inline asm
	mov.b64 	%rd53, {%r537, %r542};
	mov.b32 	%r548, %f454;
	// begin inline asm
	shfl.sync.down.b32 %r547, %r548, %r564, %r565, %r566;
	// end inline asm
	mov.b32 	%f46, %r547;
	// begin inline asm
	shfl.sync.down.b32 %r552, %r553, %r564, %r565, %r566;
	// end inline asm
	mov.b64 	{%r558, %r563}, %rd509;
	// begin inline asm
	shfl.sync.down.b32 %r557, %r558, %r564, %r565, %r566;
	// end inline asm
	// begin inline asm
	shfl.sync.down.b32 %r562, %r563, %r564, %r565, %r566;
	// end inline asm
	mov.b64 	%rd54, {%r557, %r562};
	setp.gt.s32 	%p267, %r486, 29;
	mov.u64 	%rd512, %rd509;
	mov.f32 	%f457, %f454;
	@%p267 bra 	$L__BB2_56;
	setp.lt.f32 	%p268, %f458, %f45;
	mov.u64 	%rd511, %rd513;
	mov.f32 	%f456, %f458;
	@%p268 bra 	$L__BB2_53;
	setp.gt.f32 	%p269, %f458, %f45;
	mov.u64 	%rd511, %rd53;
	mov.f32 	%f456, %f45;
	@%p269 bra 	$L__BB2_53;
	setp.lt.s64 	%p270, %rd513, %rd53;
	min.s64 	%rd511, %rd513, %rd53;
	selp.f32 	%f456, %f458, %f45, %p270;
$L__BB2_53:
	setp.lt.f32 	%p271, %f454, %f46;
	mov.u64 	%rd512, %rd54;
	mov.f32 	%f457, %f46;
	mov.u64 	%rd513, %rd511;
	mov.f32 	%f458, %f456;
	@%p271 bra 	$L__BB2_56;
	setp.gt.f32 	%p272, %f454, %f46;
	mov.u64 	%rd512, %rd509;
	mov.f32 	%f457, %f454;
	mov.u64 	%rd513, %rd511;
	mov.f32 	%f458, %f456;
	@%p272 bra 	$L__BB2_56;
	setp.lt.s64 	%p273, %rd509, %rd54;
	selp.f32 	%f457, %f454, %f46, %p273;
	min.s64 	%rd512, %rd509, %rd54;
	mov.u64 	%rd513, %rd511;
	mov.f32 	%f458, %f456;
$L__BB2_56:
	mov.b32 	%r568, %f458;
	mov.b32 	%r604, 4;
	mov.b32 	%r605, 31;
	mov.b32 	%r606, -1;
	// begin inline asm
	shfl.sync.down.b32 %r567, %r568, %r604, %r605, %r606;
	// end inline asm
	mov.b32 	%f52, %r567;
	// begin inline asm
	shfl.sync.down.b32 %r572, %r573, %r604, %r605, %r606;
	// end inline asm
	mov.b64 	{%r578, %r583}, %rd513;
	// begin inline asm
	shfl.sync.down.b32 %r577, %r578, %r604, %r605, %r606;
	// end inline asm
	// begin inline asm
	shfl.sync.down.b32 %r582, %r583, %r604, %r605, %r606;
	// end inline asm
	mov.b64 	%rd60, {%r577, %r582};
	mov.b32 	%r588, %f457;
	// begin inline asm
	shfl.sync.down.b32 %r587, %r588, %r604, %r605, %r606;
	// end inline asm
	mov.b32 	%f53, %r587;
	// begin inline asm
	shfl.sync.down.b32 %r592, %r593, %r604, %r605, %r606;
	// end inline asm
	mov.b64 	{%r598, %r603}, %rd512;
	// begin inline asm
	shfl.sync.down.b32 %r597, %r598, %r604, %r605, %r606;
	// end inline asm
	// begin inline asm
	shfl.sync.down.b32 %r602, %r603, %r604, %r605, %r606;
	// end inline asm
	mov.b64 	%rd61, {%r597, %r602};
	setp.gt.s32 	%p274, %r486, 27;
	mov.u64 	%rd515, %rd512;
	mov.f32 	%f460, %f457;
	@%p274 bra 	$L__BB2_63;
	setp.lt.f32 	%p275, %f458, %f52;
	mov.u64 	%rd514, %rd513;
	mov.f32 	%f459, %f458;
	@%p275 bra 	$L__BB2_60;
	setp.gt.f32 	%p276, %f458, %f52;
	mov.u64 	%rd514, %rd60;
	mov.f32 	%f459, %f52;
	@%p276 bra 	$L__BB2_60;
	setp.lt.s64 	%p277, %rd513, %rd60;
	min.s64 	%rd514, %rd513, %rd60;
	selp.f32 	%f459, %f458, %f52, %p277;
$L__BB2_60:
	setp.lt.f32 	%p278, %f457, %f53;
	mov.u64 	%rd515, %rd61;
	mov.f32 	%f460, %f53;
	mov.u64 	%rd513, %rd514;
	mov.f32 	%f458, %f459;
	@%p278 bra 	$L__BB2_63;
	setp.gt.f32 	%p279, %f457, %f53;
	mov.u64 	%rd515, %rd512;
	mov.f32 	%f460, %f457;
	mov.u64 	%rd513, %rd514;
	mov.f32 	%f458, %f459;
	@%p279 bra 	$L__BB2_63;
	setp.lt.s64 	%p280, %rd512, %rd61;
	selp.f32 	%f460, %f457, %f53, %p280;
	min.s64 	%rd515, %rd512, %rd61;
	mov.u64 	%rd513, %rd514;
	mov.f32 	%f458, %f459;
$L__BB2_63:
	mov.b32 	%r608, %f458;
	mov.b32 	%r644, 8;
	mov.b32 	%r645, 31;
	mov.b32 	%r646, -1;
	// begin inline asm
	shfl.sync.down.b32 %r607, %r608, %r644, %r645, %r646;
	// end inline asm
	mov.b32 	%f59, %r607;
	// begin inline asm
	shfl.sync.down.b32 %r612, %r613, %r644, %r645, %r646;
	// end inline asm
	mov.b64 	{%r618, %r623}, %rd513;
	// begin inline asm
	shfl.sync.down.b32 %r617, %r618, %r644, %r645, %r646;
	// end inline asm
	// begin inline asm
	shfl.sync.down.b32 %r622, %r623, %r644, %r645, %r646;
	// end inline asm
	mov.b64 	%rd67, {%r617, %r622};
	mov.b32 	%r628, %f460;
	// begin inline asm
	shfl.sync.down.b32 %r627, %r628, %r644, %r645, %r646;
	// end inline asm
	mov.b32 	%f60, %r627;
	// begin inline asm
	shfl.sync.down.b32 %r632, %r633, %r644, %r645, %r646;
	// end inline asm
	mov.b64 	{%r638, %r643}, %rd515;
	// begin inline asm
	shfl.sync.down.b32 %r637, %r638, %r644, %r645, %r646;
	// end inline asm
	// begin inline asm
	shfl.sync.down.b32 %r642, %r643, %r644, %r645, %r646;
	// end inline asm
	mov.b64 	%rd68, {%r637, %r642};
	setp.gt.s32 	%p281, %r486, 23;
	mov.u64 	%rd518, %rd515;
	mov.f32 	%f463, %f460;
	@%p281 bra 	$L__BB2_70;
	setp.lt.f32 	%p282, %f458, %f59;
	mov.u64 	%rd517, %rd513;
	mov.f32 	%f462, %f458;
	@%p282 bra 	$L__BB2_67;
	setp.gt.f32 	%p283, %f458, %f59;
	mov.u64 	%rd517, %rd67;
	mov.f32 	%f462, %f59;
	@%p283 bra 	$L__BB2_67;
	setp.lt.s64 	%p284, %rd513, %rd67;
	min.s64 	%rd517, %rd513, %rd67;
	selp.f32 	%f462, %f458, %f59, %p284;
$L__BB2_67:
	setp.lt.f32 	%p285, %f460, %f60;
	mov.u64 	%rd518, %rd68;
	mov.f32 	%f463, %f60;
	mov.u64 	%rd513, %rd517;
	mov.f32 	%f458, %f462;
	@%p285 bra 	$L__BB2_70;
	setp.gt.f32 	%p286, %f460, %f60;
	mov.u64 	%rd518, %rd515;
	mov.f32 	%f463, %f460;
	mov.u64 	%rd513, %rd517;
	mov.f32 	%f458, %f462;
	@%p286 bra 	$L__BB2_70;
	setp.lt.s64 	%p287, %rd515, %rd68;
	selp.f32 	%f463, %f460, %f60, %p287;
	min.s64 	%rd518, %rd515, %rd68;
	mov.u64 	%rd513, %rd517;
	mov.f32 	%f458, %f462;
$L__BB2_70:
	mov.b32 	%r648, %f458;
	mov.b32 	%r684, 16;
	mov.b32 	%r685, 31;
	mov.b32 	%r686, -1;
	// begin inline asm
	shfl.sync.down.b32 %r647, %r648, %r684, %r685, %r686;
	// end inline asm
	mov.b32 	%f66, %r647;
	// begin inline asm
	shfl.sync.down.b32 %r652, %r653, %r684, %r685, %r686;
	// end inline asm
	mov.b64 	{%r658, %r663}, %rd513;
	// begin inline asm
	shfl.sync.down.b32 %r657, %r658, %r684, %r685, %r686;
	// end inline asm
	// begin inline asm
	shfl.sync.down.b32 %r662, %r663, %r684, %r685, %r686;
	// end inline asm
	mov.b64 	%rd74, {%r657, %r662};
	mov.b32 	%r668, %f463;
	// begin inline asm
	shfl.sync.down.b32 %r667, %r668, %r684, %r685, %r686;
	// end inline asm
	mov.b32 	%f67, %r667;
	// begin inline asm
	shfl.sync.down.b32 %r672, %r673, %r684, %r685, %r686;
	// end inline asm
	mov.b64 	{%r678, %r683}, %rd518;
	// begin inline asm
	shfl.sync.down.b32 %r677, %r678, %r684, %r685, %r686;
	// end inline asm
	// begin inline asm
	shfl.sync.down.b32 %r682, %r683, %r684, %r685, %r686;
	// end inline asm
	mov.b64 	%rd75, {%r677, %r682};
	setp.gt.s32 	%p288, %r486, 15;
	mov.f32 	%f580, %f463;
	mov.u64 	%rd640, %rd518;
	@%p288 bra 	$L__BB2_77;
	setp.lt.f32 	%p289, %f458, %f66;
	mov.f32 	%f465, %f458;
	mov.u64 	%rd520, %rd513;
	@%p289 bra 	$L__BB2_74;
	setp.gt.f32 	%p290, %f458, %f66;
	mov.f32 	%f465, %f66;
	mov.u64 	%rd520, %rd74;
	@%p290 bra 	$L__BB2_74;
	setp.lt.s64 	%p291, %rd513, %rd74;
	selp.f32 	%f465, %f458, %f66, %p291;
	min.s64 	%rd520, %rd513, %rd74;
$L__BB2_74:
	setp.lt.f32 	%p292, %f463, %f67;
	mov.f32 	%f458, %f465;
	mov.u64 	%rd513, %rd520;
	mov.f32 	%f580, %f67;
	mov.u64 	%rd640, %rd75;
	@%p292 bra 	$L__BB2_77;
	setp.gt.f32 	%p293, %f463, %f67;
	mov.f32 	%f458, %f465;
	mov.u64 	%rd513, %rd520;
	mov.f32 	%f580, %f463;
	mov.u64 	%rd640, %rd518;
	@%p293 bra 	$L__BB2_77;
	setp.lt.s64 	%p294, %rd518, %rd75;
	selp.f32 	%f580, %f463, %f67, %p294;
	min.s64 	%rd640, %rd518, %rd75;
	mov.f32 	%f458, %f465;
	mov.u64 	%rd513, %rd520;
$L__BB2_77:
	setp.ne.s32 	%p295, %r486, 0;
	@%p295 bra 	$L__BB2_79;
	and.b32  	%r687, %r1, 992;
	mov.u32 	%r688, _ZN6thrust24THRUST_300001_SM_1000_NS8cuda_cub4core6detail5shmemE;
	add.s32 	%r689, %r688, %r687;
	st.shared.f32 	[%r689+8], %f458;
	st.shared.u64 	[%r689+16], %rd513;
	st.shared.f32 	[%r689+24], %f580;
	st.shared.u64 	[%r689+32], %rd640;
$L__BB2_79:
	bar.sync 	0;
	setp.ne.s32 	%p296, %r1, 0;
	@%p296 bra 	$L__BB2_349;
	ld.shared.f32 	%f73, [_ZN6thrust24THRUST_300001_SM_1000_NS8cuda_cub4core6detail5shmemE+40];
	ld.shared.u64 	%rd81, [_ZN6thrust24THRUST_300001_SM_1000_NS8cuda_cub4core6detail5shmemE+48];
	ld.shared.f32 	%f74, [_ZN6thrust24THRUST_300001_SM_1000_NS8cuda_cub4core6detail5shmemE+56];
	ld.shared.u64 	%rd82, [_ZN6thrust24THRUST_300001_SM_1000_NS8cuda_cub4core6detail5shmemE+64];
	setp.lt.f32 	%p297, %f458, %f73;
	mov.f32 	%f468, %f458;
	mov.u64 	%rd523, %rd513;
	@%p297 bra 	$L__BB2_83;
	setp.lt.f32 	%p298, %f73, %f458;
	mov.f32 	%f468, %f73;
	mov.u64 	%rd523, %rd81;
	@%p298 bra 	$L__BB2_83;
	setp.lt.s64 	%p299, %rd513, %rd81;
	selp.f32 	%f468, %f458, %f73, %p299;
	min.s64 	%rd523, %rd513, %rd81;
$L__BB2_83:
	setp.lt.f32 	%p300, %f580, %f74;
	mov.f32 	%f469, %f74;
	mov.u64 	%rd524, %rd82;
	@%p300 bra 	$L__BB2_87;
	setp.geu.f32 	%p301, %f74, %f580;
	mov.f32 	%f469, %f580;
	mov.u64 	%rd524, %rd640;
	@%p301 bra 	$L__BB2_85;
	bra.uni 	$L__BB2_87;
$L__BB2_85:
	setp.ge.s64 	%p302, %rd640, %rd82;
	mov.f32 	%f469, %f74;
	mov.u64 	%rd524, %rd82;
	@%p302 bra 	$L__BB2_87;
	mov.f32 	%f469, %f580;
	mov.u64 	%rd524, %rd640;
$L__BB2_87:
	ld.shared.f32 	%f83, [_ZN6thrust24THRUST_300001_SM_1000_NS8cuda_cub4core6detail5shmemE+72];
	ld.shared.u64 	%rd92, [_ZN6thrust24THRUST_300001_SM_1000_NS8cuda_cub4core6detail5shmemE+80];
	ld.shared.f32 	%f85, [_ZN6thrust24THRUST_300001_SM_1000_NS8cuda_cub4core6detail5shmemE+88];
	ld.shared.u64 	%rd94, [_ZN6thrust24THRUST_300001_SM_1000_NS8cuda_cub4core6detail5shmemE+96];
	setp.lt.f32 	%p303, %f468, %f83;
	mov.f32 	%f470, %f468;
	mov.u64 	%rd525, %rd523;
	@%p303 bra 	$L__BB2_90;
	setp.lt.f32 	%p304, %f83, %f468;
	mov.f32 	%f470, %f83;
	mov.u64 	%rd525, %rd92;
	@%p304 bra 	$L__BB2_90;
	setp.lt.s64 	%p305, %rd523, %rd92;
	selp.f32 	%f470, %f468, %f83, %p305;
	min.s64 	%rd525, %rd523, %rd92;
$L__BB2_90:
	setp.lt.f32 	%p306, %f469, %f85;
	mov.f32 	%f471, %f85;
	mov.u64 	%rd526, %rd94;
	@%p306 bra 	$L__BB2_93;
	setp.lt.f32 	%p307, %f85, %f469;
	mov.f32 	%f471, %f469;
	mov.u64 	%rd526, %rd524;
	@%p307 bra 	$L__BB2_93;
	setp.lt.s64 	%p308, %rd524, %rd94;
	selp.b64 	%rd526, %rd524, %rd94, %p308;
	selp.f32 	%f471, %f469, %f85, %p308;
$L__BB2_93:
	ld.shared.f32 	%f93, [_ZN6thrust24THRUST_300001_SM_1000_NS8cuda_cub4core6detail5shmemE+104];
	ld.shared.u64 	%rd102, [_ZN6thrust24THRUST_300001_SM_1000_NS8cuda_cub4core6detail5shmemE+112];
	ld.shared.f32 	%f95, [_ZN6thrust24THRUST_300001_SM_1000_NS8cuda_cub4core6detail5shmemE+120];
	ld.shared.u64 	%rd104, [_ZN6thrust24THRUST_300001_SM_1000_NS8cuda_cub4core6detail5shmemE+128];
	setp.lt.f32 	%p309, %f470, %f93;
	mov.f32 	%f472, %f470;
	mov.u64 	%rd527, %rd525;
	@%p309 bra 	$L__BB2_96;
	setp.lt.f32 	%p310, %f93, %f470;
	mov.f32 	%f472, %f93;
	mov.u64 	%rd527, %rd102;
	@%p310 bra 	$L__BB2_96;
	setp.lt.s64 	%p311, %rd525, %rd102;
	selp.f32 	%f472, %f470, %f93, %p311;
	min.s64 	%rd527, %rd525, %rd102;
$L__BB2_96:
	setp.lt.f32 	%p312, %f471, %f95;
	mov.f32 	%f473, %f95;
	mov.u64 	%rd528, %rd104;
	@%p312 bra 	$L__BB2_99;
	setp.lt.f32 	%p313, %f95, %f471;
	mov.f32 	%f473, %f471;
	mov.u64 	%rd528, %rd526;
	@%p313 bra 	$L__BB2_99;
	setp.lt.s64 	%p314, %rd526, %rd104;
	selp.b64 	%rd528, %rd526, %rd104, %p314;
	selp.f32 	%f473, %f471, %f95, %p314;
$L__BB2_99:
	ld.shared.f32 	%f103, [_ZN6thrust24THRUST_300001_SM_1000_NS8cuda_cub4core6detail5shmemE+136];
	ld.shared.u64 	%rd112, [_ZN6thrust24THRUST_300001_SM_1000_NS8cuda_cub4core6detail5shmemE+144];
	ld.shared.f32 	%f105, [_ZN6thrust24THRUST_300001_SM_1000_NS8cuda_cub4core6detail5shmemE+152];
	ld.shared.u64 	%rd114, [_ZN6thrust24THRUST_300001_SM_1000_NS8cuda_cub4core6detail5shmemE+160];
	setp.lt.f32 	%p315, %f472, %f103;
	mov.f32 	%f474, %f472;
	mov.u64 	%rd529, %rd527;
	@%p315 bra 	$L__BB2_102;
	setp.lt.f32 	%p316, %f103, %f472;
	mov.f32 	%f474, %f103;
	mov.u64 	%rd529, %rd112;
	@%p316 bra 	$L__BB2_102;
	setp.lt.s64 	%p317, %rd527, %rd112;
	selp.f32 	%f474, %f472, %f103, %p317;
	min.s64 	%rd529, %rd527, %rd112;
$L__BB2_102:
	setp.lt.f32 	%p318, %f473, %f105;
	mov.f32 	%f475, %f105;
	mov.u64 	%rd530, %rd114;
	@%p318 bra 	$L__BB2_105;
	setp.lt.f32 	%p319, %f105, %f473;
	mov.f32 	%f475, %f473;
	mov.u64 	%rd530, %rd528;
	@%p319 bra 	$L__BB2_105;
	setp.lt.s64 	%p320, %rd528, %rd114;
	selp.b64 	%rd530, %rd528, %rd114, %p320;
	selp.f32 	%f475, %f473, %f105, %p320;
$L__BB2_105:
	ld.shared.f32 	%f113, [_ZN6thrust24THRUST_300001_SM_1000_NS8cuda_cub4core6detail5shmemE+168];
	ld.shared.u64 	%rd122, [_ZN6thrust24THRUST_300001_SM_1000_NS8cuda_cub4core6detail5shmemE+176];
	ld.shared.f32 	%f115, [_ZN6thrust24THRUST_300001_SM_1000_NS8cuda_cub4core6detail5shmemE+184];
	ld.shared.u64 	%rd124, [_ZN6thrust24THRUST_300001_SM_1000_NS8cuda_cub4core6detail5shmemE+192];
	setp.lt.f32 	%p321, %f474, %f113;
	mov.f32 	%f476, %f474;
	mov.u64 	%rd531, %rd529;
	@%p321 bra 	$L__BB2_108;
	setp.lt.f32 	%p322, %f113, %f474;
	mov.f32 	%f476, %f113;
	mov.u64 	%rd531, %rd122;
	@%p322 bra 	$L__BB2_108;
	setp.lt.s64 	%p323, %rd529, %rd122;
	selp.f32 	%f476, %f474, %f113, %p323;
	min.s64 	%rd531, %rd529, %rd122;
$L__BB2_108:
	setp.lt.f32 	%p324, %f475, %f115;
	mov.f32 	%f477, %f115;
	mov.u64 	%rd532, %rd124;
	@%p324 bra 	$L__BB2_111;
	setp.lt.f32 	%p325, %f115, %f475;
	mov.f32 	%f477, %f475;
	mov.u64 	%rd532, %rd530;
	@%p325 bra 	$L__BB2_111;
	setp.lt.s64 	%p326, %rd530, %rd124;
	selp.b64 	%rd532, %rd530, %rd124, %p326;
	selp.f32 	%f477, %f475, %f115, %p326;
$L__BB2_111:
	ld.shared.f32 	%f123, [_ZN6thrust24THRUST_300001_SM_1000_NS8cuda_cub4core6detail5shmemE+200];
	ld.shared.u64 	%rd132, [_ZN6thrust24THRUST_300001_SM_1000_NS8cuda_cub4core6detail5shmemE+208];
	ld.shared.f32 	%f125, [_ZN6thrust24THRUST_300001_SM_1000_NS8cuda_cub4core6detail5shmemE+216];
	ld.shared.u64 	%rd134, [_ZN6thrust24THRUST_300001_SM_1000_NS8cuda_cub4core6detail5shmemE+224];
	setp.lt.f32 	%p327, %f476, %f123;
	mov.f32 	%f478, %f476;
	mov.u64 	%rd533, %rd531;
	@%p327 bra 	$L__BB2_114;
	setp.lt.f32 	%p328, %f123, %f476;
	mov.f32 	%f478, %f123;
	mov.u64 	%rd533, %rd132;
	@%p328 bra 	$L__BB2_114;
	setp.lt.s64 	%p329, %rd531, %rd132;
	selp.f32 	%f478, %f476, %f123, %p329;
	min.s64 	%rd533, %rd531, %rd132;
$L__BB2_114:
	setp.lt.f32 	%p330, %f477, %f125;
	mov.f32 	%f479, %f125;
	mov.u64 	%rd534, %rd134;
	@%p330 bra 	$L__BB2_117;
	setp.lt.f32 	%p331, %f125, %f477;
	mov.f32 	%f479, %f477;
	mov.u64 	%rd534, %rd532;
	@%p331 bra 	$L__BB2_117;
	setp.lt.s64 	%p332, %rd532, %rd134;
	selp.b64 	%rd534, %rd532, %rd134, %p332;
	selp.f32 	%f479, %f477, %f125, %p332;
$L__BB2_117:
	ld.shared.f32 	%f133, [_ZN6thrust24THRUST_300001_SM_1000_NS8cuda_cub4core6detail5shmemE+232];
	ld.shared.u64 	%rd142, [_ZN6thrust24THRUST_300001_SM_1000_NS8cuda_cub4core6detail5shmemE+240];
	ld.shared.f32 	%f135, [_ZN6thrust24THRUST_300001_SM_1000_NS8cuda_cub4core6detail5shmemE+248];
	ld.shared.u64 	%rd144, [_ZN6thrust24THRUST_300001_SM_1000_NS8cuda_cub4core6detail5shmemE+256];
	setp.lt.f32 	%p333, %f478, %f133;
	mov.f32 	%f458, %f478;
	mov.u64 	%rd513, %rd533;
	@%p333 bra 	$L__BB2_120;
	setp.lt.f32 	%p334, %f133, %f478;
	mov.f32 	%f458, %f133;
	mov.u64 	%rd513, %rd142;
	@%p334 bra 	$L__BB2_120;
	setp.lt.s64 	%p335, %rd533, %rd142;
	selp.f32 	%f458, %f478, %f133, %p335;
	min.s64 	%rd513, %rd533, %rd142;
$L__BB2_120:
	setp.lt.f32 	%p336, %f479, %f135;
	mov.f32 	%f580, %f135;
	mov.u64 	%rd640, %rd144;
	@%p336 bra 	$L__BB2_349;
	setp.lt.f32 	%p337, %f135, %f479;
	mov.f32 	%f580, %f479;
	mov.u64 	%rd640, %rd534;
	@%p337 bra 	$L__BB2_349;
	setp.lt.s64 	%p338, %rd534, %rd144;
	selp.b64 	%rd640, %rd534, %rd144, %p338;
	selp.f32 	%f580, %f479, %f135, %p338;
	bra.uni 	$L__BB2_349;
$L__BB2_123:
	// begin inline asm
	mov.u32 %r274, %laneid;
	// end inline asm
	and.b32  	%r315, %r1, 992;
	add.s32 	%r316, %r315, 32;
	setp.gt.s32 	%p173, %r316, %r36;
	not.b32 	%r317, %r315;
	add.s32 	%r318, %r36, %r317;
	selp.b32 	%r313, %r318, 31, %p173;
	mov.b32 	%r276, %f449;
	mov.b32 	%r312, 1;
	mov.b32 	%r314, -1;
	// begin inline asm
	shfl.sync.down.b32 %r275, %r276, %r312, %r313, %r314;
	// end inline asm
	mov.b32 	%f144, %r275;
	// begin inline asm
	shfl.sync.down.b32 %r280, %r281, %r312, %r313, %r314;
	// end inline asm
	mov.b64 	{%r286, %r291}, %rd504;
	// begin inline asm
	shfl.sync.down.b32 %r285, %r286, %r312, %r313, %r314;
	// end inline asm
	// begin inline asm
	shfl.sync.down.b32 %r290, %r291, %r312, %r313, %r314;
	// end inline asm
	mov.b64 	%rd152, {%r285, %r290};
	mov.b32 	%r296, %f450;
	// begin inline asm
	shfl.sync.down.b32 %r295, %r296, %r312, %r313, %r314;
	// end inline asm
	mov.b32 	%f145, %r295;
	// begin inline asm
	shfl.sync.down.b32 %r300, %r301, %r312, %r313, %r314;
	// end inline asm
	mov.b64 	{%r306, %r311}, %rd505;
	// begin inline asm
	shfl.sync.down.b32 %r305, %r306, %r312, %r313, %r314;
	// end inline asm
	// begin inline asm
	shfl.sync.down.b32 %r310, %r311, %r312, %r313, %r314;
	// end inline asm
	mov.b64 	%rd153, {%r305, %r310};
	setp.ge.s32 	%p174, %r274, %r313;
	mov.f32 	%f458, %f449;
	mov.u64 	%rd513, %rd504;
	mov.f32 	%f484, %f450;
	mov.u64 	%rd539, %rd505;
	@%p174 bra 	$L__BB2_130;
	setp.lt.f32 	%p175, %f449, %f144;
	mov.f32 	%f458, %f449;
	mov.u64 	%rd513, %rd504;
	@%p175 bra 	$L__BB2_127;
	setp.gt.f32 	%p176, %f449, %f144;
	mov.f32 	%f458, %f144;
	mov.u64 	%rd513, %rd152;
	@%p176 bra 	$L__BB2_127;
	setp.lt.s64 	%p177, %rd504, %rd152;
	selp.f32 	%f458, %f449, %f144, %p177;
	min.s64 	%rd513, %rd504, %rd152;
$L__BB2_127:
	setp.lt.f32 	%p178, %f450, %f145;
	mov.f32 	%f484, %f145;
	mov.u64 	%rd539, %rd153;
	@%p178 bra 	$L__BB2_130;
	setp.gt.f32 	%p179, %f450, %f145;
	mov.f32 	%f484, %f450;
	mov.u64 	%rd539, %rd505;
	@%p179 bra 	$L__BB2_130;
	setp.lt.s64 	%p180, %rd505, %rd153;
	selp.f32 	%f484, %f450, %f145, %p180;
	min.s64 	%rd539, %rd505, %rd153;
$L__BB2_130:
	mov.b32 	%r320, %f458;
	mov.b32 	%r356, 2;
	mov.b32 	%r358, -1;
	// begin inline asm
	shfl.sync.down.b32 %r319, %r320, %r356, %r313, %r358;
	// end inline asm
	mov.b32 	%f151, %r319;
	// begin inline asm
	shfl.sync.down.b32 %r324, %r325, %r356, %r313, %r358;
	// end inline asm
	mov.b64 	{%r330, %r335}, %rd513;
	// begin inline asm
	shfl.sync.down.b32 %r329, %r330, %r356, %r313, %r358;
	// end inline asm
	// begin inline asm
	shfl.sync.down.b32 %r334, %r335, %r356, %r313, %r358;
	// end inline asm
	mov.b64 	%rd159, {%r329, %r334};
	mov.b32 	%r340, %f484;
	// begin inline asm
	shfl.sync.down.b32 %r339, %r340, %r356, %r313, %r358;
	// end inline asm
	mov.b32 	%f152, %r339;
	// begin inline asm
	shfl.sync.down.b32 %r344, %r345, %r356, %r313, %r358;
	// end inline asm
	mov.b64 	{%r350, %r355}, %rd539;
	// begin inline asm
	shfl.sync.down.b32 %r349, %r350, %r356, %r313, %r358;
	// end inline asm
	// begin inline asm
	shfl.sync.down.b32 %r354, %r355, %r356, %r313, %r358;
	// end inline asm
	mov.b64 	%rd160, {%r349, %r354};
	add.s32 	%r359, %r274, 2;
	setp.gt.s32 	%p181, %r359, %r313;
	mov.f32 	%f487, %f484;
	mov.u64 	%rd542, %rd539;
	@%p181 bra 	$L__BB2_137;
	setp.lt.f32 	%p182, %f458, %f151;
	mov.f32 	%f485, %f458;
	mov.u64 	%rd540, %rd513;
	@%p182 bra 	$L__BB2_134;
	setp.gt.f32 	%p183, %f458, %f151;
	mov.f32 	%f485, %f151;
	mov.u64 	%rd540, %rd159;
	@%p183 bra 	$L__BB2_134;
	setp.lt.s64 	%p184, %rd513, %rd159;
	selp.f32 	%f485, %f458, %f151, %p184;
	min.s64 	%rd540, %rd513, %rd159;
$L__BB2_134:
	setp.lt.f32 	%p185, %f484, %f152;
	mov.f32 	%f458, %f485;
	mov.u64 	%rd513, %rd540;
	mov.f32 	%f487, %f152;
	mov.u64 	%rd542, %rd160;
	@%p185 bra 	$L__BB2_137;
	setp.gt.f32 	%p186, %f484, %f152;
	mov.f32 	%f458, %f485;
	mov.u64 	%rd513, %rd540;
	mov.f32 	%f487, %f484;
	mov.u64 	%rd542, %rd539;
	@%p186 bra 	$L__BB2_137;
	setp.lt.s64 	%p187, %rd539, %rd160;
	selp.f32 	%f487, %f484, %f152, %p187;
	min.s64 	%rd542, %rd539, %rd160;
	mov.f32 	%f458, %f485;
	mov.u64 	%rd513, %rd540;
$L__BB2_137:
	mov.b32 	%r361, %f458;
	mov.b32 	%r397, 4;
	mov.b32 	%r399, -1;
	// begin inline asm
	shfl.sync.down.b32 %r360, %r361, %r397, %r313, %r399;
	// end inline asm
	mov.b32 	%f158, %r360;
	// begin inline asm
	shfl.sync.down.b32 %r365, %r366, %r397, %r313, %r399;
	// end inline asm
	mov.b64 	{%r371, %r376}, %rd513;
	// begin inline asm
	shfl.sync.down.b32 %r370, %r371, %r397, %r313, %r399;
	// end inline asm
	// begin inline asm
	shfl.sync.down.b32 %r375, %r376, %r397, %r313, %r399;
	// end inline asm
	mov.b64 	%rd166, {%r370, %r375};
	mov.b32 	%r381, %f487;
	// begin inline asm
	shfl.sync.down.b32 %r380, %r381, %r397, %r313, %r399;
	// end inline asm
	mov.b32 	%f159, %r380;
	// begin inline asm
	shfl.sync.down.b32 %r385, %r386, %r397, %r313, %r399;
	// end inline asm
	mov.b64 	{%r391, %r396}, %rd542;
	// begin inline asm
	shfl.sync.down.b32 %r390, %r391, %r397, %r313, %r399;
	// end inline asm
	// begin inline asm
	shfl.sync.down.b32 %r395, %r396, %r397, %r313, %r399;
	// end inline asm
	mov.b64 	%rd167, {%r390, %r395};
	add.s32 	%r400, %r274, 4;
	setp.gt.s32 	%p188, %r400, %r313;
	mov.f32 	%f490, %f487;
	mov.u64 	%rd545, %rd542;
	@%p188 bra 	$L__BB2_144;
	setp.lt.f32 	%p189, %f458, %f158;
	mov.f32 	%f488, %f458;
	mov.u64 	%rd543, %rd513;
	@%p189 bra 	$L__BB2_141;
	setp.gt.f32 	%p190, %f458, %f158;
	mov.f32 	%f488, %f158;
	mov.u64 	%rd543, %rd166;
	@%p190 bra 	$L__BB2_141;
	setp.lt.s64 	%p191, %rd513, %rd166;
	selp.f32 	%f488, %f458, %f158, %p191;
	min.s64 	%rd543, %rd513, %rd166;
$L__BB2_141:
	setp.lt.f32 	%p192, %f487, %f159;
	mov.f32 	%f458, %f488;
	mov.u64 	%rd513, %rd543;
	mov.f32 	%f490, %f159;
	mov.u64 	%rd545, %rd167;
	@%p192 bra 	$L__BB2_144;
	setp.gt.f32 	%p193, %f487, %f159;
	mov.f32 	%f458, %f488;
	mov.u64 	%rd513, %rd543;
	mov.f32 	%f490, %f487;
	mov.u64 	%rd545, %rd542;
	@%p193 bra 	$L__BB2_144;
	setp.lt.s64 	%p194, %rd542, %rd167;
	selp.f32 	%f490, %f487, %f159, %p194;
	min.s64 	%rd545, %rd542, %rd167;
	mov.f32 	%f458, %f488;
	mov.u64 	%rd513, %rd543;
$L__BB2_144:
	mov.b32 	%r402, %f458;
	mov.b32 	%r438, 8;
	mov.b32 	%r440, -1;
	// begin inline asm
	shfl.sync.down.b32 %r401, %r402, %r438, %r313, %r440;
	// end inline asm
	mov.b32 	%f165, %r401;
	// begin inline asm
	shfl.sync.down.b32 %r406, %r407, %r438, %r313, %r440;
	// end inline asm
	mov.b64 	{%r412, %r417}, %rd513;
	// begin inline asm
	shfl.sync.down.b32 %r411, %r412, %r438, %r313, %r440;
	// end inline asm
	// begin inline asm
	shfl.sync.down.b32 %r416, %r417, %r438, %r313, %r440;
	// end inline asm
	mov.b64 	%rd173, {%r411, %r416};
	mov.b32 	%r422, %f490;
	// begin inline asm
	shfl.sync.down.b32 %r421, %r422, %r438, %r313, %r440;
	// end inline asm
	mov.b32 	%f166, %r421;
	// begin inline asm
	shfl.sync.down.b32 %r426, %r427, %r438, %r313, %r440;
	// end inline asm
	mov.b64 	{%r432, %r437}, %rd545;
	// begin inline asm
	shfl.sync.down.b32 %r431, %r432, %r438, %r313, %r440;
	// end inline asm
	// begin inline asm
	shfl.sync.down.b32 %r436, %r437, %r438, %r313, %r440;
	// end inline asm
	mov.b64 	%rd174, {%r431, %r436};
	add.s32 	%r441, %r274, 8;
	setp.gt.s32 	%p195, %r441, %r313;
	mov.f32 	%f493, %f490;
	mov.u64 	%rd548, %rd545;
	@%p195 bra 	$L__BB2_151;
	setp.lt.f32 	%p196, %f458, %f165;
	mov.f32 	%f491, %f458;
	mov.u64 	%rd546, %rd513;
	@%p196 bra 	$L__BB2_148;
	setp.gt.f32 	%p197, %f458, %f165;
	mov.f32 	%f491, %f165;
	mov.u64 	%rd546, %rd173;
	@%p197 bra 	$L__BB2_148;
	setp.lt.s64 	%p198, %rd513, %rd173;
	selp.f32 	%f491, %f458, %f165, %p198;
	min.s64 	%rd546, %rd513, %rd173;
$L__BB2_148:
	setp.lt.f32 	%p199, %f490, %f166;
	mov.f32 	%f458, %f491;
	mov.u64 	%rd513, %rd546;
	mov.f32 	%f493, %f166;
	mov.u64 	%rd548, %rd174;
	@%p199 bra 	$L__BB2_151;
	setp.gt.f32 	%p200, %f490, %f166;
	mov.f32 	%f458, %f491;
	mov.u64 	%rd513, %rd546;
	mov.f32 	%f493, %f490;
	mov.u64 	%rd548, %rd545;
	@%p200 bra 	$L__BB2_151;
	setp.lt.s64 	%p201, %rd545, %rd174;
	selp.f32 	%f493, %f490, %f166, %p201;
	min.s64 	%rd548, %rd545, %rd174;
	mov.f32 	%f458, %f491;
	mov.u64 	%rd513, %rd546;
$L__BB2_151:
	mov.b32 	%r443, %f458;
	mov.b32 	%r479, 16;
	mov.b32 	%r481, -1;
	// begin inline asm
	shfl.sync.down.b32 %r442, %r443, %r479, %r313, %r481;
	// end inline asm
	mov.b32 	%f172, %r442;
	// begin inline asm
	shfl.sync.down.b32 %r447, %r448, %r479, %r313, %r481;
	// end inline asm
	mov.b64 	{%r453, %r458}, %rd513;
	// begin inline asm
	shfl.sync.down.b32 %r452, %r453, %r479, %r313, %r481;
	// end inline asm
	// begin inline asm
	shfl.sync.down.b32 %r457, %r458, %r479, %r313, %r481;
	// end inline asm
	mov.b64 	%rd180, {%r452, %r457};
	mov.b32 	%r463, %f493;
	// begin inline asm
	shfl.sync.down.b32 %r462, %r463, %r479, %r313, %r481;
	// end inline asm
	mov.b32 	%f173, %r462;
	// begin inline asm
	shfl.sync.down.b32 %r467, %r468, %r479, %r313, %r481;
	// end inline asm
	mov.b64 	{%r473, %r478}, %rd548;
	// begin inline asm
	shfl.sync.down.b32 %r472, %r473, %r479, %r313, %r481;
	// end inline asm
	// begin inline asm
	shfl.sync.down.b32 %r477, %r478, %r479, %r313, %r481;
	// end inline asm
	mov.b64 	%rd181, {%r472, %r477};
	add.s32 	%r482, %r274, 16;
	setp.gt.s32 	%p202, %r482, %r313;
	mov.f32 	%f580, %f493;
	mov.u64 	%rd640, %rd548;
	@%p202 bra 	$L__BB2_158;
	setp.lt.f32 	%p203, %f458, %f172;
	mov.f32 	%f494, %f458;
	mov.u64 	%rd549, %rd513;
	@%p203 bra 	$L__BB2_155;
	setp.gt.f32 	%p204, %f458, %f172;
	mov.f32 	%f494, %f172;
	mov.u64 	%rd549, %rd180;
	@%p204 bra 	$L__BB2_155;
	setp.lt.s64 	%p205, %rd513, %rd180;
	selp.f32 	%f494, %f458, %f172, %p205;
	min.s64 	%rd549, %rd513, %rd180;
$L__BB2_155:
	setp.lt.f32 	%p206, %f493, %f173;
	mov.f32 	%f458, %f494;
	mov.u64 	%rd513, %rd549;
	mov.f32 	%f580, %f173;
	mov.u64 	%rd640, %rd181;
	@%p206 bra 	$L__BB2_158;
	setp.gt.f32 	%p207, %f493, %f173;
	mov.f32 	%f458, %f494;
	mov.u64 	%rd513, %rd549;
	mov.f32 	%f580, %f493;
	mov.u64 	%rd640, %rd548;
	@%p207 bra 	$L__BB2_158;
	setp.lt.s64 	%p208, %rd548, %rd181;
	selp.f32 	%f580, %f493, %f173, %p208;
	min.s64 	%rd640, %rd548, %rd181;
	mov.f32 	%f458, %f494;
	mov.u64 	%rd513, %rd549;
$L__BB2_158:
	setp.ne.s32 	%p209, %r274, 0;
	@%p209 bra 	$L__BB2_160;
	mov.u32 	%r484, _ZN6thrust24THRUST_300001_SM_1000_NS8cuda_cub4core6detail5shmemE;
	add.s32 	%r485, %r484, %r315;
	st.shared.f32 	[%r485+8], %f458;
	st.shared.u64 	[%r485+16], %rd513;
	st.shared.f32 	[%r485+24], %f580;
	st.shared.u64 	[%r485+32], %rd640;
$L__BB2_160:
	bar.sync 	0;
	setp.ne.s32 	%p210, %r1, 0;
	@%p210 bra 	$L__BB2_349;
	setp.lt.s32 	%p211, %r36, 33;
	mov.f32 	%f497, %f458;
	mov.u64 	%rd552, %rd513;
	mov.f32 	%f498, %f580;
	mov.u64 	%rd553, %rd640;
	@%p211 bra 	$L__BB2_169;
	ld.shared.f32 	%f179, [_ZN6thrust24THRUST_300001_SM_1000_NS8cuda_cub4core6detail5shmemE+40];
	ld.shared.u64 	%rd187, [_ZN6thrust24THRUST_300001_SM_1000_NS8cuda_cub4core6detail5shmemE+48];
	ld.shared.f32 	%f180, [_ZN6thrust24THRUST_300001_SM_1000_NS8cuda_cub4core6detail5shmemE+56];
	ld.shared.u64 	%rd188, [_ZN6thrust24THRUST_300001_SM_1000_NS8cuda_cub4core6detail5shmemE+64];
	setp.lt.f32 	%p212, %f458, %f179;
	mov.f32 	%f497, %f458;
	mov.u64 	%rd552, %rd513;
	@%p212 bra 	$L__BB2_165;
	setp.lt.f32 	%p213, %f179, %f458;
	mov.f32 	%f497, %f179;
	mov.u64 	%rd552, %rd187;
	@%p213 bra 	$L__BB2_165;
	setp.lt.s64 	%p214, %rd513, %rd187;
	selp.f32 	%f497, %f458, %f179, %p214;
	min.s64 	%rd552, %rd513, %rd187;
$L__BB2_165:
	setp.lt.f32 	%p215, %f580, %f180;
	mov.f32 	%f498, %f180;
	mov.u64 	%rd553, %rd188;
	@%p215 bra 	$L__BB2_169;
	setp.geu.f32 	%p216, %f180, %f580;
	mov.f32 	%f498, %f580;
	mov.u64 	%rd553, %rd640;
	@%p216 bra 	$L__BB2_167;
	bra.uni 	$L__BB2_169;
$L__BB2_167:
	setp.ge.s64 	%p217, %rd640, %rd188;
	mov.f32 	%f498, %f180;
	mov.u64 	%rd553, %rd188;
	@%p217 bra 	$L__BB2_169;
	mov.f32 	%f498, %f580;
	mov.u64 	%rd553, %rd640;
$L__BB2_169:
	setp.lt.s32 	%p218, %r36, 65;
	mov.f32 	%f501, %f497;
	mov.u64 	%rd556, %rd552;
	mov.f32 	%f502, %f498;
	mov.u64 	%rd557, %rd553;
	@%p218 bra 	$L__BB2_177;
	ld.shared.f32 	%f192, [_ZN6thrust24THRUST_300001_SM_1000_NS8cuda_cub4core6detail5shmemE+72];
	ld.shared.u64 	%rd200, [_ZN6thrust24THRUST_300001_SM_1000_NS8cuda_cub4core6detail5shmemE+80];
	ld.shared.f32 	%f193, [_ZN6thrust24THRUST_300001_SM_1000_NS8cuda_cub4core6detail5shmemE+88];
	ld.shared.u64 	%rd201, [_ZN6thrust24THRUST_300001_SM_1000_NS8cuda_cub4core6detail5shmemE+96];
	setp.lt.f32 	%p219, %f497, %f192;
	mov.f32 	%f501, %f497;
	mov.u64 	%rd556, %rd552;
	@%p219 bra 	$L__BB2_173;
	setp.lt.f32 	%p220, %f192, %f497;
	mov.f32 	%f501, %f192;
	mov.u64 	%rd556, %rd200;
	@%p220 bra 	$L__BB2_173;
	setp.lt.s64 	%p221, %rd552, %rd200;
	selp.f32 	%f501, %f497, %f192, %p221;
	min.s64 	%rd556, %rd552, %rd200;
$L__BB2_173:
	setp.lt.f32 	%p222, %f498, %f193;
	mov.f32 	%f502, %f193;
	mov.u64 	%rd557, %rd201;
	@%p222 bra 	$L__BB2_177;
	setp.geu.f32 	%p223, %f193, %f498;
	mov.f32 	%f502, %f498;
	mov.u64 	%rd557, %rd553;
	@%p223 bra 	$L__BB2_175;
	bra.uni 	$L__BB2_177;
$L__BB2_175:
	setp.ge.s64 	%p224, %rd553, %rd201;
	mov.f32 	%f502, %f193;
	mov.u64 	%rd557, %rd201;
	@%p224 bra 	$L__BB2_177;
	mov.f32 	%f502, %f498;
	mov.u64 	%rd557, %rd553;
$L__BB2_177:
	setp.lt.s32 	%p225, %r36, 97;
	mov.f32 	%f505, %f501;
	mov.u64 	%rd560, %rd556;
	mov.f32 	%f506, %f502;
	mov.u64 	%rd561, %rd557;
	@%p225 bra 	$L__BB2_185;
	ld.shared.f32 	%f205, [_ZN6thrust24THRUST_300001_SM_1000_NS8cuda_cub4core6detail5shmemE+104];
	ld.shared.u64 	%rd213, [_ZN6thrust24THRUST_300001_SM_1000_NS8cuda_cub4core6detail5shmemE+112];
	ld.shared.f32 	%f206, [_ZN6thrust24THRUST_300001_SM_1000_NS8cuda_cub4core6detail5shmemE+120];
	ld.shared.u64 	%rd214, [_ZN6thrust24THRUST_300001_SM_1000_NS8cuda_cub4core6detail5shmemE+128];
	setp.lt.f32 	%p226, %f501, %f205;
	mov.f32 	%f505, %f501;
	mov.u64 	%rd560, %rd556;
	@%p226 bra 	$L__BB2_181;
	setp.lt.f32 	%p227, %f205, %f501;
	mov.f32 	%f505, %f205;
	mov.u64 	%rd560, %rd213;
	@%p227 bra 	$L__BB2_181;
	setp.lt.s64 	%p228, %rd556, %rd213;
	selp.f32 	%f505, %f501, %f205, %p228;
	min.s64 	%rd560, %rd556, %rd213;
$L__BB2_181:
	setp.lt.f32 	%p229, %f502, %f206;
	mov.f32 	%f506, %f206;
	mov.u64 	%rd561, %rd214;
	@%p229 bra 	$L__BB2_185;
	setp.geu.f32 	%p230, %f206, %f502;
	mov.f32 	%f506, %f502;
	mov.u64 	%rd561, %rd557;
	@%p230 bra 	$L__BB2_183;
	bra.uni 	$L__BB2_185;
$L__BB2_183:
	setp.ge.s64 	%p231, %rd557, %rd214;
	mov.f32 	%f506, %f206;
	mov.u64 	%rd561, %rd214;
	@%p231 bra 	$L__BB2_185;
	mov.f32 	%f506, %f502;
	mov.u64 	%rd561, %rd557;
$L__BB2_185:
	setp.lt.s32 	%p232, %r36, 129;
	mov.f32 	%f509, %f505;
	mov.u64 	%rd564, %rd560;
	mov.f32 	%f510, %f506;
	mov.u64 	%rd565, %rd561;
	@%p232 bra 	$L__BB2_193;
	ld.shared.f32 	%f218, [_ZN6thrust24THRUST_300001_SM_1000_NS8cuda_cub4core6detail5shmemE+136];
	ld.shared.u64 	%rd226, [_ZN6thrust24THRUST_300001_SM_1000_NS8cuda_cub4core6detail5shmemE+144];
	ld.shared.f32 	%f219, [_ZN6thrust24THRUST_300001_SM_1000_NS8cuda_cub4core6detail5shmemE+152];
	ld.shared.u64 	%rd227, [_ZN6thrust24THRUST_300001_SM_1000_NS8cuda_cub4core6detail5shmemE+160];
	setp.lt.f32 	%p233, %f505, %f218;
	mov.f32 	%f509, %f505;
	mov.u64 	%rd564, %rd560;
	@%p233 bra 	$L__BB2_189;
	setp.lt.f32 	%p234, %f218, %f505;
	mov.f32 	%f509, %f218;
	mov.u64 	%rd564, %rd226;
	@%p234 bra 	$L__BB2_189;
	setp.lt.s64 	%p235, %rd560, %rd226;
	selp.f32 	%f509, %f505, %f218, %p235;
	min.s64 	%rd564, %rd560, %rd226;
$L__BB2_189:
	setp.lt.f32 	%p236, %f506, %f219;
	mov.f32 	%f510, %f219;
	mov.u64 	%rd565, %rd227;
	@%p236 bra 	$L__BB2_193;
	setp.geu.f32 	%p237, %f219, %f506;
	mov.f32 	%f510, %f506;
	mov.u64 	%rd565, %rd561;
	@%p237 bra 	$L__BB2_191;
	bra.uni 	$L__BB2_193;
$L__BB2_191:
	setp.ge.s64 	%p238, %rd561, %rd227;
	mov.f32 	%f510, %f219;
	mov.u64 	%rd565, %rd227;
	@%p238 bra 	$L__BB2_193;
	mov.f32 	%f510, %f506;
	mov.u64 	%rd565, %rd561;
$L__BB2_193:
	setp.lt.s32 	%p239, %r36, 161;
	mov.f32 	%f513, %f509;
	mov.u64 	%rd568, %rd564;
	mov.f32 	%f514, %f510;
	mov.u64 	%rd569, %rd565;
	@%p239 bra 	$L__BB2_201;
	ld.shared.f32 	%f231, [_ZN6thrust24THRUST_300001_SM_1000_NS8cuda_cub4core6detail5shmemE+168];
	ld.shared.u64 	%rd239, [_ZN6thrust24THRUST_300001_SM_1000_NS8cuda_cub4core6detail5shmemE+176];
	ld.shared.f32 	%f232, [_ZN6thrust24THRUST_300001_SM_1000_NS8cuda_cub4core6detail5shmemE+184];
	ld.shared.u64 	%rd240, [_ZN6thrust24THRUST_300001_SM_1000_NS8cuda_cub4core6detail5shmemE+192];
	setp.lt.f32 	%p240, %f509, %f231;
	mov.f32 	%f513, %f509;
	mov.u64 	%rd568, %rd564;
	@%p240 bra 	$L__BB2_197;
	setp.lt.f32 	%p241, %f231, %f509;
	mov.f32 	%f513, %f231;
	mov.u64 	%rd568, %rd239;
	@%p241 bra 	$L__BB2_197;
	setp.lt.s64 	%p242, %rd564, %rd239;
	selp.f32 	%f513, %f509, %f231, %p242;
	min.s64 	%rd568, %rd564, %rd239;
$L__BB2_197:
	setp.lt.f32 	%p243, %f510, %f232;
	mov.f32 	%f514, %f232;
	mov.u64 	%rd569, %rd240;
	@%p243 bra 	$L__BB2_201;
	setp.geu.f32 	%p244, %f232, %f510;
	mov.f32 	%f514, %f510;
	mov.u64 	%rd569, %rd565;
	@%p244 bra 	$L__BB2_199;
	bra.uni 	$L__BB2_201;
$L__BB2_199:
	setp.ge.s64 	%p245, %rd565, %rd240;
	mov.f32 	%f514, %f232;
	mov.u64 	%rd569, %rd240;
	@%p245 bra 	$L__BB2_201;
	mov.f32 	%f514, %f510;
	mov.u64 	%rd569, %rd565;
$L__BB2_201:
	setp.lt.s32 	%p246, %r36, 193;
	mov.f32 	%f517, %f513;
	mov.u64 	%rd572, %rd568;
	mov.f32 	%f518, %f514;
	mov.u64 	%rd573, %rd569;
	@%p246 bra 	$L__BB2_209;
	ld.shared.f32 	%f244, [_ZN6thrust24THRUST_300001_SM_1000_NS8cuda_cub4core6detail5shmemE+200];
	ld.shared.u64 	%rd252, [_ZN6thrust24THRUST_300001_SM_1000_NS8cuda_cub4core6detail5shmemE+208];
	ld.shared.f32 	%f245, [_ZN6thrust24THRUST_300001_SM_1000_NS8cuda_cub4core6detail5shmemE+216];
	ld.shared.u64 	%rd253, [_ZN6thrust24THRUST_300001_SM_1000_NS8cuda_cub4core6detail5shmemE+224];
	setp.lt.f32 	%p247, %f513, %f244;
	mov.f32 	%f517, %f513;
	mov.u64 	%rd572, %rd568;
	@%p247 bra 	$L__BB2_205;
	setp.lt.f32 	%p248, %f244, %f513;
	mov.f32 	%f517, %f244;
	mov.u64 	%rd572, %rd252;
	@%p248 bra 	$L__BB2_205;
	setp.lt.s64 	%p249, %rd568, %rd252;
	selp.f32 	%f517, %f513, %f244, %p249;
	min.s64 	%rd572, %rd568, %rd252;
$L__BB2_205:
	setp.lt.f32 	%p250, %f514, %f245;
	mov.f32 	%f518, %f245;
	mov.u64 	%rd573, %rd253;
	@%p250 bra 	$L__BB2_209;
	setp.geu.f32 	%p251, %f245, %f514;
	mov.f32 	%f518, %f514;
	mov.u64 	%rd573, %rd569;
	@%p251 bra 	$L__BB2_207;
	bra.uni 	$L__BB2_209;
$L__BB2_207:
	setp.ge.s64 	%p252, %rd569, %rd253;
	mov.f32 	%f518, %f245;
	mov.u64 	%rd573, %rd253;
	@%p252 bra 	$L__BB2_209;
	mov.f32 	%f518, %f514;
	mov.u64 	%rd573, %rd569;
$L__BB2_209:
	setp.lt.s32 	%p253, %r36, 225;
	mov.u64 	%rd640, %rd573;
	mov.f32 	%f580, %f518;
	mov.u64 	%rd513, %rd572;
	mov.f32 	%f458, %f517;
	@%p253 bra 	$L__BB2_349;
	ld.shared.f32 	%f257, [_ZN6thrust24THRUST_300001_SM_1000_NS8cuda_cub4core6detail5shmemE+232];
	ld.shared.u64 	%rd265, [_ZN6thrust24THRUST_300001_SM_1000_NS8cuda_cub4core6detail5shmemE+240];
	ld.shared.f32 	%f258, [_ZN6thrust24THRUST_300001_SM_1000_NS8cuda_cub4core6detail5shmemE+248];
	ld.shared.u64 	%rd266, [_ZN6thrust24THRUST_300001_SM_1000_NS8cuda_cub4core6detail5shmemE+256];
	setp.lt.f32 	%p254, %f517, %f257;
	mov.f32 	%f458, %f517;
	mov.u64 	%rd513, %rd572;
	@%p254 bra 	$L__BB2_213;
	setp.lt.f32 	%p255, %f257, %f517;
	mov.f32 	%f458, %f257;
	mov.u64 	%rd513, %rd265;
	@%p255 bra 	$L__BB2_213;
	setp.lt.s64 	%p256, %rd572, %rd265;
	selp.f32 	%f458, %f517, %f257, %p256;
	min.s64 	%rd513, %rd572, %rd265;
$L__BB2_213:
	setp.lt.f32 	%p257, %f518, %f258;
	mov.f32 	%f580, %f258;
	mov.u64 	%rd640, %rd266;
	@%p257 bra 	$L__BB2_349;
	setp.geu.f32 	%p258, %f258, %f518;
	mov.f32 	%f580, %f518;
	mov.u64 	%rd640, %rd573;
	@%p258 bra 	$L__BB2_215;
	bra.uni 	$L__BB2_349;
$L__BB2_215:
	setp.ge.s64 	%p259, %rd573, %rd266;
	mov.f32 	%f580, %f258;
	mov.u64 	%rd640, %rd266;
	@%p259 bra 	$L__BB2_349;
	mov.f32 	%f580, %f518;
	mov.u64 	%rd640, %rd573;
	bra.uni 	$L__BB2_349;
$L__BB2_217:
	mov.u32 	%r17, %tid.x;
	cvt.u64.u32 	%rd453, %r17;
	mul.wide.u32 	%rd454, %r17, 4;
	add.s64 	%rd276, %rd1, %rd454;
	add.s64 	%rd277, %rd451, %rd453;
	ld.global.f32 	%f427, [%rd276];
	add.s64 	%rd455, %rd277, 256;
	ld.global.f32 	%f428, [%rd276+1024];
	setp.geu.f32 	%p3, %f427, %f428;
	setp.lt.f32 	%p4, %f428, %f427;
	selp.f32 	%f458, %f428, %f427, %p4;
	selp.b64 	%rd513, %rd455, %rd277, %p4;
	selp.f32 	%f548, %f427, %f428, %p3;
	selp.b64 	%rd608, %rd277, %rd455, %p3;
	setp.lt.u32 	%p5, %r36, 1024;
	mov.b32 	%r697, 512;
	@%p5 bra 	$L__BB2_230;
	mov.b32 	%r696, 512;
	mov.f32 	%f524, %f548;
	mov.u64 	%rd579, %rd608;
$L__BB2_219:
	cvt.u64.u32 	%rd456, %r696;
	mul.wide.u32 	%rd457, %r696, 4;
	add.s64 	%rd458, %rd276, %rd457;
	add.s64 	%rd581, %rd277, %rd456;
	ld.global.f32 	%f526, [%rd458];
	add.s64 	%rd608, %rd581, 256;
	ld.global.f32 	%f548, [%rd458+1024];
	setp.lt.f32 	%p6, %f458, %f526;
	mov.f32 	%f525, %f458;
	mov.u64 	%rd580, %rd513;
	@%p6 bra 	$L__BB2_222;
	setp.lt.f32 	%p7, %f526, %f458;
	mov.f32 	%f525, %f526;
	mov.u64 	%rd580, %rd581;
	@%p7 bra 	$L__BB2_222;
	setp.lt.s64 	%p8, %rd513, %rd581;
	selp.f32 	%f525, %f458, %f526, %p8;
	min.s64 	%rd580, %rd513, %rd581;
$L__BB2_222:
	setp.lt.f32 	%p9, %f524, %f526;
	@%p9 bra 	$L__BB2_224;
	setp.lt.f32 	%p10, %f526, %f524;
	setp.lt.s64 	%p11, %rd579, %rd581;
	or.pred  	%p12, %p10, %p11;
	selp.f32 	%f526, %f524, %f526, %p12;
	selp.b64 	%rd581, %rd579, %rd581, %p12;
$L__BB2_224:
	setp.lt.f32 	%p13, %f525, %f548;
	mov.f32 	%f458, %f525;
	mov.u64 	%rd513, %rd580;
	@%p13 bra 	$L__BB2_227;
	setp.lt.f32 	%p14, %f548, %f525;
	mov.f32 	%f458, %f548;
	mov.u64 	%rd513, %rd608;
	@%p14 bra 	$L__BB2_227;
	setp.lt.s64 	%p15, %rd580, %rd608;
	selp.f32 	%f458, %f525, %f548, %p15;
	min.s64 	%rd513, %rd580, %rd608;
$L__BB2_227:
	setp.lt.f32 	%p16, %f526, %f548;
	@%p16 bra 	$L__BB2_229;
	setp.lt.f32 	%p17, %f548, %f526;
	setp.lt.s64 	%p18, %rd581, %rd608;
	or.pred  	%p19, %p17, %p18;
	selp.f32 	%f548, %f526, %f548, %p19;
	selp.b64 	%rd608, %rd581, %rd608, %p19;
$L__BB2_229:
	add.s32 	%r697, %r696, 512;
	add.s32 	%r49, %r696, 1024;
	setp.le.s32 	%p20, %r49, %r36;
	mov.u32 	%r696, %r697;
	mov.f32 	%f524, %f548;
	mov.u64 	%rd579, %rd608;
	@%p20 bra 	$L__BB2_219;
$L__BB2_230:
	setp.le.s32 	%p21, %r36, %r697;
	@%p21 bra 	$L__BB2_268;
	sub.s32 	%r21, %r36, %r697;
	setp.ge.s32 	%p22, %r17, %r21;
	@%p22 bra 	$L__BB2_268;
	not.b32 	%r50, %r17;
	add.s32 	%r51, %r36, %r50;
	sub.s32 	%r22, %r51, %r697;
	and.b32  	%r52, %r22, 768;
	setp.eq.s32 	%p23, %r52, 768;
	mov.u32 	%r700, %r17;
	@%p23 bra 	$L__BB2_241;
	add.s32 	%r53, %r17, %r697;
	cvt.u64.u32 	%rd460, %r53;
	add.s64 	%rd587, %rd451, %rd460;
	mul.wide.u32 	%rd461, %r53, 4;
	add.s64 	%rd586, %rd1, %rd461;
	shr.u32 	%r54, %r22, 8;
	add.s32 	%r55, %r54, 1;
	and.b32  	%r56, %r55, 3;
	neg.s32 	%r698, %r56;
	mov.u32 	%r700, %r17;
$L__BB2_234:
	.pragma "nounroll";
	mov.u64 	%rd299, %rd608;
	mov.f32 	%f285, %f548;
	mov.u64 	%rd298, %rd513;
	mov.f32 	%f284, %f458;
	ld.global.f32 	%f286, [%rd586];
	setp.lt.f32 	%p24, %f284, %f286;
	@%p24 bra 	$L__BB2_237;
	setp.lt.f32 	%p25, %f286, %f284;
	mov.f32 	%f458, %f286;
	mov.u64 	%rd513, %rd587;
	@%p25 bra 	$L__BB2_237;
	setp.lt.s64 	%p26, %rd298, %rd587;
	selp.f32 	%f458, %f284, %f286, %p26;
	min.s64 	%rd513, %rd298, %rd587;
$L__BB2_237:
	setp.lt.f32 	%p27, %f285, %f286;
	mov.f32 	%f548, %f286;
	mov.u64 	%rd608, %rd587;
	@%p27 bra 	$L__BB2_240;
	setp.lt.f32 	%p28, %f286, %f285;
	mov.f32 	%f548, %f285;
	mov.u64 	%rd608, %rd299;
	@%p28 bra 	$L__BB2_240;
	setp.lt.s64 	%p29, %rd299, %rd587;
	selp.f32 	%f548, %f285, %f286, %p29;
	min.s64 	%rd608, %rd299, %rd587;
$L__BB2_240:
	add.s32 	%r700, %r700, 256;
	add.s64 	%rd587, %rd587, 256;
	add.s64 	%rd586, %rd586, 1024;
	add.s32 	%r698, %r698, 1;
	setp.ne.s32 	%p30, %r698, 0;
	@%p30 bra 	$L__BB2_234;
$L__BB2_241:
	setp.lt.u32 	%p31, %r22, 768;
	@%p31 bra 	$L__BB2_268;
	add.s32 	%r701, %r700, %r697;
	cvt.u64.u32 	%rd462, %r701;
	add.s64 	%rd598, %rd451, %rd462;
	cvt.u64.u32 	%rd463, %r700;
	cvt.u64.u32 	%rd464, %r697;
	add.s64 	%rd465, %rd463, %rd464;
	shl.b64 	%rd466, %rd465, 2;
	add.s64 	%rd467, %rd466, %rd1;
	add.s64 	%rd597, %rd467, 3072;
	mul.wide.u32 	%rd468, %r701, 4;
	add.s64 	%rd596, %rd1, %rd468;
	add.s32 	%r702, %r700, 512;
$L__BB2_243:
	mov.u32 	%r32, %r702;
	ld.global.f32 	%f297, [%rd596];
	setp.lt.f32 	%p32, %f458, %f297;
	mov.f32 	%f541, %f458;
	mov.u64 	%rd601, %rd513;
	@%p32 bra 	$L__BB2_246;
	setp.lt.f32 	%p33, %f297, %f458;
	mov.f32 	%f541, %f297;
	mov.u64 	%rd601, %rd598;
	@%p33 bra 	$L__BB2_246;
	setp.lt.s64 	%p34, %rd513, %rd598;
	selp.f32 	%f541, %f458, %f297, %p34;
	min.s64 	%rd601, %rd513, %rd598;
$L__BB2_246:
	setp.lt.f32 	%p35, %f548, %f297;
	mov.f32 	%f542, %f297;
	mov.u64 	%rd602, %rd598;
	@%p35 bra 	$L__BB2_249;
	setp.lt.f32 	%p36, %f297, %f548;
	mov.f32 	%f542, %f548;
	mov.u64 	%rd602, %rd608;
	@%p36 bra 	$L__BB2_249;
	setp.lt.s64 	%p37, %rd608, %rd598;
	selp.f32 	%f542, %f548, %f297, %p37;
	min.s64 	%rd602, %rd608, %rd598;
$L__BB2_249:
	add.s32 	%r57, %r701, 256;
	cvt.u64.u32 	%rd469, %r57;
	add.s64 	%rd322, %rd451, %rd469;
	ld.global.f32 	%f302, [%rd597+-2048];
	setp.lt.f32 	%p38, %f541, %f302;
	mov.f32 	%f543, %f541;
	mov.u64 	%rd603, %rd601;
	@%p38 bra 	$L__BB2_252;
	setp.lt.f32 	%p39, %f302, %f541;
	mov.f32 	%f543, %f302;
	mov.u64 	%rd603, %rd322;
	@%p39 bra 	$L__BB2_252;
	setp.lt.s64 	%p40, %rd601, %rd322;
	selp.f32 	%f543, %f541, %f302, %p40;
	min.s64 	%rd603, %rd601, %rd322;
$L__BB2_252:
	setp.lt.f32 	%p41, %f542, %f302;
	mov.f32 	%f544, %f302;
	mov.u64 	%rd604, %rd322;
	@%p41 bra 	$L__BB2_255;
	setp.lt.f32 	%p42, %f302, %f542;
	mov.f32 	%f544, %f542;
	mov.u64 	%rd604, %rd602;
	@%p42 bra 	$L__BB2_255;
	setp.lt.s64 	%p43, %rd602, %rd322;
	selp.f32 	%f544, %f542, %f302, %p43;
	min.s64 	%rd604, %rd602, %rd322;
$L__BB2_255:
	add.s32 	%r58, %r701, 512;
	cvt.u64.u32 	%rd470, %r58;
	add.s64 	%rd327, %rd451, %rd470;
	ld.global.f32 	%f307, [%rd597+-1024];
	setp.lt.f32 	%p44, %f543, %f307;
	mov.f32 	%f545, %f543;
	mov.u64 	%rd605, %rd603;
	@%p44 bra 	$L__BB2_258;
	setp.lt.f32 	%p45, %f307, %f543;
	mov.f32 	%f545, %f307;
	mov.u64 	%rd605, %rd327;
	@%p45 bra 	$L__BB2_258;
	setp.lt.s64 	%p46, %rd603, %rd327;
	selp.f32 	%f545, %f543, %f307, %p46;
	min.s64 	%rd605, %rd603, %rd327;
$L__BB2_258:
	setp.lt.f32 	%p47, %f544, %f307;
	mov.f32 	%f546, %f307;
	mov.u64 	%rd606, %rd327;
	@%p47 bra 	$L__BB2_261;
	setp.lt.f32 	%p48, %f307, %f544;
	mov.f32 	%f546, %f544;
	mov.u64 	%rd606, %rd604;
	@%p48 bra 	$L__BB2_261;
	setp.lt.s64 	%p49, %rd604, %rd327;
	selp.f32 	%f546, %f544, %f307, %p49;
	min.s64 	%rd606, %rd604, %rd327;
$L__BB2_261:
	add.s32 	%r59, %r701, 768;
	cvt.u64.u32 	%rd471, %r59;
	add.s64 	%rd332, %rd451, %rd471;
	ld.global.f32 	%f312, [%rd597];
	setp.lt.f32 	%p50, %f545, %f312;
	mov.f32 	%f458, %f545;
	mov.u64 	%rd513, %rd605;
	@%p50 bra 	$L__BB2_264;
	setp.lt.f32 	%p51, %f312, %f545;
	mov.f32 	%f458, %f312;
	mov.u64 	%rd513, %rd332;
	@%p51 bra 	$L__BB2_264;
	setp.lt.s64 	%p52, %rd605, %rd332;
	selp.f32 	%f458, %f545, %f312, %p52;
	min.s64 	%rd513, %rd605, %rd332;
$L__BB2_264:
	setp.lt.f32 	%p53, %f546, %f312;
	mov.f32 	%f548, %f312;
	mov.u64 	%rd608, %rd332;
	@%p53 bra 	$L__BB2_267;
	setp.lt.f32 	%p54, %f312, %f546;
	mov.f32 	%f548, %f546;
	mov.u64 	%rd608, %rd606;
	@%p54 bra 	$L__BB2_267;
	setp.lt.s64 	%p55, %rd606, %rd332;
	selp.f32 	%f548, %f546, %f312, %p55;
	min.s64 	%rd608, %rd606, %rd332;
$L__BB2_267:
	add.s64 	%rd598, %rd598, 1024;
	add.s64 	%rd597, %rd597, 4096;
	add.s64 	%rd596, %rd596, 4096;
	add.s32 	%r702, %r32, 1024;
	add.s32 	%r60, %r32, 512;
	add.s32 	%r701, %r701, 1024;
	setp.lt.s32 	%p56, %r60, %r21;
	@%p56 bra 	$L__BB2_243;
$L__BB2_268:
	// begin inline asm
	mov.u32 %r61, %laneid;
	// end inline asm
	mov.b32 	%r63, %f458;
	mov.b32 	%r99, 1;
	mov.b32 	%r100, 31;
	mov.b32 	%r101, -1;
	// begin inline asm
	shfl.sync.down.b32 %r62, %r63, %r99, %r100, %r101;
	// end inline asm
	mov.b32 	%f319, %r62;
	// begin inline asm
	shfl.sync.down.b32 %r67, %r68, %r99, %r100, %r101;
	// end inline asm
	mov.b64 	{%r73, %r78}, %rd513;
	// begin inline asm
	shfl.sync.down.b32 %r72, %r73, %r99, %r100, %r101;
	// end inline asm
	// begin inline asm
	shfl.sync.down.b32 %r77, %r78, %r99, %r100, %r101;
	// end inline asm
	mov.b64 	%rd342, {%r72, %r77};
	mov.b32 	%r83, %f548;
	// begin inline asm
	shfl.sync.down.b32 %r82, %r83, %r99, %r100, %r101;
	// end inline asm
	mov.b32 	%f320, %r82;
	// begin inline asm
	shfl.sync.down.b32 %r87, %r88, %r99, %r100, %r101;
	// end inline asm
	mov.b64 	{%r93, %r98}, %rd608;
	// begin inline asm
	shfl.sync.down.b32 %r92, %r93, %r99, %r100, %r101;
	// end inline asm
	// begin inline asm
	shfl.sync.down.b32 %r97, %r98, %r99, %r100, %r101;
	// end inline asm
	mov.b64 	%rd343, {%r92, %r97};
	setp.gt.s32 	%p57, %r61, 30;
	mov.f32 	%f553, %f548;
	mov.u64 	%rd613, %rd608;
	@%p57 bra 	$L__BB2_275;
	setp.lt.f32 	%p58, %f458, %f319;
	mov.f32 	%f551, %f458;
	mov.u64 	%rd611, %rd513;
	@%p58 bra 	$L__BB2_272;
	setp.gt.f32 	%p59, %f458, %f319;
	mov.f32 	%f551, %f319;
	mov.u64 	%rd611, %rd342;
	@%p59 bra 	$L__BB2_272;
	setp.lt.s64 	%p60, %rd513, %rd342;
	selp.f32 	%f551, %f458, %f319, %p60;
	min.s64 	%rd611, %rd513, %rd342;
$L__BB2_272:
	setp.lt.f32 	%p61, %f548, %f320;
	mov.f32 	%f458, %f551;
	mov.u64 	%rd513, %rd611;
	mov.f32 	%f553, %f320;
	mov.u64 	%rd613, %rd343;
	@%p61 bra 	$L__BB2_275;
	setp.gt.f32 	%p62, %f548, %f320;
	mov.f32 	%f458, %f551;
	mov.u64 	%rd513, %rd611;
	mov.f32 	%f553, %f548;
	mov.u64 	%rd613, %rd608;
	@%p62 bra 	$L__BB2_275;
	setp.lt.s64 	%p63, %rd608, %rd343;
	selp.f32 	%f553, %f548, %f320, %p63;
	min.s64 	%rd613, %rd608, %rd343;
	mov.f32 	%f458, %f551;
	mov.u64 	%rd513, %rd611;
$L__BB2_275:
	mov.b32 	%r103, %f458;
	mov.b32 	%r139, 2;
	mov.b32 	%r140, 31;
	mov.b32 	%r141, -1;
	// begin inline asm
	shfl.sync.down.b32 %r102, %r103, %r139, %r140, %r141;
	// end inline asm
	mov.b32 	%f326, %r102;
	// begin inline asm
	shfl.sync.down.b32 %r107, %r108, %r139, %r140, %r141;
	// end inline asm
	mov.b64 	{%r113, %r118}, %rd513;
	// begin inline asm
	shfl.sync.down.b32 %r112, %r113, %r139, %r140, %r141;
	// end inline asm
	// begin inline asm
	shfl.sync.down.b32 %r117, %r118, %r139, %r140, %r141;
	// end inline asm
	mov.b64 	%rd349, {%r112, %r117};
	mov.b32 	%r123, %f553;
	// begin inline asm
	shfl.sync.down.b32 %r122, %r123, %r139, %r140, %r141;
	// end inline asm
	mov.b32 	%f327, %r122;
	// begin inline asm
	shfl.sync.down.b32 %r127, %r128, %r139, %r140, %r141;
	// end inline asm
	mov.b64 	{%r133, %r138}, %rd613;
	// begin inline asm
	shfl.sync.down.b32 %r132, %r133, %r139, %r140, %r141;
	// end inline asm
	// begin inline asm
	shfl.sync.down.b32 %r137, %r138, %r139, %r140, %r141;
	// end inline asm
	mov.b64 	%rd350, {%r132, %r137};
	setp.gt.s32 	%p64, %r61, 29;
	mov.f32 	%f556, %f553;
	mov.u64 	%rd616, %rd613;
	@%p64 bra 	$L__BB2_282;
	setp.lt.f32 	%p65, %f458, %f326;
	mov.f32 	%f554, %f458;
	mov.u64 	%rd614, %rd513;
	@%p65 bra 	$L__BB2_279;
	setp.gt.f32 	%p66, %f458, %f326;
	mov.f32 	%f554, %f326;
	mov.u64 	%rd614, %rd349;
	@%p66 bra 	$L__BB2_279;
	setp.lt.s64 	%p67, %rd513, %rd349;
	selp.f32 	%f554, %f458, %f326, %p67;
	min.s64 	%rd614, %rd513, %rd349;
$L__BB2_279:
	setp.lt.f32 	%p68, %f553, %f327;
	mov.f32 	%f458, %f554;
	mov.u64 	%rd513, %rd614;
	mov.f32 	%f556, %f327;
	mov.u64 	%rd616, %rd350;
	@%p68 bra 	$L__BB2_282;
	setp.gt.f32 	%p69, %f553, %f327;
	mov.f32 	%f458, %f554;
	mov.u64 	%rd513, %rd614;
	mov.f32 	%f556, %f553;
	mov.u64 	%rd616, %rd613;
	@%p69 bra 	$L__BB2_282;
	setp.lt.s64 	%p70, %rd613, %rd350;
	selp.f32 	%f556, %f553, %f327, %p70;
	min.s64 	%rd616, %rd613, %rd350;
	mov.f32 	%f458, %f554;
	mov.u64 	%rd513, %rd614;
$L__BB2_282:
	mov.b32 	%r143, %f458;
	mov.b32 	%r179, 4;
	mov.b32 	%r180, 31;
	mov.b32 	%r181, -1;
	// begin inline asm
	shfl.sync.down.b32 %r142, %r143, %r179, %r180, %r181;
	// end inline asm
	mov.b32 	%f333, %r142;
	// begin inline asm
	shfl.sync.down.b32 %r147, %r148, %r179, %r180, %r181;
	// end inline asm
	mov.b64 	{%r153, %r158}, %rd513;
	// begin inline asm
	shfl.sync.down.b32 %r152, %r153, %r179, %r180, %r181;
	// end inline asm
	// begin inline asm
	shfl.sync.down.b32 %r157, %r158, %r179, %r180, %r181;
	// end inline asm
	mov.b64 	%rd356, {%r152, %r157};
	mov.b32 	%r163, %f556;
	// begin inline asm
	shfl.sync.down.b32 %r162, %r163, %r179, %r180, %r181;
	// end inline asm
	mov.b32 	%f334, %r162;
	// begin inline asm
	shfl.sync.down.b32 %r167, %r168, %r179, %r180, %r181;
	// end inline asm
	mov.b64 	{%r173, %r178}, %rd616;
	// begin inline asm
	shfl.sync.down.b32 %r172, %r173, %r179, %r180, %r181;
	// end inline asm
	// begin inline asm
	shfl.sync.down.b32 %r177, %r178, %r179, %r180, %r181;
	// end inline asm
	mov.b64 	%rd357, {%r172, %r177};
	setp.gt.s32 	%p71, %r61, 27;
	mov.f32 	%f559, %f556;
	mov.u64 	%rd619, %rd616;
	@%p71 bra 	$L__BB2_289;
	setp.lt.f32 	%p72, %f458, %f333;
	mov.f32 	%f557, %f458;
	mov.u64 	%rd617, %rd513;
	@%p72 bra 	$L__BB2_286;
	setp.gt.f32 	%p73, %f458, %f333;
	mov.f32 	%f557, %f333;
	mov.u64 	%rd617, %rd356;
	@%p73 bra 	$L__BB2_286;
	setp.lt.s64 	%p74, %rd513, %rd356;
	selp.f32 	%f557, %f458, %f333, %p74;
	min.s64 	%rd617, %rd513, %rd356;
$L__BB2_286:
	setp.lt.f32 	%p75, %f556, %f334;
	mov.f32 	%f458, %f557;
	mov.u64 	%rd513, %rd617;
	mov.f32 	%f559, %f334;
	mov.u64 	%rd619, %rd357;
	@%p75 bra 	$L__BB2_289;
	setp.gt.f32 	%p76, %f556, %f334;
	mov.f32 	%f458, %f557;
	mov.u64 	%rd513, %rd617;
	mov.f32 	%f559, %f556;
	mov.u64 	%rd619, %rd616;
	@%p76 bra 	$L__BB2_289;
	setp.lt.s64 	%p77, %rd616, %rd357;
	selp.f32 	%f559, %f556, %f334, %p77;
	min.s64 	%rd619, %rd616, %rd357;
	mov.f32 	%f458, %f557;
	mov.u64 	%rd513, %rd617;
$L__BB2_289:
	mov.b32 	%r183, %f458;
	mov.b32 	%r219, 8;
	mov.b32 	%r220, 31;
	mov.b32 	%r221, -1;
	// begin inline asm
	shfl.sync.down.b32 %r182, %r183, %r219, %r220, %r221;
	// end inline asm
	mov.b32 	%f340, %r182;
	// begin inline asm
	shfl.sync.down.b32 %r187, %r188, %r219, %r220, %r221;
	// end inline asm
	mov.b64 	{%r193, %r198}, %rd513;
	// begin inline asm
	shfl.sync.down.b32 %r192, %r193, %r219, %r220, %r221;
	// end inline asm
	// begin inline asm
	shfl.sync.down.b32 %r197, %r198, %r219, %r220, %r221;
	// end inline asm
	mov.b64 	%rd363, {%r192, %r197};
	mov.b32 	%r203, %f559;
	// begin inline asm
	shfl.sync.down.b32 %r202, %r203, %r219, %r220, %r221;
	// end inline asm
	mov.b32 	%f341, %r202;
	// begin inline asm
	shfl.sync.down.b32 %r207, %r208, %r219, %r220, %r221;
	// end inline asm
	mov.b64 	{%r213, %r218}, %rd619;
	// begin inline asm
	shfl.sync.down.b32 %r212, %r213, %r219, %r220, %r221;
	// end inline asm
	// begin inline asm
	shfl.sync.down.b32 %r217, %r218, %r219, %r220, %r221;
	// end inline asm
	mov.b64 	%rd364, {%r212, %r217};
	setp.gt.s32 	%p78, %r61, 23;
	mov.f32 	%f562, %f559;
	mov.u64 	%rd622, %rd619;
	@%p78 bra 	$L__BB2_296;
	setp.lt.f32 	%p79, %f458, %f340;
	mov.f32 	%f560, %f458;
	mov.u64 	%rd620, %rd513;
	@%p79 bra 	$L__BB2_293;
	setp.gt.f32 	%p80, %f458, %f340;
	mov.f32 	%f560, %f340;
	mov.u64 	%rd620, %rd363;
	@%p80 bra 	$L__BB2_293;
	setp.lt.s64 	%p81, %rd513, %rd363;
	selp.f32 	%f560, %f458, %f340, %p81;
	min.s64 	%rd620, %rd513, %rd363;
$L__BB2_293:
	setp.lt.f32 	%p82, %f559, %f341;
	mov.f32 	%f458, %f560;
	mov.u64 	%rd513, %rd620;
	mov.f32 	%f562, %f341;
	mov.u64 	%rd622, %rd364;
	@%p82 bra 	$L__BB2_296;
	setp.gt.f32 	%p83, %f559, %f341;
	mov.f32 	%f458, %f560;
	mov.u64 	%rd513, %rd620;
	mov.f32 	%f562, %f559;
	mov.u64 	%rd622, %rd619;
	@%p83 bra 	$L__BB2_296;
	setp.lt.s64 	%p84, %rd619, %rd364;
	selp.f32 	%f562, %f559, %f341, %p84;
	min.s64 	%rd622, %rd619, %rd364;
	mov.f32 	%f458, %f560;
	mov.u64 	%rd513, %rd620;
$L__BB2_296:
	mov.b32 	%r223, %f458;
	mov.b32 	%r259, 16;
	mov.b32 	%r260, 31;
	mov.b32 	%r261, -1;
	// begin inline asm
	shfl.sync.down.b32 %r222, %r223, %r259, %r260, %r261;
	// end inline asm
	mov.b32 	%f347, %r222;
	// begin inline asm
	shfl.sync.down.b32 %r227, %r228, %r259, %r260, %r261;
	// end inline asm
	mov.b64 	{%r233, %r238}, %rd513;
	// begin inline asm
	shfl.sync.down.b32 %r232, %r233, %r259, %r260, %r261;
	// end inline asm
	// begin inline asm
	shfl.sync.down.b32 %r237, %r238, %r259, %r260, %r261;
	// end inline asm
	mov.b64 	%rd370, {%r232, %r237};
	mov.b32 	%r243, %f562;
	// begin inline asm
	shfl.sync.down.b32 %r242, %r243, %r259, %r260, %r261;
	// end inline asm
	mov.b32 	%f348, %r242;
	// begin inline asm
	shfl.sync.down.b32 %r247, %r248, %r259, %r260, %r261;
	// end inline asm
	mov.b64 	{%r253, %r258}, %rd622;
	// begin inline asm
	shfl.sync.down.b32 %r252, %r253, %r259, %r260, %r261;
	// end inline asm
	// begin inline asm
	shfl.sync.down.b32 %r257, %r258, %r259, %r260, %r261;
	// end inline asm
	mov.b64 	%rd371, {%r252, %r257};
	setp.gt.s32 	%p85, %r61, 15;
	mov.f32 	%f580, %f562;
	mov.u64 	%rd640, %rd622;
	@%p85 bra 	$L__BB2_303;
	setp.lt.f32 	%p86, %f458, %f347;
	mov.f32 	%f563, %f458;
	mov.u64 	%rd623, %rd513;
	@%p86 bra 	$L__BB2_300;
	setp.gt.f32 	%p87, %f458, %f347;
	mov.f32 	%f563, %f347;
	mov.u64 	%rd623, %rd370;
	@%p87 bra 	$L__BB2_300;
	setp.lt.s64 	%p88, %rd513, %rd370;
	selp.f32 	%f563, %f458, %f347, %p88;
	min.s64 	%rd623, %rd513, %rd370;
$L__BB2_300:
	setp.lt.f32 	%p89, %f562, %f348;
	mov.f32 	%f458, %f563;
	mov.u64 	%rd513, %rd623;
	mov.f32 	%f580, %f348;
	mov.u64 	%rd640, %rd371;
	@%p89 bra 	$L__BB2_303;
	setp.gt.f32 	%p90, %f562, %f348;
	mov.f32 	%f458, %f563;
	mov.u64 	%rd513, %rd623;
	mov.f32 	%f580, %f562;
	mov.u64 	%rd640, %rd622;
	@%p90 bra 	$L__BB2_303;
	setp.lt.s64 	%p91, %rd622, %rd371;
	selp.f32 	%f580, %f562, %f348, %p91;
	min.s64 	%rd640, %rd622, %rd371;
	mov.f32 	%f458, %f563;
	mov.u64 	%rd513, %rd623;
$L__BB2_303:
	setp.ne.s32 	%p92, %r61, 0;
	@%p92 bra 	$L__BB2_305;
	and.b32  	%r262, %r17, 992;
	mov.u32 	%r263, _ZN6thrust24THRUST_300001_SM_1000_NS8cuda_cub4core6detail5shmemE;
	add.s32 	%r264, %r263, %r262;
	st.shared.f32 	[%r264+8], %f458;
	st.shared.u64 	[%r264+16], %rd513;
	st.shared.f32 	[%r264+24], %f580;
	st.shared.u64 	[%r264+32], %rd640;
$L__BB2_305:
	bar.sync 	0;
	setp.ne.s32 	%p93, %r17, 0;
	@%p93 bra 	$L__BB2_349;
	ld.shared.f32 	%f354, [_ZN6thrust24THRUST_300001_SM_1000_NS8cuda_cub4core6detail5shmemE+40];
	ld.shared.u64 	%rd377, [_ZN6thrust24THRUST_300001_SM_1000_NS8cuda_cub4core6detail5shmemE+48];
	ld.shared.f32 	%f355, [_ZN6thrust24THRUST_300001_SM_1000_NS8cuda_cub4core6detail5shmemE+56];
	ld.shared.u64 	%rd378, [_ZN6thrust24THRUST_300001_SM_1000_NS8cuda_cub4core6detail5shmemE+64];
	setp.lt.f32 	%p94, %f458, %f354;
	mov.f32 	%f566, %f458;
	mov.u64 	%rd626, %rd513;
	@%p94 bra 	$L__BB2_309;
	setp.lt.f32 	%p95, %f354, %f458;
	mov.f32 	%f566, %f354;
	mov.u64 	%rd626, %rd377;
	@%p95 bra 	$L__BB2_309;
	setp.lt.s64 	%p96, %rd513, %rd377;
	selp.f32 	%f566, %f458, %f354, %p96;
	min.s64 	%rd626, %rd513, %rd377;
$L__BB2_309:
	setp.lt.f32 	%p97, %f580, %f355;
	mov.f32 	%f567, %f355;
	mov.u64 	%rd627, %rd378;
	@%p97 bra 	$L__BB2_313;
	setp.geu.f32 	%p98, %f355, %f580;
	mov.f32 	%f567, %f580;
	mov.u64 	%rd627, %rd640;
	@%p98 bra 	$L__BB2_311;
	bra.uni 	$L__BB2_313;
$L__BB2_311:
	setp.ge.s64 	%p99, %rd640, %rd378;
	mov.f32 	%f567, %f355;
	mov.u64 	%rd627, %rd378;
	@%p99 bra 	$L__BB2_313;
	mov.f32 	%f567, %f580;
	mov.u64 	%rd627, %rd640;
$L__BB2_313:
	ld.shared.f32 	%f364, [_ZN6thrust24THRUST_300001_SM_1000_NS8cuda_cub4core6detail5shmemE+72];
	ld.shared.u64 	%rd388, [_ZN6thrust24THRUST_300001_SM_1000_NS8cuda_cub4core6detail5shmemE+80];
	ld.shared.f32 	%f366, [_ZN6thrust24THRUST_300001_SM_1000_NS8cuda_cub4core6detail5shmemE+88];
	ld.shared.u64 	%rd390, [_ZN6thrust24THRUST_300001_SM_1000_NS8cuda_cub4core6detail5shmemE+96];
	setp.lt.f32 	%p100, %f566, %f364;
	mov.f32 	%f568, %f566;
	mov.u64 	%rd628, %rd626;
	@%p100 bra 	$L__BB2_316;
	setp.lt.f32 	%p101, %f364, %f566;
	mov.f32 	%f568, %f364;
	mov.u64 	%rd628, %rd388;
	@%p101 bra 	$L__BB2_316;
	setp.lt.s64 	%p102, %rd626, %rd388;
	selp.f32 	%f568, %f566, %f364, %p102;
	min.s64 	%rd628, %rd626, %rd388;
$L__BB2_316:
	setp.lt.f32 	%p103, %f567, %f366;
	mov.f32 	%f569, %f366;
	mov.u64 	%rd629, %rd390;
	@%p103 bra 	$L__BB2_319;
	setp.lt.f32 	%p104, %f366, %f567;
	mov.f32 	%f569, %f567;
	mov.u64 	%rd629, %rd627;
	@%p104 bra 	$L__BB2_319;
	setp.lt.s64 	%p105, %rd627, %rd390;
	selp.b64 	%rd629, %rd627, %rd390, %p105;
	selp.f32 	%f569, %f567, %f366, %p105;
$L__BB2_319:
	ld.shared.f32 	%f374, [_ZN6thrust24THRUST_300001_SM_1000_NS8cuda_cub4core6detail5shmemE+104];
	ld.shared.u64 	%rd398, [_ZN6thrust24THRUST_300001_SM_1000_NS8cuda_cub4core6detail5shmemE+112];
	ld.shared.f32 	%f376, [_ZN6thrust24THRUST_300001_SM_1000_NS8cuda_cub4core6detail5shmemE+120];
	ld.shared.u64 	%rd400, [_ZN6thrust24THRUST_300001_SM_1000_NS8cuda_cub4core6detail5shmemE+128];
	setp.lt.f32 	%p106, %f568, %f374;
	mov.f32 	%f570, %f568;
	mov.u64 	%rd630, %rd628;
	@%p106 bra 	$L__BB2_322;
	setp.lt.f32 	%p107, %f374, %f568;
	mov.f32 	%f570, %f374;
	mov.u64 	%rd630, %rd398;
	@%p107 bra 	$L__BB2_322;
	setp.lt.s64 	%p108, %rd628, %rd398;
	selp.f32 	%f570, %f568, %f374, %p108;
	min.s64 	%rd630, %rd628, %rd398;
$L__BB2_322:
	setp.lt.f32 	%p109, %f569, %f376;
	mov.f32 	%f571, %f376;
	mov.u64 	%rd631, %rd400;
	@%p109 bra 	$L__BB2_325;
	setp.lt.f32 	%p110, %f376, %f569;
	mov.f32 	%f571, %f569;
	mov.u64 	%rd631, %rd629;
	@%p110 bra 	$L__BB2_325;
	setp.lt.s64 	%p111, %rd629, %rd400;
	selp.b64 	%rd631, %rd629, %rd400, %p111;
	selp.f32 	%f571, %f569, %f376, %p111;
$L__BB2_325:
	ld.shared.f32 	%f384, [_ZN6thrust24THRUST_300001_SM_1000_NS8cuda_cub4core6detail5shmemE+136];
	ld.shared.u64 	%rd408, [_ZN6thrust24THRUST_300001_SM_1000_NS8cuda_cub4core6detail5shmemE+144];
	ld.shared.f32 	%f386, [_ZN6thrust24THRUST_300001_SM_1000_NS8cuda_cub4core6detail5shmemE+152];
	ld.shared.u64 	%rd410, [_ZN6thrust24THRUST_300001_SM_1000_NS8cuda_cub4core6detail5shmemE+160];
	setp.lt.f32 	%p112, %f570, %f384;
	mov.f32 	%f572, %f570;
	mov.u64 	%rd632, %rd630;
	@%p112 bra 	$L__BB2_328;
	setp.lt.f32 	%p113, %f384, %f570;
	mov.f32 	%f572, %f384;
	mov.u64 	%rd632, %rd408;
	@%p113 bra 	$L__BB2_328;
	setp.lt.s64 	%p114, %rd630, %rd408;
	selp.f32 	%f572, %f570, %f384, %p114;
	min.s64 	%rd632, %rd630, %rd408;
$L__BB2_328:
	setp.lt.f32 	%p115, %f571, %f386;
	mov.f32 	%f573, %f386;
	mov.u64 	%rd633, %rd410;
	@%p115 bra 	$L__BB2_331;
	setp.lt.f32 	%p116, %f386, %f571;
	mov.f32 	%f573, %f571;
	mov.u64 	%rd633, %rd631;
	@%p116 bra 	$L__BB2_331;
	setp.lt.s64 	%p117, %rd631, %rd410;
	selp.b64 	%rd633, %rd631, %rd410, %p117;
	selp.f32 	%f573, %f571, %f386, %p117;
$L__BB2_331:
	ld.shared.f32 	%f394, [_ZN6thrust24THRUST_300001_SM_1000_NS8cuda_cub4core6detail5shmemE+168];
	ld.shared.u64 	%rd418, [_ZN6thrust24THRUST_300001_SM_1000_NS8cuda_cub4core6detail5shmemE+176];
	ld.shared.f32 	%f396, [_ZN6thrust24THRUST_300001_SM_1000_NS8cuda_cub4core6detail5shmemE+184];
	ld.shared.u64 	%rd420, [_ZN6thrust24THRUST_300001_SM_1000_NS8cuda_cub4core6detail5shmemE+192];
	setp.lt.f32 	%p118, %f572, %f394;
	mov.f32 	%f574, %f572;
	mov.u64 	%rd634, %rd632;
	@%p118 bra 	$L__BB2_334;
	setp.lt.f32 	%p119, %f394, %f572;
	mov.f32 	%f574, %f394;
	mov.u64 	%rd634, %rd418;
	@%p119 bra 	$L__BB2_334;
	setp.lt.s64 	%p120, %rd632, %rd418;
	selp.f32 	%f574, %f572, %f394, %p120;
	min.s64 	%rd634, %rd632, %rd418;
$L__BB2_334:
	setp.lt.f32 	%p121, %f573, %f396;
	mov.f32 	%f575, %f396;
	mov.u64 	%rd635, %rd420;
	@%p121 bra 	$L__BB2_337;
	setp.lt.f32 	%p122, %f396, %f573;
	mov.f32 	%f575, %f573;
	mov.u64 	%rd635, %rd633;
	@%p122 bra 	$L__BB2_337;
	setp.lt.s64 	%p123, %rd633, %rd420;
	selp.b64 	%rd635, %rd633, %rd420, %p123;
	selp.f32 	%f575, %f573, %f396, %p123;
$L__BB2_337:
	ld.shared.f32 	%f404, [_ZN6thrust24THRUST_300001_SM_1000_NS8cuda_cub4core6detail5shmemE+200];
	ld.shared.u64 	%rd428, [_ZN6thrust24THRUST_300001_SM_1000_NS8cuda_cub4core6detail5shmemE+208];
	ld.shared.f32 	%f406, [_ZN6thrust24THRUST_300001_SM_1000_NS8cuda_cub4core6detail5shmemE+216];
	ld.shared.u64 	%rd430, [_ZN6thrust24THRUST_300001_SM_1000_NS8cuda_cub4core6detail5shmemE+224];
	setp.lt.f32 	%p124, %f574, %f404;
	mov.f32 	%f576, %f574;
	mov.u64 	%rd636, %rd634;
	@%p124 bra 	$L__BB2_340;
	setp.lt.f32 	%p125, %f404, %f574;
	mov.f32 	%f576, %f404;
	mov.u64 	%rd636, %rd428;
	@%p125 bra 	$L__BB2_340;
	setp.lt.s64 	%p126, %rd634, %rd428;
	selp.f32 	%f576, %f574, %f404, %p126;
	min.s64 	%rd636, %rd634, %rd428;
$L__BB2_340:
	setp.lt.f32 	%p127, %f575, %f406;
	mov.f32 	%f577, %f406;
	mov.u64 	%rd637, %rd430;
	@%p127 bra 	$L__BB2_343;
	setp.lt.f32 	%p128, %f406, %f575;
	mov.f32 	%f577, %f575;
	mov.u64 	%rd637, %rd635;
	@%p128 bra 	$L__BB2_343;
	setp.lt.s64 	%p129, %rd635, %rd430;
	selp.b64 	%rd637, %rd635, %rd430, %p129;
	selp.f32 	%f577, %f575, %f406, %p129;
$L__BB2_343:
	ld.shared.f32 	%f414, [_ZN6thrust24THRUST_300001_SM_1000_NS8cuda_cub4core6detail5shmemE+232];
	ld.shared.u64 	%rd438, [_ZN6thrust24THRUST_300001_SM_1000_NS8cuda_cub4core6detail5shmemE+240];
	ld.shared.f32 	%f416, [_ZN6thrust24THRUST_300001_SM_1000_NS8cuda_cub4core6detail5shmemE+248];
	ld.shared.u64 	%rd440, [_ZN6thrust24THRUST_300001_SM_1000_NS8cuda_cub4core6detail5shmemE+256];
	setp.lt.f32 	%p130, %f576, %f414;
	mov.f32 	%f458, %f576;
	mov.u64 	%rd513, %rd636;
	@%p130 bra 	$L__BB2_346;
	setp.lt.f32 	%p131, %f414, %f576;
	mov.f32 	%f458, %f414;
	mov.u64 	%rd513, %rd438;
	@%p131 bra 	$L__BB2_346;
	setp.lt.s64 	%p132, %rd636, %rd438;
	selp.f32 	%f458, %f576, %f414, %p132;
	min.s64 	%rd513, %rd636, %rd438;
$L__BB2_346:
	setp.lt.f32 	%p133, %f577, %f416;
	mov.f32 	%f580, %f416;
	mov.u64 	%rd640, %rd440;
	@%p133 bra 	$L__BB2_349;
	setp.lt.f32 	%p134, %f416, %f577;
	mov.f32 	%f580, %f577;
	mov.u64 	%rd640, %rd637;
	@%p134 bra 	$L__BB2_349;
	setp.lt.s64 	%p135, %rd637, %rd440;
	selp.b64 	%rd640, %rd637, %rd440, %p135;
	selp.f32 	%f580, %f577, %f416, %p135;
$L__BB2_349:
	mov.u32 	%r690, %tid.x;
	setp.ne.s32 	%p339, %r690, 0;
	@%p339 bra 	$L__BB2_351;
	cvta.to.global.u64 	%rd484, %rd452;
	st.global.f32 	[%rd484], %f458;
	st.global.u64 	[%rd484+8], %rd513;
	st.global.f32 	[%rd484+16], %f580;
	st.global.u64 	[%rd484+24], %rd640;
$L__BB2_351:
	ret;

}
	// .globl	_ZN6thrust24THRUST_300001_SM_1000_NS8cuda_cub4core6detail13_kernel_agentINS1_8__reduce11ReduceAgentINS0_18transform_iteratorINS1_9__extrema12arg_minmax_fIflN4cuda3std3__44lessIfEEE15duplicate_tupleENS0_12zip_iteratorINSC_5tupleIJNS0_6detail15normal_iteratorINS0_10device_ptrIfEEEENS0_17counting_iteratorIlNS0_11use_defaultESP_SP_EEEEEEENSI_IJNSI_IJflEEEST_EEESU_EEPSU_SU_iSF_EEJSV_SW_iN3cub18CUB_300001_SM_100013GridEvenShareIiEENSZ_9GridQueueIjEESF_EEEvDpT0_
.visible .entry _ZN6thrust24THRUST_300001_SM_1000_NS8cuda_cub4core6detail13_kernel_agentINS1_8__reduce11ReduceAgentINS0_18transform_iteratorINS1_9__extrema12arg_minmax_fIflN4cuda3std3__44lessIfEEE15duplicate_tupleENS0_12zip_iteratorINSC_5tupleIJNS0_6detail15normal_iteratorINS0_10device_ptrIfEEEENS0_17counting_iteratorIlNS0_11use_defaultESP_SP_EEEEEEENSI_IJNSI_IJflEEEST_EEESU_EEPSU_SU_iSF_EEJSV_SW_iN3cub18CUB_300001_SM_100013GridEvenShareIiEENSZ_9GridQueueIjEESF_EEEvDpT0_(
	.param .align 8 .b8 _ZN6thrust24THRUST_300001_SM_1000_NS8cuda_cub4core6detail13_kernel_agentINS1_8__reduce11ReduceAgentINS0_18transform_iteratorINS1_9__extrema12arg_minmax_fIflN4cuda3std3__44lessIfEEE15duplicate_tupleENS0_12zip_iteratorINSC_5tupleIJNS0_6detail15normal_iteratorINS0_10device_ptrIfEEEENS0_17counting_iteratorIlNS0_11use_defaultESP_SP_EEEEEEENSI_IJNSI_IJflEEEST_EEESU_EEPSU_SU_iSF_EEJSV_SW_iN3cub18CUB_300001_SM_100013GridEvenShareIiEENSZ_9GridQueueIjEESF_EEEvDpT0__param_0[24],
	.param .u64 .ptr .align 1 _ZN6thrust24THRUST_300001_SM_1000_NS8cuda_cub4core6detail13_kernel_agentINS1_8__reduce11ReduceAgentINS0_18transform_iteratorINS1_9__extrema12arg_minmax_fIflN4cuda3std3__44lessIfEEE15duplicate_tupleENS0_12zip_iteratorINSC_5tupleIJNS0_6detail15normal_iteratorINS0_10device_ptrIfEEEENS0_17counting_iteratorIlNS0_11use_defaultESP_SP_EEEEEEENSI_IJNSI_IJflEEEST_EEESU_EEPSU_SU_iSF_EEJSV_SW_iN3cub18CUB_300001_SM_100013GridEvenShareIiEENSZ_9GridQueueIjEESF_EEEvDpT0__param_1,
	.param .u32 _ZN6thrust24THRUST_300001_SM_1000_NS8cuda_cub4core6detail13_kernel_agentINS1_8__reduce11ReduceAgentINS0_18transform_iteratorINS1_9__extrema12arg_minmax_fIflN4cuda3std3__44lessIfEEE15duplicate_tupleENS0_12zip_iteratorINSC_5tupleIJNS0_6detail15normal_iteratorINS0_10device_ptrIfEEEENS0_17counting_iteratorIlNS0_11use_defaultESP_SP_EEEEEEENSI_IJNSI_IJflEEEST_EEESU_EEPSU_SU_iSF_EEJSV_SW_iN3cub18CUB_300001_SM_100013GridEvenShareIiEENSZ_9GridQueueIjEESF_EEEvDpT0__param_2,
	.param .align 4 .b8 _ZN6thrust24THRUST_300001_SM_1000_NS8cuda_cub4core6detail13_kernel_agentINS1_8__reduce11ReduceAgentINS0_18transform_iteratorINS1_9__extrema12arg_minmax_fIflN4cuda3std3__44lessIfEEE15duplicate_tupleENS0_12zip_iteratorINSC_5tupleIJNS0_6detail15normal_iteratorINS0_10device_ptrIfEEEENS0_17counting_iteratorIlNS0_11use_defaultESP_SP_EEEEEEENSI_IJNSI_IJflEEEST_EEESU_EEPSU_SU_iSF_EEJSV_SW_iN3cub18CUB_300001_SM_100013GridEvenShareIiEENSZ_9GridQueueIjEESF_EEEvDpT0__param_3[40],
	.param .align 8 .b8 _ZN6thrust24THRUST_300001_SM_1000_NS8cuda_cub4core6detail13_kernel_agentINS1_8__reduce11ReduceAgentINS0_18transform_iteratorINS1_9__extrema12arg_minmax_fIflN4cuda3std3__44lessIfEEE15duplicate_tupleENS0_12zip_iteratorINSC_5tupleIJNS0_6detail15normal_iteratorINS0_10device_ptrIfEEEENS0_17counting_iteratorIlNS0_11use_defaultESP_SP_EEEEEEENSI_IJNSI_IJflEEEST_EEESU_EEPSU_SU_iSF_EEJSV_SW_iN3cub18CUB_300001_SM_100013GridEvenShareIiEENSZ_9GridQueueIjEESF_EEEvDpT0__param_4[8],
	.param .align 1 .b8 _ZN6thrust24THRUST_300001_SM_1000_NS8cuda_cub4core6detail13_kernel_agentINS1_8__reduce11ReduceAgentINS0_18transform_iteratorINS1_9__extrema12arg_minmax_fIflN4cuda3std3__44lessIfEEE15duplicate_tupleENS0_12zip_iteratorINSC_5tupleIJNS0_6detail15normal_iteratorINS0_10device_ptrIfEEEENS0_17counting_iteratorIlNS0_11use_defaultESP_SP_EEEEEEENSI_IJNSI_IJflEEEST_EEESU_EEPSU_SU_iSF_EEJSV_SW_iN3cub18CUB_300001_SM_100013GridEvenShareIiEENSZ_9GridQueueIjEESF_EEEvDpT0__param_5[1]
)
.maxntid 256
{
	.reg .pred 	%p<342>;
	.reg .b16 	%rs<9>;
	.reg .b32 	%r<740>;
	.reg .b32 	%f<582>;
	.reg .b64 	%rd<626>;

	ld.param.u64 	%rd434, [_ZN6thrust24THRUST_300001_SM_1000_NS8cuda_cub4core6detail13_kernel_agentINS1_8__reduce11ReduceAgentINS0_18transform_iteratorINS1_9__extrema12arg_minmax_fIflN4cuda3std3__44lessIfEEE15duplicate_tupleENS0_12zip_iteratorINSC_5tupleIJNS0_6detail15normal_iteratorINS0_10device_ptrIfEEEENS0_17counting_iteratorIlNS0_11use_defaultESP_SP_EEEEEEENSI_IJNSI_IJflEEEST_EEESU_EEPSU_SU_iSF_EEJSV_SW_iN3cub18CUB_300001_SM_100013GridEvenShareIiEENSZ_9GridQueueIjEESF_EEEvDpT0__param_0+8];
	ld.param.u64 	%rd433, [_ZN6thrust24THRUST_300001_SM_1000_NS8cuda_cub4core6detail13_kernel_agentINS1_8__reduce11ReduceAgentINS0_18transform_iteratorINS1_9__extrema12arg_minmax_fIflN4cuda3std3__44lessIfEEE15duplicate_tupleENS0_12zip_iteratorINSC_5tupleIJNS0_6detail15normal_iteratorINS0_10device_ptrIfEEEENS0_17counting_iteratorIlNS0_11use_defaultESP_SP_EEEEEEENSI_IJNSI_IJflEEEST_EEESU_EEPSU_SU_iSF_EEJSV_SW_iN3cub18CUB_300001_SM_100013GridEvenShareIiEENSZ_9GridQueueIjEESF_EEEvDpT0__param_0];
	ld.param.u64 	%rd436, [_ZN6thrust24THRUST_300001_SM_1000_NS8cuda_cub4core6detail13_kernel_agentINS1_8__reduce11ReduceAgentINS0_18transform_iteratorINS1_9__extrema12arg_minmax_fIflN4cuda3std3__44lessIfEEE15duplicate_tupleENS0_12zip_iteratorINSC_5tupleIJNS0_6detail15normal_iteratorINS0_10device_ptrIfEEEENS0_17counting_iteratorIlNS0_11use_defaultESP_SP_EEEEEEENSI_IJNSI_IJflEEEST_EEESU_EEPSU_SU_iSF_EEJSV_SW_iN3cub18CUB_300001_SM_100013GridEvenShareIiEENSZ_9GridQueueIjEESF_EEEvDpT0__param_4];
	ld.param.u64 	%rd435, [_ZN6thrust24THRUST_300001_SM_1000_NS8cuda_cub4core6detail13_kernel_agentINS1_8__reduce11ReduceAgentINS0_18transform_iteratorINS1_9__extrema12arg_minmax_fIflN4cuda3std3__44lessIfEEE15duplicate_tupleENS0_12zip_iteratorINSC_5tupleIJNS0_6detail15normal_iteratorINS0_10device_ptrIfEEEENS0_17counting_iteratorIlNS0_11use_defaultESP_SP_EEEEEEENSI_IJNSI_IJflEEEST_EEESU_EEPSU_SU_iSF_EEJSV_SW_iN3cub18CUB_300001_SM_100013GridEvenShareIiEENSZ_9GridQueueIjEESF_EEEvDpT0__param_1];
	ld.param.u32 	%r66, [_ZN6thrust24THRUST_300001_SM_1000_NS8cuda_cub4core6detail13_kernel_agentINS1_8__reduce11ReduceAgentINS0_18transform_iteratorINS1_9__extrema12arg_minmax_fIflN4cuda3std3__44lessIfEEE15duplicate_tupleENS0_12zip_iteratorINSC_5tupleIJNS0_6detail15normal_iteratorINS0_10device_ptrIfEEEENS0_17counting_iteratorIlNS0_11use_defaultESP_SP_EEEEEEENSI_IJNSI_IJflEEEST_EEESU_EEPSU_SU_iSF_EEJSV_SW_iN3cub18CUB_300001_SM_100013GridEvenShareIiEENSZ_9GridQueueIjEESF_EEEvDpT0__param_2];
	cvta.to.global.u64 	%rd1, %rd436;
	cvta.to.global.u64 	%rd2, %rd433;
	mov.u32 	%r1, %ctaid.x;
	shl.b32 	%r2, %r1, 9;
	mov.u32 	%r77, %nctaid.x;
	shl.b32 	%r3, %r77, 9;
	add.s32 	%r78, %r2, 512;
	setp.le.s32 	%p1, %r78, %r66;
	@%p1 bra 	$L__BB3_216;
	sub.s32 	%r4, %r66, %r2;
	mov.u32 	%r5, %tid.x;
	setp.ge.s32 	%p138, %r5, %r4;
	mov.f32 	%f450, 0f00000000;
	mov.b64 	%rd494, 0;
	mov.u32 	%r723, %r5;
	@%p138 bra 	$L__BB3_3;
	add.s32 	%r295, %r2, %r5;
	cvt.s64.s32 	%rd459, %r295;
	mul.wide.s32 	%rd460, %r295, 4;
	add.s64 	%rd461, %rd2, %rd460;
	add.s64 	%rd494, %rd434, %rd459;
	ld.global.f32 	%f450, [%rd461];
	add.s32 	%r723, %r5, 256;
$L__BB3_3:
	setp.ge.s32 	%p139, %r723, %r4;
	mov.u64 	%rd493, %rd494;
	mov.f32 	%f449, %f450;
	@%p139 bra 	$L__BB3_40;
	not.b32 	%r296, %r723;
	add.s32 	%r297, %r66, %r296;
	sub.s32 	%r8, %r297, %r2;
	and.b32  	%r298, %r8, 768;
	setp.eq.s32 	%p140, %r298, 768;
	mov.f32 	%f449, %f450;
	mov.u64 	%rd493, %rd494;
	@%p140 bra 	$L__BB3_13;
	add.s32 	%r721, %r723, %r2;
	shr.u32 	%r299, %r8, 8;
	add.s32 	%r300, %r299, 1;
	and.b32  	%r301, %r300, 3;
	neg.s32 	%r720, %r301;
	mov.f32 	%f449, %f450;
	mov.u64 	%rd493, %rd494;
$L__BB3_6:
	.pragma "nounroll";
	mov.u64 	%rd7, %rd494;
	mov.f32 	%f4, %f450;
	mov.u64 	%rd6, %rd493;
	mov.f32 	%f3, %f449;
	cvt.s64.s32 	%rd463, %r721;
	add.s64 	%rd8, %rd434, %rd463;
	mul.wide.s32 	%rd464, %r721, 4;
	add.s64 	%rd465, %rd2, %rd464;
	ld.global.f32 	%f5, [%rd465];
	setp.lt.f32 	%p141, %f3, %f5;
	@%p141 bra 	$L__BB3_9;
	setp.lt.f32 	%p142, %f5, %f3;
	mov.u64 	%rd493, %rd8;
	mov.f32 	%f449, %f5;
	@%p142 bra 	$L__BB3_9;
	setp.lt.s64 	%p143, %rd6, %rd8;
	min.s64 	%rd493, %rd6, %rd8;
	selp.f32 	%f449, %f3, %f5, %p143;
$L__BB3_9:
	setp.lt.f32 	%p144, %f4, %f5;
	mov.f32 	%f450, %f5;
	mov.u64 	%rd494, %rd8;
	@%p144 bra 	$L__BB3_12;
	setp.lt.f32 	%p145, %f5, %f4;
	mov.f32 	%f450, %f4;
	mov.u64 	%rd494, %rd7;
	@%p145 bra 	$L__BB3_12;
	setp.lt.s64 	%p146, %rd7, %rd8;
	selp.f32 	%f450, %f4, %f5, %p146;
	min.s64 	%rd494, %rd7, %rd8;
$L__BB3_12:
	add.s32 	%r723, %r723, 256;
	add.s32 	%r721, %r721, 256;
	add.s32 	%r720, %r720, 1;
	setp.ne.s32 	%p147, %r720, 0;
	@%p147 bra 	$L__BB3_6;
$L__BB3_13:
	setp.lt.u32 	%p148, %r8, 768;
	@%p148 bra 	$L__BB3_40;
	add.s32 	%r724, %r723, %r2;
	add.s32 	%r727, %r724, 256;
	add.s32 	%r726, %r724, 512;
	add.s32 	%r725, %r724, 768;
$L__BB3_15:
	cvt.s64.s32 	%rd466, %r727;
	add.s64 	%rd19, %rd434, %rd466;
	cvt.s64.s32 	%rd467, %r726;
	add.s64 	%rd20, %rd434, %rd467;
	cvt.s64.s32 	%rd468, %r725;
	add.s64 	%rd21, %rd434, %rd468;
	cvt.s64.s32 	%rd469, %r724;
	mul.wide.s32 	%rd470, %r724, 4;
	cvta.to.global.u64 	%rd471, %rd433;
	add.s64 	%rd472, %rd471, %rd470;
	add.s64 	%rd22, %rd472, 2048;
	add.s64 	%rd23, %rd434, %rd469;
	ld.global.f32 	%f16, [%rd472];
	setp.lt.f32 	%p149, %f449, %f16;
	mov.u64 	%rd487, %rd493;
	mov.f32 	%f443, %f449;
	@%p149 bra 	$L__BB3_18;
	setp.lt.f32 	%p150, %f16, %f449;
	mov.u64 	%rd487, %rd23;
	mov.f32 	%f443, %f16;
	@%p150 bra 	$L__BB3_18;
	setp.lt.s64 	%p151, %rd493, %rd23;
	min.s64 	%rd487, %rd493, %rd23;
	selp.f32 	%f443, %f449, %f16, %p151;
$L__BB3_18:
	setp.lt.f32 	%p152, %f450, %f16;
	mov.f32 	%f444, %f16;
	mov.u64 	%rd488, %rd23;
	@%p152 bra 	$L__BB3_21;
	setp.lt.f32 	%p153, %f16, %f450;
	mov.f32 	%f444, %f450;
	mov.u64 	%rd488, %rd494;
	@%p153 bra 	$L__BB3_21;
	setp.lt.s64 	%p154, %rd494, %rd23;
	selp.f32 	%f444, %f450, %f16, %p154;
	min.s64 	%rd488, %rd494, %rd23;
$L__BB3_21:
	ld.global.f32 	%f21, [%rd22+-1024];
	setp.lt.f32 	%p155, %f443, %f21;
	mov.u64 	%rd489, %rd487;
	mov.f32 	%f445, %f443;
	@%p155 bra 	$L__BB3_24;
	setp.lt.f32 	%p156, %f21, %f443;
	mov.u64 	%rd489, %rd19;
	mov.f32 	%f445, %f21;
	@%p156 bra 	$L__BB3_24;
	setp.lt.s64 	%p157, %rd487, %rd19;
	min.s64 	%rd489, %rd487, %rd19;
	selp.f32 	%f445, %f443, %f21, %p157;
$L__BB3_24:
	setp.lt.f32 	%p158, %f444, %f21;
	mov.f32 	%f446, %f21;
	mov.u64 	%rd490, %rd19;
	@%p158 bra 	$L__BB3_27;
	setp.lt.f32 	%p159, %f21, %f444;
	mov.f32 	%f446, %f444;
	mov.u64 	%rd490, %rd488;
	@%p159 bra 	$L__BB3_27;
	setp.lt.s64 	%p160, %rd488, %rd19;
	selp.f32 	%f446, %f444, %f21, %p160;
	min.s64 	%rd490, %rd488, %rd19;
$L__BB3_27:
	ld.global.f32 	%f26, [%rd22];
	setp.lt.f32 	%p161, %f445, %f26;
	mov.u64 	%rd491, %rd489;
	mov.f32 	%f447, %f445;
	@%p161 bra 	$L__BB3_30;
	setp.lt.f32 	%p162, %f26, %f445;
	mov.u64 	%rd491, %rd20;
	mov.f32 	%f447, %f26;
	@%p162 bra 	$L__BB3_30;
	setp.lt.s64 	%p163, %rd489, %rd20;
	min.s64 	%rd491, %rd489, %rd20;
	selp.f32 	%f447, %f445, %f26, %p163;
$L__BB3_30:
	setp.lt.f32 	%p164, %f446, %f26;
	mov.f32 	%f448, %f26;
	mov.u64 	%rd492, %rd20;
	@%p164 bra 	$L__BB3_33;
	setp.lt.f32 	%p165, %f26, %f446;
	mov.f32 	%f448, %f446;
	mov.u64 	%rd492, %rd490;
	@%p165 bra 	$L__BB3_33;
	setp.lt.s64 	%p166, %rd490, %rd20;
	selp.f32 	%f448, %f446, %f26, %p166;
	min.s64 	%rd492, %rd490, %rd20;
$L__BB3_33:
	ld.global.f32 	%f31, [%rd22+1024];
	setp.lt.f32 	%p167, %f447, %f31;
	mov.u64 	%rd493, %rd491;
	mov.f32 	%f449, %f447;
	@%p167 bra 	$L__BB3_36;
	setp.lt.f32 	%p168, %f31, %f447;
	mov.u64 	%rd493, %rd21;
	mov.f32 	%f449, %f31;
	@%p168 bra 	$L__BB3_36;
	setp.lt.s64 	%p169, %rd491, %rd21;
	min.s64 	%rd493, %rd491, %rd21;
	selp.f32 	%f449, %f447, %f31, %p169;
$L__BB3_36:
	setp.lt.f32 	%p170, %f448, %f31;
	mov.f32 	%f450, %f31;
	mov.u64 	%rd494, %rd21;
	@%p170 bra 	$L__BB3_39;
	setp.lt.f32 	%p171, %f31, %f448;
	mov.f32 	%f450, %f448;
	mov.u64 	%rd494, %rd492;
	@%p171 bra 	$L__BB3_39;
	setp.lt.s64 	%p172, %rd492, %rd21;
	selp.f32 	%f450, %f448, %f31, %p172;
	min.s64 	%rd494, %rd492, %rd21;
$L__BB3_39:
	add.s32 	%r723, %r723, 1024;
	add.s32 	%r727, %r727, 1024;
	add.s32 	%r726, %r726, 1024;
	add.s32 	%r725, %r725, 1024;
	add.s32 	%r724, %r724, 1024;
	setp.lt.s32 	%p173, %r723, %r4;
	@%p173 bra 	$L__BB3_15;
$L__BB3_40:
	setp.lt.s32 	%p174, %r4, 256;
	@%p174 bra 	$L__BB3_122;
	// begin inline asm
	mov.u32 %r514, %laneid;
	// end inline asm
	mov.b32 	%r516, %f449;
	mov.b32 	%r552, 1;
	mov.b32 	%r553, 31;
	mov.b32 	%r554, -1;
	// begin inline asm
	shfl.sync.down.b32 %r515, %r516, %r552, %r553, %r554;
	// end inline asm
	mov.b32 	%f38, %r515;
	// begin inline asm
	shfl.sync.down.b32 %r520, %r521, %r552, %r553, %r554;
	// end inline asm
	mov.b64 	{%r526, %r531}, %rd493;
	// begin inline asm
	shfl.sync.down.b32 %r525, %r526, %r552, %r553, %r554;
	// end inline asm
	// begin inline asm
	shfl.sync.down.b32 %r530, %r531, %r552, %r553, %r554;
	// end inline asm
	mov.b64 	%rd42, {%r525, %r530};
	mov.b32 	%r536, %f450;
	// begin inline asm
	shfl.sync.down.b32 %r535, %r536, %r552, %r553, %r554;
	// end inline asm
	mov.b32 	%f39, %r535;
	// begin inline asm
	shfl.sync.down.b32 %r540, %r541, %r552, %r553, %r554;
	// end inline asm
	mov.b64 	{%r546, %r551}, %rd494;
	// begin inline asm
	shfl.sync.down.b32 %r545, %r546, %r552, %r553, %r554;
	// end inline asm
	// begin inline asm
	shfl.sync.down.b32 %r550, %r551, %r552, %r553, %r554;
	// end inline asm
	mov.b64 	%rd43, {%r545, %r550};
	setp.gt.s32 	%p262, %r514, 30;
	mov.u64 	%rd498, %rd494;
	mov.f32 	%f454, %f450;
	mov.u64 	%rd502, %rd493;
	mov.f32 	%f458, %f449;
	@%p262 bra 	$L__BB3_48;
	setp.lt.f32 	%p263, %f449, %f38;
	mov.u64 	%rd502, %rd493;
	mov.f32 	%f458, %f449;
	@%p263 bra 	$L__BB3_45;
	setp.gt.f32 	%p264, %f449, %f38;
	mov.u64 	%rd502, %rd42;
	mov.f32 	%f458, %f38;
	@%p264 bra 	$L__BB3_45;
	setp.lt.s64 	%p265, %rd493, %rd42;
	min.s64 	%rd502, %rd493, %rd42;
	selp.f32 	%f458, %f449, %f38, %p265;
$L__BB3_45:
	setp.lt.f32 	%p266, %f450, %f39;
	mov.u64 	%rd498, %rd43;
	mov.f32 	%f454, %f39;
	@%p266 bra 	$L__BB3_48;
	setp.gt.f32 	%p267, %f450, %f39;
	mov.u64 	%rd498, %rd494;
	mov.f32 	%f454, %f450;
	@%p267 bra 	$L__BB3_48;
	setp.lt.s64 	%p268, %rd494, %rd43;
	selp.f32 	%f454, %f450, %f39, %p268;
	min.s64 	%rd498, %rd494, %rd43;
$L__BB3_48:
	mov.b32 	%r556, %f458;
	mov.b32 	%r592, 2;
	mov.b32 	%r593, 31;
	mov.b32 	%r594, -1;
	// begin inline asm
	shfl.sync.down.b32 %r555, %r556, %r592, %r593, %r594;
	// end inline asm
	mov.b32 	%f45, %r555;
	// begin inline asm
	shfl.sync.down.b32 %r560, %r561, %r592, %r593, %r594;
	// end inline asm
	mov.b64 	{%r566, %r571}, %rd502;
	// begin inline asm
	shfl.sync.down.b32 %r565, %r566, %r592, %r593, %r594;
	// end inline asm
	// begin inline asm
	shfl.sync.down.b32 %r570, %r571, %r592, %r593, %r594;
	// end inline asm
	mov.b64 	%rd49, {%r565, %r570};
	mov.b32 	%r576, %f454;
	// begin inline asm
	shfl.sync.down.b32 %r575, %r576, %r592, %r593, %r594;
	// end inline asm
	mov.b32 	%f46, %r575;
	// begin inline asm
	shfl.sync.down.b32 %r580, %r581, %r592, %r593, %r594;
	// end inline asm
	mov.b64 	{%r586, %r591}, %rd498;
	// begin inline asm
	shfl.sync.down.b32 %r585, %r586, %r592, %r593, %r594;
	// end inline asm
	// begin inline asm
	shfl.sync.down.b32 %r590, %r591, %r592, %r593, %r594;
	// end inline asm
	mov.b64 	%rd50, {%r585, %r590};
	setp.gt.s32 	%p269, %r514, 29;
	mov.u64 	%rd501, %rd498;
	mov.f32 	%f457, %f454;
	@%p269 bra 	$L__BB3_55;
	setp.lt.f32 	%p270, %f458, %f45;
	mov.u64 	%rd500, %rd502;
	mov.f32 	%f456, %f458;
	@%p270 bra 	$L__BB3_52;
	setp.gt.f32 	%p271, %f458, %f45;
	mov.u64 	%rd500, %rd49;
	mov.f32 	%f456, %f45;
	@%p271 bra 	$L__BB3_52;
	setp.lt.s64 	%p272, %rd502, %rd49;
	min.s64 	%rd500, %rd502, %rd49;
	selp.f32 	%f456, %f458, %f45, %p272;
$L__BB3_52:
	setp.lt.f32 	%p273, %f454, %f46;
	mov.u64 	%rd501, %rd50;
	mov.f32 	%f457, %f46;
	mov.u64 	%rd502, %rd500;
	mov.f32 	%f458, %f456;
	@%p273 bra 	$L__BB3_55;
	setp.gt.f32 	%p274, %f454, %f46;
	mov.u64 	%rd501, %rd498;
	mov.f32 	%f457, %f454;
	mov.u64 	%rd502, %rd500;
	mov.f32 	%f458, %f456;
	@%p274 bra 	$L__BB3_55;
	setp.lt.s64 	%p275, %rd498, %rd50;
	selp.f32 	%f457, %f454, %f46, %p275;
	min.s64 	%rd501, %rd498, %rd50;
	mov.u64 	%rd502, %rd500;
	mov.f32 	%f458, %f456;
$L__BB3_55:
	mov.b32 	%r596, %f458;
	mov.b32 	%r632, 4;
	mov.b32 	%r633, 31;
	mov.b32 	%r634, -1;
	// begin inline asm
	shfl.sync.down.b32 %r595, %r596, %r632, %r633, %r634;
	// end inline asm
	mov.b32 	%f52, %r595;
	// begin inline asm
	shfl.sync.down.b32 %r600, %r601, %r632, %r633, %r634;
	// end inline asm
	mov.b64 	{%r606, %r611}, %rd502;
	// begin inline asm
	shfl.sync.down.b32 %r605, %r606, %r632, %r633, %r634;
	// end inline asm
	// begin inline asm
	shfl.sync.down.b32 %r610, %r611, %r632, %r633, %r634;
	// end inline asm
	mov.b64 	%rd56, {%r605, %r610};
	mov.b32 	%r616, %f457;
	// begin inline asm
	shfl.sync.down.b32 %r615, %r616, %r632, %r633, %r634;
	// end inline asm
	mov.b32 	%f53, %r615;
	// begin inline asm
	shfl.sync.down.b32 %r620, %r621, %r632, %r633, %r634;
	// end inline asm
	mov.b64 	{%r626, %r631}, %rd501;
	// begin inline asm
	shfl.sync.down.b32 %r625, %r626, %r632, %r633, %r634;
	// end inline asm
	// begin inline asm
	shfl.sync.down.b32 %r630, %r631, %r632, %r633, %r634;
	// end inline asm
	mov.b64 	%rd57, {%r625, %r630};
	setp.gt.s32 	%p276, %r514, 27;
	mov.u64 	%rd504, %rd501;
	mov.f32 	%f460, %f457;
	@%p276 bra 	$L__BB3_62;
	setp.lt.f32 	%p277, %f458, %f52;
	mov.u64 	%rd503, %rd502;
	mov.f32 	%f459, %f458;
	@%p277 bra 	$L__BB3_59;
	setp.gt.f32 	%p278, %f458, %f52;
	mov.u64 	%rd503, %rd56;
	mov.f32 	%f459, %f52;
	@%p278 bra 	$L__BB3_59;
	setp.lt.s64 	%p279, %rd502, %rd56;
	min.s64 	%rd503, %rd502, %rd56;
	selp.f32 	%f459, %f458, %f52, %p279;
$L__BB3_59:
	setp.lt.f32 	%p280, %f457, %f53;
	mov.u64 	%rd504, %rd57;
	mov.f32 	%f460, %f53;
	mov.u64 	%rd502, %rd503;
	mov.f32 	%f458, %f459;
	@%p280 bra 	$L__BB3_62;
	setp.gt.f32 	%p281, %f457, %f53;
	mov.u64 	%rd504, %rd501;
	mov.f32 	%f460, %f457;
	mov.u64 	%rd502, %rd503;
	mov.f32 	%f458, %f459;
	@%p281 bra 	$L__BB3_62;
	setp.lt.s64 	%p282, %rd501, %rd57;
	selp.f32 	%f460, %f457, %f53, %p282;
	min.s64 	%rd504, %rd501, %rd57;
	mov.u64 	%rd502, %rd503;
	mov.f32 	%f458, %f459;
$L__BB3_62:
	mov.b32 	%r636, %f458;
	mov.b32 	%r672, 8;
	mov.b32 	%r673, 31;
	mov.b32 	%r674, -1;
	// begin inline asm
	shfl.sync.down.b32 %r635, %r636, %r672, %r673, %r674;
	// end inline asm
	mov.b32 	%f59, %r635;
	// begin inline asm
	shfl.sync.down.b32 %r640, %r641, %r672, %r673, %r674;
	// end inline asm
	mov.b64 	{%r646, %r651}, %rd502;
	// begin inline asm
	shfl.sync.down.b32 %r645, %r646, %r672, %r673, %r674;
	// end inline asm
	// begin inline asm
	shfl.sync.down.b32 %r650, %r651, %r672, %r673, %r674;
	// end inline asm
	mov.b64 	%rd63, {%r645, %r650};
	mov.b32 	%r656, %f460;
	// begin inline asm
	shfl.sync.down.b32 %r655, %r656, %r672, %r673, %r674;
	// end inline asm
	mov.b32 	%f60, %r655;
	// begin inline asm
	shfl.sync.down.b32 %r660, %r661, %r672, %r673, %r674;
	// end inline asm
	mov.b64 	{%r666, %r671}, %rd504;
	// begin inline asm
	shfl.sync.down.b32 %r665, %r666, %r672, %r673, %r674;
	// end inline asm
	// begin inline asm
	shfl.sync.down.b32 %r670, %r671, %r672, %r673, %r674;
	// end inline asm
	mov.b64 	%rd64, {%r665, %r670};
	setp.gt.s32 	%p283, %r514, 23;
	mov.u64 	%rd507, %rd504;
	mov.f32 	%f463, %f460;
	@%p283 bra 	$L__BB3_69;
	setp.lt.f32 	%p284, %f458, %f59;
	mov.u64 	%rd506, %rd502;
	mov.f32 	%f462, %f458;
	@%p284 bra 	$L__BB3_66;
	setp.gt.f32 	%p285, %f458, %f59;
	mov.u64 	%rd506, %rd63;
	mov.f32 	%f462, %f59;
	@%p285 bra 	$L__BB3_66;
	setp.lt.s64 	%p286, %rd502, %rd63;
	min.s64 	%rd506, %rd502, %rd63;
	selp.f32 	%f462, %f458, %f59, %p286;
$L__BB3_66:
	setp.lt.f32 	%p287, %f460, %f60;
	mov.u64 	%rd507, %rd64;
	mov.f32 	%f463, %f60;
	mov.u64 	%rd502, %rd506;
	mov.f32 	%f458, %f462;
	@%p287 bra 	$L__BB3_69;
	setp.gt.f32 	%p288, %f460, %f60;
	mov.u64 	%rd507, %rd504;
	mov.f32 	%f463, %f460;
	mov.u64 	%rd502, %rd506;
	mov.f32 	%f458, %f462;
	@%p288 bra 	$L__BB3_69;
	setp.lt.s64 	%p289, %rd504, %rd64;
	selp.f32 	%f463, %f460, %f60, %p289;
	min.s64 	%rd507, %rd504, %rd64;
	mov.u64 	%rd502, %rd506;
	mov.f32 	%f458, %f462;
$L__BB3_69:
	mov.b32 	%r676, %f458;
	mov.b32 	%r712, 16;
	mov.b32 	%r713, 31;
	mov.b32 	%r714, -1;
	// begin inline asm
	shfl.sync.down.b32 %r675, %r676, %r712, %r713, %r714;
	// end inline asm
	mov.b32 	%f66, %r675;
	// begin inline asm
	shfl.sync.down.b32 %r680, %r681, %r712, %r713, %r714;
	// end inline asm
	mov.b64 	{%r686, %r691}, %rd502;
	// begin inline asm
	shfl.sync.down.b32 %r685, %r686, %r712, %r713, %r714;
	// end inline asm
	// begin inline asm
	shfl.sync.down.b32 %r690, %r691, %r712, %r713, %r714;
	// end inline asm
	mov.b64 	%rd70, {%r685, %r690};
	mov.b32 	%r696, %f463;
	// begin inline asm
	shfl.sync.down.b32 %r695, %r696, %r712, %r713, %r714;
	// end inline asm
	mov.b32 	%f67, %r695;
	// begin inline asm
	shfl.sync.down.b32 %r700, %r701, %r712, %r713, %r714;
	// end inline asm
	mov.b64 	{%r706, %r711}, %rd507;
	// begin inline asm
	shfl.sync.down.b32 %r705, %r706, %r712, %r713, %r714;
	// end inline asm
	// begin inline asm
	shfl.sync.down.b32 %r710, %r711, %r712, %r713, %r714;
	// end inline asm
	mov.b64 	%rd71, {%r705, %r710};
	setp.gt.s32 	%p290, %r514, 15;
	mov.f32 	%f580, %f463;
	mov.u64 	%rd624, %rd507;
	@%p290 bra 	$L__BB3_76;
	setp.lt.f32 	%p291, %f458, %f66;
	mov.f32 	%f465, %f458;
	mov.u64 	%rd509, %rd502;
	@%p291 bra 	$L__BB3_73;
	setp.gt.f32 	%p292, %f458, %f66;
	mov.f32 	%f465, %f66;
	mov.u64 	%rd509, %rd70;
	@%p292 bra 	$L__BB3_73;
	setp.lt.s64 	%p293, %rd502, %rd70;
	selp.f32 	%f465, %f458, %f66, %p293;
	min.s64 	%rd509, %rd502, %rd70;
$L__BB3_73:
	setp.lt.f32 	%p294, %f463, %f67;
	mov.f32 	%f458, %f465;
	mov.u64 	%rd502, %rd509;
	mov.f32 	%f580, %f67;
	mov.u64 	%rd624, %rd71;
	@%p294 bra 	$L__BB3_76;
	setp.gt.f32 	%p295, %f463, %f67;
	mov.f32 	%f458, %f465;
	mov.u64 	%rd502, %rd509;
	mov.f32 	%f580, %f463;
	mov.u64 	%rd624, %rd507;
	@%p295 bra 	$L__BB3_76;
	setp.lt.s64 	%p296, %rd507, %rd71;
	selp.f32 	%f580, %f463, %f67, %p296;
	min.s64 	%rd624, %rd507, %rd71;
	mov.f32 	%f458, %f465;
	mov.u64 	%rd502, %rd509;
$L__BB3_76:
	setp.ne.s32 	%p297, %r514, 0;
	@%p297 bra 	$L__BB3_78;
	and.b32  	%r715, %r5, 992;
	mov.u32 	%r716, _ZN6thrust24THRUST_300001_SM_1000_NS8cuda_cub4core6detail5shmemE;
	add.s32 	%r717, %r716, %r715;
	st.shared.f32 	[%r717+8], %f458;
	st.shared.u64 	[%r717+16], %rd502;
	st.shared.f32 	[%r717+24], %f580;
	st.shared.u64 	[%r717+32], %rd624;
$L__BB3_78:
	bar.sync 	0;
	setp.ne.s32 	%p298, %r5, 0;
	@%p298 bra 	$L__BB3_353;
	ld.shared.f32 	%f73, [_ZN6thrust24THRUST_300001_SM_1000_NS8cuda_cub4core6detail5shmemE+40];
	ld.shared.u64 	%rd77, [_ZN6thrust24THRUST_300001_SM_1000_NS8cuda_cub4core6detail5shmemE+48];
	ld.shared.f32 	%f74, [_ZN6thrust24THRUST_300001_SM_1000_NS8cuda_cub4core6detail5shmemE+56];
	ld.shared.u64 	%rd78, [_ZN6thrust24THRUST_300001_SM_1000_NS8cuda_cub4core6detail5shmemE+64];
	setp.lt.f32 	%p299, %f458, %f73;
	mov.f32 	%f468, %f458;
	mov.u64 	%rd512, %rd502;
	@%p299 bra 	$L__BB3_82;
	setp.lt.f32 	%p300, %f73, %f458;
	mov.f32 	%f468, %f73;
	mov.u64 	%rd512, %rd77;
	@%p300 bra 	$L__BB3_82;
	setp.lt.s64 	%p301, %rd502, %rd77;
	selp.f32 	%f468, %f458, %f73, %p301;
	min.s64 	%rd512, %rd502, %rd77;
$L__BB3_82:
	setp.lt.f32 	%p302, %f580, %f74;
	mov.f32 	%f469, %f74;
	mov.u64 	%rd513, %rd78;
	@%p302 bra 	$L__BB3_86;
	setp.geu.f32 	%p303, %f74, %f580;
	mov.f32 	%f469, %f580;
	mov.u64 	%rd513, %rd624;
	@%p303 bra 	$L__BB3_84;
	bra.uni 	$L__BB3_86;
$L__BB3_84:
	setp.ge.s64 	%p304, %rd624, %rd78;
	mov.f32 	%f469, %f74;
	mov.u64 	%rd513, %rd78;
	@%p304 bra 	$L__BB3_86;
	mov.f32 	%f469, %f580;
	mov.u64 	%rd513, %rd624;
$L__BB3_86:
	ld.shared.f32 	%f83, [_ZN6thrust24THRUST_300001_SM_1000_NS8cuda_cub4core6detail5shmemE+72];
	ld.shared.u64 	%rd88, [_ZN6thrust24THRUST_300001_SM_1000_NS8cuda_cub4core6detail5shmemE+80];
	ld.shared.f32 	%f85, [_ZN6thrust24THRUST_300001_SM_1000_NS8cuda_cub4core6detail5shmemE+88];
	ld.shared.u64 	%rd90, [_ZN6thrust24THRUST_300001_SM_1000_NS8cuda_cub4core6detail5shmemE+96];
	setp.lt.f32 	%p305, %f468, %f83;
	mov.f32 	%f470, %f468;
	mov.u64 	%rd514, %rd512;
	@%p305 bra 	$L__BB3_89;
	setp.lt.f32 	%p306, %f83, %f468;
	mov.f32 	%f470, %f83;
	mov.u64 	%rd514, %rd88;
	@%p306 bra 	$L__BB3_89;
	setp.lt.s64 	%p307, %rd512, %rd88;
	selp.f32 	%f470, %f468, %f83, %p307;
	min.s64 	%rd514, %rd512, %rd88;
$L__BB3_89:
	setp.lt.f32 	%p308, %f469, %f85;
	mov.f32 	%f471, %f85;
	mov.u64 	%rd515, %rd90;
	@%p308 bra 	$L__BB3_92;
	setp.lt.f32 	%p309, %f85, %f469;
	mov.f32 	%f471, %f469;
	mov.u64 	%rd515, %rd513;
	@%p309 bra 	$L__BB3_92;
	setp.lt.s64 	%p310, %rd513, %rd90;
	selp.b64 	%rd515, %rd513, %rd90, %p310;
	selp.f32 	%f471, %f469, %f85, %p310;
$L__BB3_92:
	ld.shared.f32 	%f93, [_ZN6thrust24THRUST_300001_SM_1000_NS8cuda_cub4core6detail5shmemE+104];
	ld.shared.u64 	%rd98, [_ZN6thrust24THRUST_300001_SM_1000_NS8cuda_cub4core6detail5shmemE+112];
	ld.shared.f32 	%f95, [_ZN6thrust24THRUST_300001_SM_1000_NS8cuda_cub4core6detail5shmemE+120];
	ld.shared.u64 	%rd100, [_ZN6thrust24THRUST_300001_SM_1000_NS8cuda_cub4core6detail5shmemE+128];
	setp.lt.f32 	%p311, %f470, %f93;
	mov.f32 	%f472, %f470;
	mov.u64 	%rd516, %rd514;
	@%p311 bra 	$L__BB3_95;
	setp.lt.f32 	%p312, %f93, %f470;
	mov.f32 	%f472, %f93;
	mov.u64 	%rd516, %rd98;
	@%p312 bra 	$L__BB3_95;
	setp.lt.s64 	%p313, %rd514, %rd98;
	selp.f32 	%f472, %f470, %f93, %p313;
	min.s64 	%rd516, %rd514, %rd98;
$L__BB3_95:
	setp.lt.f32 	%p314, %f471, %f95;
	mov.f32 	%f473, %f95;
	mov.u64 	%rd517, %rd100;
	@%p314 bra 	$L__BB3_98;
	setp.lt.f32 	%p315, %f95, %f471;
	mov.f32 	%f473, %f471;
	mov.u64 	%rd517, %rd515;
	@%p315 bra 	$L__BB3_98;
	setp.lt.s64 	%p316, %rd515, %rd100;
	selp.b64 	%rd517, %rd515, %rd100, %p316;
	selp.f32 	%f473, %f471, %f95, %p316;
$L__BB3_98:
	ld.shared.f32 	%f103, [_ZN6thrust24THRUST_300001_SM_1000_NS8cuda_cub4core6detail5shmemE+136];
	ld.shared.u64 	%rd108, [_ZN6thrust24THRUST_300001_SM_1000_NS8cuda_cub4core6detail5shmemE+144];
	ld.shared.f32 	%f105, [_ZN6thrust24THRUST_300001_SM_1000_NS8cuda_cub4core6detail5shmemE+152];
	ld.shared.u64 	%rd110, [_ZN6thrust24THRUST_300001_SM_1000_NS8cuda_cub4core6detail5shmemE+160];
	setp.lt.f32 	%p317, %f472, %f103;
	mov.f32 	%f474, %f472;
	mov.u64 	%rd518, %rd516;
	@%p317 bra 	$L__BB3_101;
	setp.lt.f32 	%p318, %f103, %f472;
	mov.f32 	%f474, %f103;
	mov.u64 	%rd518, %rd108;
	@%p318 bra 	$L__BB3_101;
	setp.lt.s64 	%p319, %rd516, %rd108;
	selp.f32 	%f474, %f472, %f103, %p319;
	min.s64 	%rd518, %rd516, %rd108;
$L__BB3_101:
	setp.lt.f32 	%p320, %f473, %f105;
	mov.f32 	%f475, %f105;
	mov.u64 	%rd519, %rd110;
	@%p320 bra 	$L__BB3_104;
	setp.lt.f32 	%p321, %f105, %f473;
	mov.f32 	%f475, %f473;
	mov.u64 	%rd519, %rd517;
	@%p321 bra 	$L__BB3_104;
	setp.lt.s64 	%p322, %rd517, %rd110;
	selp.b64 	%rd519, %rd517, %rd110, %p322;
	selp.f32 	%f475, %f473, %f105, %p322;
$L__BB3_104:
	ld.shared.f32 	%f113, [_ZN6thrust24THRUST_300001_SM_1000_NS8cuda_cub4core6detail5shmemE+168];
	ld.shared.u64 	%rd118, [_ZN6thrust24THRUST_300001_SM_1000_NS8cuda_cub4core6detail5shmemE+176];
	ld.shared.f32 	%f115, [_ZN6thrust24THRUST_300001_SM_1000_NS8cuda_cub4core6detail5shmemE+184];
	ld.shared.u64 	%rd120, [_ZN6thrust24THRUST_300001_SM_1000_NS8cuda_cub4core6detail5shmemE+192];
	setp.lt.f32 	%p323, %f474, %f113;
	mov.f32 	%f476, %f474;
	mov.u64 	%rd520, %rd518;
	@%p323 bra 	$L__BB3_107;
	setp.lt.f32 	%p324, %f113, %f474;
	mov.f32 	%f476, %f113;
	mov.u64 	%rd520, %rd118;
	@%p324 bra 	$L__BB3_107;
	setp.lt.s64 	%p325, %rd518, %rd118;
	selp.f32 	%f476, %f474, %f113, %p325;
	min.s64 	%rd520, %rd518, %rd118;
$L__BB3_107:
	setp.lt.f32 	%p326, %f475, %f115;
	mov.f32 	%f477, %f115;
	mov.u64 	%rd521, %rd120;
	@%p326 bra 	$L__BB3_110;
	setp.lt.f32 	%p327, %f115, %f475;
	mov.f32 	%f477, %f475;
	mov.u64 	%rd521, %rd519;
	@%p327 bra 	$L__BB3_110;
	setp.lt.s64 	%p328, %rd519, %rd120;
	selp.b64 	%rd521, %rd519, %rd120, %p328;
	selp.f32 	%f477, %f475, %f115, %p328;
$L__BB3_110:
	ld.shared.f32 	%f123, [_ZN6thrust24THRUST_300001_SM_1000_NS8cuda_cub4core6detail5shmemE+200];
	ld.shared.u64 	%rd128, [_ZN6thrust24THRUST_300001_SM_1000_NS8cuda_cub4core6detail5shmemE+208];
	ld.shared.f32 	%f125, [_ZN6thrust24THRUST_300001_SM_1000_NS8cuda_cub4core6detail5shmemE+216];
	ld.shared.u64 	%rd130, [_ZN6thrust24THRUST_300001_SM_1000_NS8cuda_cub4core6detail5shmemE+224];
	setp.lt.f32 	%p329, %f476, %f123;
	mov.f32 	%f478, %f476;
	mov.u64 	%rd522, %rd520;
	@%p329 bra 	$L__BB3_113;
	setp.lt.f32 	%p330, %f123, %f476;
	mov.f32 	%f478, %f123;
	mov.u64 	%rd522, %rd128;
	@%p330 bra 	$L__BB3_113;
	setp.lt.s64 	%p331, %rd520, %rd128;
	selp.f32 	%f478, %f476, %f123, %p331;
	min.s64 	%rd522, %rd520, %rd128;
$L__BB3_113:
	setp.lt.f32 	%p332, %f477, %f125;
	mov.f32 	%f479, %f125;
	mov.u64 	%rd523, %rd130;
	@%p332 bra 	$L__BB3_116;
	setp.lt.f32 	%p333, %f125, %f477;
	mov.f32 	%f479, %f477;
	mov.u64 	%rd523, %rd521;
	@%p333 bra 	$L__BB3_116;
	setp.lt.s64 	%p334, %rd521, %rd130;
	selp.b64 	%rd523, %rd521, %rd130, %p334;
	selp.f32 	%f479, %f477, %f125, %p334;
$L__BB3_116:
	ld.shared.f32 	%f133, [_ZN6thrust24THRUST_300001_SM_1000_NS8cuda_cub4core6detail5shmemE+232];
	ld.shared.u64 	%rd138, [_ZN6thrust24THRUST_300001_SM_1000_NS8cuda_cub4core6detail5shmemE+240];
	ld.shared.f32 	%f135, [_ZN6thrust24THRUST_300001_SM_1000_NS8cuda_cub4core6detail5shmemE+248];
	ld.shared.u64 	%rd140, [_ZN6thrust24THRUST_300001_SM_1000_NS8cuda_cub4core6detail5shmemE+256];
	setp.lt.f32 	%p335, %f478, %f133;
	mov.f32 	%f458, %f478;
	mov.u64 	%rd502, %rd522;
	@%p335 bra 	$L__BB3_119;
	setp.lt.f32 	%p336, %f133, %f478;
	mov.f32 	%f458, %f133;
	mov.u64 	%rd502, %rd138;
	@%p336 bra 	$L__BB3_119;
	setp.lt.s64 	%p337, %rd522, %rd138;
	selp.f32 	%f458, %f478, %f133, %p337;
	min.s64 	%rd502, %rd522, %rd138;
$L__BB3_119:
	setp.lt.f32 	%p338, %f479, %f135;
	mov.f32 	%f580, %f135;
	mov.u64 	%rd624, %rd140;
	@%p338 bra 	$L__BB3_353;
	setp.lt.f32 	%p339, %f135, %f479;
	mov.f32 	%f580, %f479;
	mov.u64 	%rd624, %rd523;
	@%p339 bra 	$L__BB3_353;
	setp.lt.s64 	%p340, %rd523, %rd140;
	selp.b64 	%rd624, %rd523, %rd140, %p340;
	selp.f32 	%f580, %f479, %f135, %p340;
	bra.uni 	$L__BB3_353;
$L__BB3_122:
	// begin inline asm
	mov.u32 %r302, %laneid;
	// end inline asm
	and.b32  	%r343, %r5, 992;
	add.s32 	%r344, %r343, 32;
	setp.gt.s32 	%p175, %r344, %r4;
	not.b32 	%r345, %r343;
	add.s32 	%r346, %r4, %r345;
	selp.b32 	%r341, %r346, 31, %p175;
	mov.b32 	%r304, %f449;
	mov.b32 	%r340, 1;
	mov.b32 	%r342, -1;
	// begin inline asm
	shfl.sync.down.b32 %r303, %r304, %r340, %r341, %r342;
	// end inline asm
	mov.b32 	%f144, %r303;
	// begin inline asm
	shfl.sync.down.b32 %r308, %r309, %r340, %r341, %r342;
	// end inline asm
	mov.b64 	{%r314, %r319}, %rd493;
	// begin inline asm
	shfl.sync.down.b32 %r313, %r314, %r340, %r341, %r342;
	// end inline asm
	// begin inline asm
	shfl.sync.down.b32 %r318, %r319, %r340, %r341, %r342;
	// end inline asm
	mov.b64 	%rd148, {%r313, %r318};
	mov.b32 	%r324, %f450;
	// begin inline asm
	shfl.sync.down.b32 %r323, %r324, %r340, %r341, %r342;
	// end inline asm
	mov.b32 	%f145, %r323;
	// begin inline asm
	shfl.sync.down.b32 %r328, %r329, %r340, %r341, %r342;
	// end inline asm
	mov.b64 	{%r334, %r339}, %rd494;
	// begin inline asm
	shfl.sync.down.b32 %r333, %r334, %r340, %r341, %r342;
	// end inline asm
	// begin inline asm
	shfl.sync.down.b32 %r338, %r339, %r340, %r341, %r342;
	// end inline asm
	mov.b64 	%rd149, {%r333, %r338};
	setp.ge.s32 	%p176, %r302, %r341;
	mov.f32 	%f458, %f449;
	mov.u64 	%rd502, %rd493;
	mov.f32 	%f484, %f450;
	mov.u64 	%rd528, %rd494;
	@%p176 bra 	$L__BB3_129;
	setp.lt.f32 	%p177, %f449, %f144;
	mov.f32 	%f458, %f449;
	mov.u64 	%rd502, %rd493;
	@%p177 bra 	$L__BB3_126;
	setp.gt.f32 	%p178, %f449, %f144;
	mov.f32 	%f458, %f144;
	mov.u64 	%rd502, %rd148;
	@%p178 bra 	$L__BB3_126;
	setp.lt.s64 	%p179, %rd493, %rd148;
	selp.f32 	%f458, %f449, %f144, %p179;
	min.s64 	%rd502, %rd493, %rd148;
$L__BB3_126:
	setp.lt.f32 	%p180, %f450, %f145;
	mov.f32 	%f484, %f145;
	mov.u64 	%rd528, %rd149;
	@%p180 bra 	$L__BB3_129;
	setp.gt.f32 	%p181, %f450, %f145;
	mov.f32 	%f484, %f450;
	mov.u64 	%rd528, %rd494;
	@%p181 bra 	$L__BB3_129;
	setp.lt.s64 	%p182, %rd494, %rd149;
	selp.f32 	%f484, %f450, %f145, %p182;
	min.s64 	%rd528, %rd494, %rd149;
$L__BB3_129:
	mov.b32 	%r348, %f458;
	mov.b32 	%r384, 2;
	mov.b32 	%r386, -1;
	// begin inline asm
	shfl.sync.down.b32 %r347, %r348, %r384, %r341, %r386;
	// end inline asm
	mov.b32 	%f151, %r347;
	// begin inline asm
	shfl.sync.down.b32 %r352, %r353, %r384, %r341, %r386;
	// end inline asm
	mov.b64 	{%r358, %r363}, %rd502;
	// begin inline asm
	shfl.sync.down.b32 %r357, %r358, %r384, %r341, %r386;
	// end inline asm
	// begin inline asm
	shfl.sync.down.b32 %r362, %r363, %r384, %r341, %r386;
	// end inline asm
	mov.b64 	%rd155, {%r357, %r362};
	mov.b32 	%r368, %f484;
	// begin inline asm
	shfl.sync.down.b32 %r367, %r368, %r384, %r341, %r386;
	// end inline asm
	mov.b32 	%f152, %r367;
	// begin inline asm
	shfl.sync.down.b32 %r372, %r373, %r384, %r341, %r386;
	// end inline asm
	mov.b64 	{%r378, %r383}, %rd528;
	// begin inline asm
	shfl.sync.down.b32 %r377, %r378, %r384, %r341, %r386;
	// end inline asm
	// begin inline asm
	shfl.sync.down.b32 %r382, %r383, %r384, %r341, %r386;
	// end inline asm
	mov.b64 	%rd156, {%r377, %r382};
	add.s32 	%r387, %r302, 2;
	setp.gt.s32 	%p183, %r387, %r341;
	mov.f32 	%f487, %f484;
	mov.u64 	%rd531, %rd528;
	@%p183 bra 	$L__BB3_136;
	setp.lt.f32 	%p184, %f458, %f151;
	mov.f32 	%f485, %f458;
	mov.u64 	%rd529, %rd502;
	@%p184 bra 	$L__BB3_133;
	setp.gt.f32 	%p185, %f458, %f151;
	mov.f32 	%f485, %f151;
	mov.u64 	%rd529, %rd155;
	@%p185 bra 	$L__BB3_133;
	setp.lt.s64 	%p186, %rd502, %rd155;
	selp.f32 	%f485, %f458, %f151, %p186;
	min.s64 	%rd529, %rd502, %rd155;
$L__BB3_133:
	setp.lt.f32 	%p187, %f484, %f152;
	mov.f32 	%f458, %f485;
	mov.u64 	%rd502, %rd529;
	mov.f32 	%f487, %f152;
	mov.u64 	%rd531, %rd156;
	@%p187 bra 	$L__BB3_136;
	setp.gt.f32 	%p188, %f484, %f152;
	mov.f32 	%f458, %f485;
	mov.u64 	%rd502, %rd529;
	mov.f32 	%f487, %f484;
	mov.u64 	%rd531, %rd528;
	@%p188 bra 	$L__BB3_136;
	setp.lt.s64 	%p189, %rd528, %rd156;
	selp.f32 	%f487, %f484, %f152, %p189;
	min.s64 	%rd531, %rd528, %rd156;
	mov.f32 	%f458, %f485;
	mov.u64 	%rd502, %rd529;
$L__BB3_136:
	mov.b32 	%r389, %f458;
	mov.b32 	%r425, 4;
	mov.b32 	%r427, -1;
	// begin inline asm
	shfl.sync.down.b32 %r388, %r389, %r425, %r341, %r427;
	// end inline asm
	mov.b32 	%f158, %r388;
	// begin inline asm
	shfl.sync.down.b32 %r393, %r394, %r425, %r341, %r427;
	// end inline asm
	mov.b64 	{%r399, %r404}, %rd502;
	// begin inline asm
	shfl.sync.down.b32 %r398, %r399, %r425, %r341, %r427;
	// end inline asm
	// begin inline asm
	shfl.sync.down.b32 %r403, %r404, %r425, %r341, %r427;
	// end inline asm
	mov.b64 	%rd162, {%r398, %r403};
	mov.b32 	%r409, %f487;
	// begin inline asm
	shfl.sync.down.b32 %r408, %r409, %r425, %r341, %r427;
	// end inline asm
	mov.b32 	%f159, %r408;
	// begin inline asm
	shfl.sync.down.b32 %r413, %r414, %r425, %r341, %r427;
	// end inline asm
	mov.b64 	{%r419, %r424}, %rd531;
	// begin inline asm
	shfl.sync.down.b32 %r418, %r419, %r425, %r341, %r427;
	// end inline asm
	// begin inline asm
	shfl.sync.down.b32 %r423, %r424, %r425, %r341, %r427;
	// end inline asm
	mov.b64 	%rd163, {%r418, %r423};
	add.s32 	%r428, %r302, 4;
	setp.gt.s32 	%p190, %r428, %r341;
	mov.f32 	%f490, %f487;
	mov.u64 	%rd534, %rd531;
	@%p190 bra 	$L__BB3_143;
	setp.lt.f32 	%p191, %f458, %f158;
	mov.f32 	%f488, %f458;
	mov.u64 	%rd532, %rd502;
	@%p191 bra 	$L__BB3_140;
	setp.gt.f32 	%p192, %f458, %f158;
	mov.f32 	%f488, %f158;
	mov.u64 	%rd532, %rd162;
	@%p192 bra 	$L__BB3_140;
	setp.lt.s64 	%p193, %rd502, %rd162;
	selp.f32 	%f488, %f458, %f158, %p193;
	min.s64 	%rd532, %rd502, %rd162;
$L__BB3_140:
	setp.lt.f32 	%p194, %f487, %f159;
	mov.f32 	%f458, %f488;
	mov.u64 	%rd502, %rd532;
	mov.f32 	%f490, %f159;
	mov.u64 	%rd534, %rd163;
	@%p194 bra 	$L__BB3_143;
	setp.gt.f32 	%p195, %f487, %f159;
	mov.f32 	%f458, %f488;
	mov.u64 	%rd502, %rd532;
	mov.f32 	%f490, %f487;
	mov.u64 	%rd534, %rd531;
	@%p195 bra 	$L__BB3_143;
	setp.lt.s64 	%p196, %rd531, %rd163;
	selp.f32 	%f490, %f487, %f159, %p196;
	min.s64 	%rd534, %rd531, %rd163;
	mov.f32 	%f458, %f488;
	mov.u64 	%rd502, %rd532;
$L__BB3_143:
	mov.b32 	%r430, %f458;
	mov.b32 	%r466, 8;
	mov.b32 	%r468, -1;
	// begin inline asm
	shfl.sync.down.b32 %r429, %r430, %r466, %r341, %r468;
	// end inline asm
	mov.b32 	%f165, %r429;
	// begin inline asm
	shfl.sync.down.b32 %r434, %r435, %r466, %r341, %r468;
	// end inline asm
	mov.b64 	{%r440, %r445}, %rd502;
	// begin inline asm
	shfl.sync.down.b32 %r439, %r440, %r466, %r341, %r468;
	// end inline asm
	// begin inline asm
	shfl.sync.down.b32 %r444, %r445, %r466, %r341, %r468;
	// end inline asm
	mov.b64 	%rd169, {%r439, %r444};
	mov.b32 	%r450, %f490;
	// begin inline asm
	shfl.sync.down.b32 %r449, %r450, %r466, %r341, %r468;
	// end inline asm
	mov.b32 	%f166, %r449;
	// begin inline asm
	shfl.sync.down.b32 %r454, %r455, %r466, %r341, %r468;
	// end inline asm
	mov.b64 	{%r460, %r465}, %rd534;
	// begin inline asm
	shfl.sync.down.b32 %r459, %r460, %r466, %r341, %r468;
	// end inline asm
	// begin inline asm
	shfl.sync.down.b32 %r464, %r465, %r466, %r341, %r468;
	// end inline asm
	mov.b64 	%rd170, {%r459, %r464};
	add.s32 	%r469, %r302, 8;
	setp.gt.s32 	%p197, %r469, %r341;
	mov.f32 	%f493, %f490;
	mov.u64 	%rd537, %rd534;
	@%p197 bra 	$L__BB3_150;
	setp.lt.f32 	%p198, %f458, %f165;
	mov.f32 	%f491, %f458;
	mov.u64 	%rd535, %rd502;
	@%p198 bra 	$L__BB3_147;
	setp.gt.f32 	%p199, %f458, %f165;
	mov.f32 	%f491, %f165;
	mov.u64 	%rd535, %rd169;
	@%p199 bra 	$L__BB3_147;
	setp.lt.s64 	%p200, %rd502, %rd169;
	selp.f32 	%f491, %f458, %f165, %p200;
	min.s64 	%rd535, %rd502, %rd169;
$L__BB3_147:
	setp.lt.f32 	%p201, %f490, %f166;
	mov.f32 	%f458, %f491;
	mov.u64 	%rd502, %rd535;
	mov.f32 	%f493, %f166;
	mov.u64 	%rd537, %rd170;
	@%p201 bra 	$L__BB3_150;
	setp.gt.f32 	%p202, %f490, %f166;
	mov.f32 	%f458, %f491;
	mov.u64 	%rd502, %rd535;
	mov.f32 	%f493, %f490;
	mov.u64 	%rd537, %rd534;
	@%p202 bra 	$L__BB3_150;
	setp.lt.s64 	%p203, %rd534, %rd170;
	selp.f32 	%f493, %f490, %f166, %p203;
	min.s64 	%rd537, %rd534, %rd170;
	mov.f32 	%f458, %f491;
	mov.u64 	%rd502, %rd535;
$L__BB3_150:
	mov.b32 	%r471, %f458;
	mov.b32 	%r507, 16;
	mov.b32 	%r509, -1;
	// begin inline asm
	shfl.sync.down.b32 %r470, %r471, %r507, %r341, %r509;
	// end inline asm
	mov.b32 	%f172, %r470;
	// begin inline asm
	shfl.sync.down.b32 %r475, %r476, %r507, %r341, %r509;
	// end inline asm
	mov.b64 	{%r481, %r486}, %rd502;
	// begin inline asm
	shfl.sync.down.b32 %r480, %r481, %r507, %r341, %r509;
	// end inline asm
	// begin inline asm
	shfl.sync.down.b32 %r485, %r486, %r507, %r341, %r509;
	// end inline asm
	mov.b64 	%rd176, {%r480, %r485};
	mov.b32 	%r491, %f493;
	// begin inline asm
	shfl.sync.down.b32 %r490, %r491, %r507, %r341, %r509;
	// end inline asm
	mov.b32 	%f173, %r490;
	// begin inline asm
	shfl.sync.down.b32 %r495, %r496, %r507, %r341, %r509;
	// end inline asm
	mov.b64 	{%r501, %r506}, %rd537;
	// begin inline asm
	shfl.sync.down.b32 %r500, %r501, %r507, %r341, %r509;
	// end inline asm
	// begin inline asm
	shfl.sync.down.b32 %r505, %r506, %r507, %r341, %r509;
	// end inline asm
	mov.b64 	%rd177, {%r500, %r505};
	add.s32 	%r510, %r302, 16;
	setp.gt.s32 	%p204, %r510, %r341;
	mov.f32 	%f580, %f493;
	mov.u64 	%rd624, %rd537;
	@%p204 bra 	$L__BB3_157;
	setp.lt.f32 	%p205, %f458, %f172;
	mov.f32 	%f494, %f458;
	mov.u64 	%rd538, %rd502;
	@%p205 bra 	$L__BB3_154;
	setp.gt.f32 	%p206, %f458, %f172;
	mov.f32 	%f494, %f172;
	mov.u64 	%rd538, %rd176;
	@%p206 bra 	$L__BB3_154;
	setp.lt.s64 	%p207, %rd502, %rd176;
	selp.f32 	%f494, %f458, %f172, %p207;
	min.s64 	%rd538, %rd502, %rd176;
$L__BB3_154:
	setp.lt.f32 	%p208, %f493, %f173;
	mov.f32 	%f458, %f494;
	mov.u64 	%rd502, %rd538;
	mov.f32 	%f580, %f173;
	mov.u64 	%rd624, %rd177;
	@%p208 bra 	$L__BB3_157;
	setp.gt.f32 	%p209, %f493, %f173;
	mov.f32 	%f458, %f494;
	mov.u64 	%rd502, %rd538;
	mov.f32 	%f580, %f493;
	mov.u64 	%rd624, %rd537;
	@%p209 bra 	$L__BB3_157;
	setp.lt.s64 	%p210, %rd537, %rd177;
	selp.f32 	%f580, %f493, %f173, %p210;
	min.s64 	%rd624, %rd537, %rd177;
	mov.f32 	%f458, %f494;
	mov.u64 	%rd502, %rd538;
$L__BB3_157:
	setp.ne.s32 	%p211, %r302, 0;
	@%p211 bra 	$L__BB3_159;
	mov.u32 	%r512, _ZN6thrust24THRUST_300001_SM_1000_NS8cuda_cub4core6detail5shmemE;
	add.s32 	%r513, %r512, %r343;
	st.shared.f32 	[%r513+8], %f458;
	st.shared.u64 	[%r513+16], %rd502;
	st.shared.f32 	[%r513+24], %f580;
	st.shared.u64 	[%r513+32], %rd624;
$L__BB3_159:
	bar.sync 	0;
	setp.ne.s32 	%p212, %r5, 0;
	@%p212 bra 	$L__BB3_353;
	setp.lt.s32 	%p213, %r4, 33;
	mov.f32 	%f497, %f458;
	mov.u64 	%rd541, %rd502;
	mov.f32 	%f498, %f580;
	mov.u64 	%rd542, %rd624;
	@%p213 bra 	$L__BB3_168;
	ld.shared.f32 	%f179, [_ZN6thrust24THRUST_300001_SM_1000_NS8cuda_cub4core6detail5shmemE+40];
	ld.shared.u64 	%rd183, [_ZN6thrust24THRUST_300001_SM_1000_NS8cuda_cub4core6detail5shmemE+48];
	ld.shared.f32 	%f180, [_ZN6thrust24THRUST_300001_SM_1000_NS8cuda_cub4core6detail5shmemE+56];
	ld.shared.u64 	%rd184, [_ZN6thrust24THRUST_300001_SM_1000_NS8cuda_cub4core6detail5shmemE+64];
	setp.lt.f32 	%p214, %f458, %f179;
	mov.f32 	%f497, %f458;
	mov.u64 	%rd541, %rd502;
	@%p214 bra 	$L__BB3_164;
	setp.lt.f32 	%p215, %f179, %f458;
	mov.f32 	%f497, %f179;
	mov.u64 	%rd541, %rd183;
	@%p215 bra 	$L__BB3_164;
	setp.lt.s64 	%p216, %rd502, %rd183;
	selp.f32 	%f497, %f458, %f179, %p216;
	min.s64 	%rd541, %rd502, %rd183;
$L__BB3_164:
	setp.lt.f32 	%p217, %f580, %f180;
	mov.f32 	%f498, %f180;
	mov.u64 	%rd542, %rd184;
	@%p217 bra 	$L__BB3_168;
	setp.geu.f32 	%p218, %f180, %f580;
	mov.f32 	%f498, %f580;
	mov.u64 	%rd542, %rd624;
	@%p218 bra 	$L__BB3_166;
	bra.uni 	$L__BB3_168;
$L__BB3_166:
	setp.ge.s64 	%p219, %rd624, %rd184;
	mov.f32 	%f498, %f180;
	mov.u64 	%rd542, %rd184;
	@%p219 bra 	$L__BB3_168;
	mov.f32 	%f498, %f580;
	mov.u64 	%rd542, %rd624;
$L__BB3_168:
	setp.lt.s32 	%p220, %r4, 65;
	mov.f32 	%f501, %f497;
	mov.u64 	%rd545, %rd541;
	mov.f32 	%f502, %f498;
	mov.u64 	%rd546, %rd542;
	@%p220 bra 	$L__BB3_176;
	ld.shared.f32 	%f192, [_ZN6thrust24THRUST_300001_SM_1000_NS8cuda_cub4core6detail5shmemE+72];
	ld.shared.u64 	%rd196, [_ZN6thrust24THRUST_300001_SM_1000_NS8cuda_cub4core6detail5shmemE+80];
	ld.shared.f32 	%f193, [_ZN6thrust24THRUST_300001_SM_1000_NS8cuda_cub4core6detail5shmemE+88];
	ld.shared.u64 	%rd197, [_ZN6thrust24THRUST_300001_SM_1000_NS8cuda_cub4core6detail5shmemE+96];
	setp.lt.f32 	%p221, %f497, %f192;
	mov.f32 	%f501, %f497;
	mov.u64 	%rd545, %rd541;
	@%p221 bra 	$L__BB3_172;
	setp.lt.f32 	%p222, %f192, %f497;
	mov.f32 	%f501, %f192;
	mov.u64 	%rd545, %rd196;
	@%p222 bra 	$L__BB3_172;
	setp.lt.s64 	%p223, %rd541, %rd196;
	selp.f32 	%f501, %f497, %f192, %p223;
	min.s64 	%rd545, %rd541, %rd196;
$L__BB3_172:
	setp.lt.f32 	%p224, %f498, %f193;
	mov.f32 	%f502, %f193;
	mov.u64 	%rd546, %rd197;
	@%p224 bra 	$L__BB3_176;
	setp.geu.f32 	%p225, %f193, %f498;
	mov.f32 	%f502, %f498;
	mov.u64 	%rd546, %rd542;
	@%p225 bra 	$L__BB3_174;
	bra.uni 	$L__BB3_176;
$L__BB3_174:
	setp.ge.s64 	%p226, %rd542, %rd197;
	mov.f32 	%f502, %f193;
	mov.u64 	%rd546, %rd197;
	@%p226 bra 	$L__BB3_176;
	mov.f32 	%f502, %f498;
	mov.u64 	%rd546, %rd542;
$L__BB3_176:
	setp.lt.s32 	%p227, %r4, 97;
	mov.f32 	%f505, %f501;
	mov.u64 	%rd549, %rd545;
	mov.f32 	%f506, %f502;
	mov.u64 	%rd550, %rd546;
	@%p227 bra 	$L__BB3_184;
	ld.shared.f32 	%f205, [_ZN6thrust24THRUST_300001_SM_1000_NS8cuda_cub4core6detail5shmemE+104];
	ld.shared.u64 	%rd209, [_ZN6thrust24THRUST_300001_SM_1000_NS8cuda_cub4core6detail5shmemE+112];
	ld.shared.f32 	%f206, [_ZN6thrust24THRUST_300001_SM_1000_NS8cuda_cub4core6detail5shmemE+120];
	ld.shared.u64 	%rd210, [_ZN6thrust24THRUST_300001_SM_1000_NS8cuda_cub4core6detail5shmemE+128];
	setp.lt.f32 	%p228, %f501, %f205;
	mov.f32 	%f505, %f501;
	mov.u64 	%rd549, %rd545;
	@%p228 bra 	$L__BB3_180;
	setp.lt.f32 	%p229, %f205, %f501;
	mov.f32 	%f505, %f205;
	mov.u64 	%rd549, %rd209;
	@%p229 bra 	$L__BB3_180;
	setp.lt.s64 	%p230, %rd545, %rd209;
	selp.f32 	%f505, %f501, %f205, %p230;
	min.s64 	%rd549, %rd545, %rd209;
$L__BB3_180:
	setp.lt.f32 	%p231, %f502, %f206;
	mov.f32 	%f506, %f206;
	mov.u64 	%rd550, %rd210;
	@%p231 bra 	$L__BB3_184;
	setp.geu.f32 	%p232, %f206, %f502;
	mov.f32 	%f506, %f502;
	mov.u64 	%rd550, %rd546;
	@%p232 bra 	$L__BB3_182;
	bra.uni 	$L__BB3_184;
$L__BB3_182:
	setp.ge.s64 	%p233, %rd546, %rd210;
	mov.f32 	%f506, %f206;
	mov.u64 	%rd550, %rd210;
	@%p233 bra 	$L__BB3_184;
	mov.f32 	%f506, %f502;
	mov.u64 	%rd550, %rd546;
$L__BB3_184:
	setp.lt.s32 	%p234, %r4, 129;
	mov.f32 	%f509, %f505;
	mov.u64 	%rd553, %rd549;
	mov.f32 	%f510, %f506;
	mov.u64 	%rd554, %rd550;
	@%p234 bra 	$L__BB3_192;
	ld.shared.f32 	%f218, [_ZN6thrust24THRUST_300001_SM_1000_NS8cuda_cub4core6detail5shmemE+136];
	ld.shared.u64 	%rd222, [_ZN6thrust24THRUST_300001_SM_1000_NS8cuda_cub4core6detail5shmemE+144];
	ld.shared.f32 	%f219, [_ZN6thrust24THRUST_300001_SM_1000_NS8cuda_cub4core6detail5shmemE+152];
	ld.shared.u64 	%rd223, [_ZN6thrust24THRUST_300001_SM_1000_NS8cuda_cub4core6detail5shmemE+160];
	setp.lt.f32 	%p235, %f505, %f218;
	mov.f32 	%f509, %f505;
	mov.u64 	%rd553, %rd549;
	@%p235 bra 	$L__BB3_188;
	setp.lt.f32 	%p236, %f218, %f505;
	mov.f32 	%f509, %f218;
	mov.u64 	%rd553, %rd222;
	@%p236 bra 	$L__BB3_188;
	setp.lt.s64 	%p237, %rd549, %rd222;
	selp.f32 	%f509, %f505, %f218, %p237;
	min.s64 	%rd553, %rd549, %rd222;
$L__BB3_188:
	setp.lt.f32 	%p238, %f506, %f219;
	mov.f32 	%f510, %f219;
	mov.u64 	%rd554, %rd223;
	@%p238 bra 	$L__BB3_192;
	setp.geu.f32 	%p239, %f219, %f506;
	mov.f32 	%f510, %f506;
	mov.u64 	%rd554, %rd550;
	@%p239 bra 	$L__BB3_190;
	bra.uni 	$L__BB3_192;
$L__BB3_190:
	setp.ge.s64 	%p240, %rd550, %rd223;
	mov.f32 	%f510, %f219;
	mov.u64 	%rd554, %rd223;
	@%p240 bra 	$L__BB3_192;
	mov.f32 	%f510, %f506;
	mov.u64 	%rd554, %rd550;
$L__BB3_192:
	setp.lt.s32 	%p241, %r4, 161;
	mov.f32 	%f513, %f509;
	mov.u64 	%rd557, %rd553;
	mov.f32 	%f514, %f510;
	mov.u64 	%rd558, %rd554;
	@%p241 bra 	$L__BB3_200;
	ld.shared.f32 	%f231, [_ZN6thrust24THRUST_300001_SM_1000_NS8cuda_cub4core6detail5shmemE+168];
	ld.shared.u64 	%rd235, [_ZN6thrust24THRUST_300001_SM_1000_NS8cuda_cub4core6detail5shmemE+176];
	ld.shared.f32 	%f232, [_ZN6thrust24THRUST_300001_SM_1000_NS8cuda_cub4core6detail5shmemE+184];
	ld.shared.u64 	%rd236, [_ZN6thrust24THRUST_300001_SM_1000_NS8cuda_cub4core6detail5shmemE+192];
	setp.lt.f32 	%p242, %f509, %f231;
	mov.f32 	%f513, %f509;
	mov.u64 	%rd557, %rd553;
	@%p242 bra 	$L__BB3_196;
	setp.lt.f32 	%p243, %f231, %f509;
	mov.f32 	%f513, %f231;
	mov.u64 	%rd557, %rd235;
	@%p243 bra 	$L__BB3_196;
	setp.lt.s64 	%p244, %rd553, %rd235;
	selp.f32 	%f513, %f509, %f231, %p244;
	min.s64 	%rd557, %rd553, %rd235;
$L__BB3_196:
	setp.lt.f32 	%p245, %f510, %f232;
	mov.f32 	%f514, %f232;
	mov.u64 	%rd558, %rd236;
	@%p245 bra 	$L__BB3_200;
	setp.geu.f32 	%p246, %f232, %f510;
	mov.f32 	%f514, %f510;
	mov.u64 	%rd558, %rd554;
	@%p246 bra 	$L__BB3_198;
	bra.uni 	$L__BB3_200;
$L__BB3_198:
	setp.ge.s64 	%p247, %rd554, %rd236;
	mov.f32 	%f514, %f232;
	mov.u64 	%rd558, %rd236;
	@%p247 bra 	$L__BB3_200;
	mov.f32 	%f514, %f510;
	mov.u64 	%rd558, %rd554;
$L__BB3_200:
	setp.lt.s32 	%p248, %r4, 193;
	mov.f32 	%f517, %f513;
	mov.u64 	%rd561, %rd557;
	mov.f32 	%f518, %f514;
	mov.u64 	%rd562, %rd558;
	@%p248 bra 	$L__BB3_208;
	ld.shared.f32 	%f244, [_ZN6thrust24THRUST_300001_SM_1000_NS8cuda_cub4core6detail5shmemE+200];
	ld.shared.u64 	%rd248, [_ZN6thrust24THRUST_300001_SM_1000_NS8cuda_cub4core6detail5shmemE+208];
	ld.shared.f32 	%f245, [_ZN6thrust24THRUST_300001_SM_1000_NS8cuda_cub4core6detail5shmemE+216];
	ld.shared.u64 	%rd249, [_ZN6thrust24THRUST_300001_SM_1000_NS8cuda_cub4core6detail5shmemE+224];
	setp.lt.f32 	%p249, %f513, %f244;
	mov.f32 	%f517, %f513;
	mov.u64 	%rd561, %rd557;
	@%p249 bra 	$L__BB3_204;
	setp.lt.f32 	%p250, %f244, %f513;
	mov.f32 	%f517, %f244;
	mov.u64 	%rd561, %rd248;
	@%p250 bra 	$L__BB3_204;
	setp.lt.s64 	%p251, %rd557, %rd248;
	selp.f32 	%f517, %f513, %f244, %p251;
	min.s64 	%rd561, %rd557, %rd248;
$L__BB3_204:
	setp.lt.f32 	%p252, %f514, %f245;
	mov.f32 	%f518, %f245;
	mov.u64 	%rd562, %rd249;
	@%p252 bra 	$L__BB3_208;
	setp.geu.f32 	%p253, %f245, %f514;
	mov.f32 	%f518, %f514;
	mov.u64 	%rd562, %rd558;
	@%p253 bra 	$L__BB3_206;
	bra.uni 	$L__BB3_208;
$L__BB3_206:
	setp.ge.s64 	%p254, %rd558, %rd249;
	mov.f32 	%f518, %f245;
	mov.u64 	%rd562, %rd249;
	@%p254 bra 	$L__BB3_208;
	mov.f32 	%f518, %f514;
	mov.u64 	%rd562, %rd558;
$L__BB3_208:
	setp.lt.s32 	%p255, %r4, 225;
	mov.u64 	%rd624, %rd562;
	mov.f32 	%f580, %f518;
	mov.u64 	%rd502, %rd561;
	mov.f32 	%f458, %f517;
	@%p255 bra 	$L__BB3_353;
	ld.shared.f32 	%f257, [_ZN6thrust24THRUST_300001_SM_1000_NS8cuda_cub4core6detail5shmemE+232];
	ld.shared.u64 	%rd261, [_ZN6thrust24THRUST_300001_SM_1000_NS8cuda_cub4core6detail5shmemE+240];
	ld.shared.f32 	%f258, [_ZN6thrust24THRUST_300001_SM_1000_NS8cuda_cub4core6detail5shmemE+248];
	ld.shared.u64 	%rd262, [_ZN6thrust24THRUST_300001_SM_1000_NS8cuda_cub4core6detail5shmemE+256];
	setp.lt.f32 	%p256, %f517, %f257;
	mov.f32 	%f458, %f517;
	mov.u64 	%rd502, %rd561;
	@%p256 bra 	$L__BB3_212;
	setp.lt.f32 	%p257, %f257, %f517;
	mov.f32 	%f458, %f257;
	mov.u64 	%rd502, %rd261;
	@%p257 bra 	$L__BB3_212;
	setp.lt.s64 	%p258, %rd561, %rd261;
	selp.f32 	%f458, %f517, %f257, %p258;
	min.s64 	%rd502, %rd561, %rd261;
$L__BB3_212:
	setp.lt.f32 	%p259, %f518, %f258;
	mov.f32 	%f580, %f258;
	mov.u64 	%rd624, %rd262;
	@%p259 bra 	$L__BB3_353;
	setp.geu.f32 	%p260, %f258, %f518;
	mov.f32 	%f580, %f518;
	mov.u64 	%rd624, %rd562;
	@%p260 bra 	$L__BB3_214;
	bra.uni 	$L__BB3_353;
$L__BB3_214:
	setp.ge.s64 	%p261, %rd562, %rd262;
	mov.f32 	%f580, %f258;
	mov.u64 	%rd624, %rd262;
	@%p261 bra 	$L__BB3_353;
	mov.f32 	%f580, %f518;
	mov.u64 	%rd624, %rd562;
	bra.uni 	$L__BB3_353;
$L__BB3_216:
	mov.u32 	%r35, %tid.x;
	cvt.s64.s32 	%rd437, %r2;
	cvt.u64.u32 	%rd272, %r35;
	add.s64 	%rd438, %rd272, %rd437;
	shl.b64 	%rd439, %rd438, 2;
	add.s64 	%rd440, %rd2, %rd439;
	add.s64 	%rd441, %rd438, %rd434;
	ld.global.f32 	%f427, [%rd440];
	add.s64 	%rd442, %rd441, 256;
	ld.global.f32 	%f428, [%rd440+1024];
	setp.geu.f32 	%p2, %f427, %f428;
	setp.lt.f32 	%p3, %f428, %f427;
	selp.f32 	%f458, %f428, %f427, %p3;
	selp.b64 	%rd502, %rd442, %rd441, %p3;
	selp.f32 	%f549, %f427, %f428, %p2;
	selp.b64 	%rd593, %rd441, %rd442, %p2;
	setp.le.s32 	%p4, %r66, %r3;
	@%p4 bra 	$L__BB3_272;
	setp.ne.s32 	%p5, %r35, 0;
	@%p5 bra 	$L__BB3_219;
	atom.global.add.u32 	%r79, [%rd1+4], 512;
	add.s32 	%r80, %r79, %r3;
	st.shared.u32 	[_ZN6thrust24THRUST_300001_SM_1000_NS8cuda_cub4core6detail5shmemE+296], %r80;
$L__BB3_219:
	bar.sync 	0;
	ld.shared.u32 	%r730, [_ZN6thrust24THRUST_300001_SM_1000_NS8cuda_cub4core6detail5shmemE+296];
	add.s32 	%r81, %r730, 512;
	setp.gt.s32 	%p6, %r81, %r66;
	@%p6 bra 	$L__BB3_234;
	mov.f32 	%f524, %f549;
	mov.u64 	%rd568, %rd593;
$L__BB3_221:
	cvt.s64.s32 	%rd443, %r730;
	add.s64 	%rd444, %rd272, %rd443;
	shl.b64 	%rd445, %rd444, 2;
	add.s64 	%rd446, %rd2, %rd445;
	add.s64 	%rd570, %rd444, %rd434;
	ld.global.f32 	%f526, [%rd446];
	add.s64 	%rd593, %rd570, 256;
	ld.global.f32 	%f549, [%rd446+1024];
	setp.lt.f32 	%p7, %f458, %f526;
	mov.f32 	%f525, %f458;
	mov.u64 	%rd569, %rd502;
	@%p7 bra 	$L__BB3_224;
	setp.lt.f32 	%p8, %f526, %f458;
	mov.f32 	%f525, %f526;
	mov.u64 	%rd569, %rd570;
	@%p8 bra 	$L__BB3_224;
	setp.lt.s64 	%p9, %rd502, %rd570;
	selp.f32 	%f525, %f458, %f526, %p9;
	min.s64 	%rd569, %rd502, %rd570;
$L__BB3_224:
	setp.lt.f32 	%p10, %f524, %f526;
	@%p10 bra 	$L__BB3_226;
	setp.lt.f32 	%p11, %f526, %f524;
	setp.lt.s64 	%p12, %rd568, %rd570;
	or.pred  	%p13, %p11, %p12;
	selp.f32 	%f526, %f524, %f526, %p13;
	selp.b64 	%rd570, %rd568, %rd570, %p13;
$L__BB3_226:
	setp.lt.f32 	%p14, %f525, %f549;
	mov.f32 	%f458, %f525;
	mov.u64 	%rd502, %rd569;
	@%p14 bra 	$L__BB3_229;
	setp.lt.f32 	%p15, %f549, %f525;
	mov.f32 	%f458, %f549;
	mov.u64 	%rd502, %rd593;
	@%p15 bra 	$L__BB3_229;
	setp.lt.s64 	%p16, %rd569, %rd593;
	selp.f32 	%f458, %f525, %f549, %p16;
	min.s64 	%rd502, %rd569, %rd593;
$L__BB3_229:
	setp.lt.f32 	%p17, %f526, %f549;
	@%p17 bra 	$L__BB3_231;
	setp.lt.f32 	%p18, %f549, %f526;
	setp.lt.s64 	%p19, %rd570, %rd593;
	or.pred  	%p20, %p18, %p19;
	selp.f32 	%f549, %f526, %f549, %p20;
	selp.b64 	%rd593, %rd570, %rd593, %p20;
$L__BB3_231:
	setp.ne.s32 	%p21, %r35, 0;
	bar.sync 	0;
	@%p21 bra 	$L__BB3_233;
	atom.global.add.u32 	%r82, [%rd1+4], 512;
	add.s32 	%r83, %r82, %r3;
	st.shared.u32 	[_ZN6thrust24THRUST_300001_SM_1000_NS8cuda_cub4core6detail5shmemE+296], %r83;
$L__BB3_233:
	bar.sync 	0;
	ld.shared.u32 	%r730, [_ZN6thrust24THRUST_300001_SM_1000_NS8cuda_cub4core6detail5shmemE+296];
	add.s32 	%r84, %r730, 512;
	setp.le.s32 	%p22, %r84, %r66;
	mov.f32 	%f524, %f549;
	mov.u64 	%rd568, %rd593;
	@%p22 bra 	$L__BB3_221;
$L__BB3_234:
	setp.le.s32 	%p23, %r66, %r730;
	@%p23 bra 	$L__BB3_272;
	sub.s32 	%r40, %r66, %r730;
	setp.ge.s32 	%p24, %r35, %r40;
	@%p24 bra 	$L__BB3_272;
	not.b32 	%r85, %r35;
	add.s32 	%r86, %r66, %r85;
	sub.s32 	%r41, %r86, %r730;
	and.b32  	%r87, %r41, 768;
	setp.eq.s32 	%p25, %r87, 768;
	mov.u32 	%r734, %r35;
	@%p25 bra 	$L__BB3_245;
	add.s32 	%r732, %r35, %r730;
	shr.u32 	%r88, %r41, 8;
	add.s32 	%r89, %r88, 1;
	and.b32  	%r90, %r89, 3;
	neg.s32 	%r731, %r90;
	mov.u32 	%r734, %r35;
$L__BB3_238:
	.pragma "nounroll";
	mov.u64 	%rd290, %rd593;
	mov.f32 	%f285, %f549;
	mov.u64 	%rd289, %rd502;
	mov.f32 	%f284, %f458;
	cvt.s64.s32 	%rd448, %r732;
	add.s64 	%rd291, %rd434, %rd448;
	mul.wide.s32 	%rd449, %r732, 4;
	add.s64 	%rd450, %rd2, %rd449;
	ld.global.f32 	%f286, [%rd450];
	setp.lt.f32 	%p26, %f284, %f286;
	@%p26 bra 	$L__BB3_241;
	setp.lt.f32 	%p27, %f286, %f284;
	mov.f32 	%f458, %f286;
	mov.u64 	%rd502, %rd291;
	@%p27 bra 	$L__BB3_241;
	setp.lt.s64 	%p28, %rd289, %rd291;
	selp.f32 	%f458, %f284, %f286, %p28;
	min.s64 	%rd502, %rd289, %rd291;
$L__BB3_241:
	setp.lt.f32 	%p29, %f285, %f286;
	mov.f32 	%f549, %f286;
	mov.u64 	%rd593, %rd291;
	@%p29 bra 	$L__BB3_244;
	setp.lt.f32 	%p30, %f286, %f285;
	mov.f32 	%f549, %f285;
	mov.u64 	%rd593, %rd290;
	@%p30 bra 	$L__BB3_244;
	setp.lt.s64 	%p31, %rd290, %rd291;
	selp.f32 	%f549, %f285, %f286, %p31;
	min.s64 	%rd593, %rd290, %rd291;
$L__BB3_244:
	add.s32 	%r734, %r734, 256;
	add.s32 	%r732, %r732, 256;
	add.s32 	%r731, %r731, 1;
	setp.ne.s32 	%p32, %r731, 0;
	@%p32 bra 	$L__BB3_238;
$L__BB3_245:
	setp.lt.u32 	%p33, %r41, 768;
	@%p33 bra 	$L__BB3_272;
	add.s32 	%r735, %r734, %r730;
	add.s32 	%r738, %r735, 256;
	add.s32 	%r737, %r735, 512;
	add.s32 	%r736, %r735, 768;
$L__BB3_247:
	cvt.s64.s32 	%rd451, %r738;
	add.s64 	%rd302, %rd434, %rd451;
	cvt.s64.s32 	%rd452, %r737;
	add.s64 	%rd303, %rd434, %rd452;
	cvt.s64.s32 	%rd453, %r736;
	add.s64 	%rd304, %rd434, %rd453;
	cvt.s64.s32 	%rd454, %r735;
	mul.wide.s32 	%rd455, %r735, 4;
	cvta.to.global.u64 	%rd456, %rd433;
	add.s64 	%rd457, %rd456, %rd455;
	add.s64 	%rd305, %rd457, 2048;
	add.s64 	%rd306, %rd434, %rd454;
	ld.global.f32 	%f297, [%rd457];
	setp.lt.f32 	%p34, %f458, %f297;
	mov.f32 	%f541, %f458;
	mov.u64 	%rd585, %rd502;
	@%p34 bra 	$L__BB3_250;
	setp.lt.f32 	%p35, %f297, %f458;
	mov.f32 	%f541, %f297;
	mov.u64 	%rd585, %rd306;
	@%p35 bra 	$L__BB3_250;
	setp.lt.s64 	%p36, %rd502, %rd306;
	selp.f32 	%f541, %f458, %f297, %p36;
	min.s64 	%rd585, %rd502, %rd306;
$L__BB3_250:
	setp.lt.f32 	%p37, %f549, %f297;
	mov.f32 	%f542, %f297;
	mov.u64 	%rd586, %rd306;
	@%p37 bra 	$L__BB3_253;
	setp.lt.f32 	%p38, %f297, %f549;
	mov.f32 	%f542, %f549;
	mov.u64 	%rd586, %rd593;
	@%p38 bra 	$L__BB3_253;
	setp.lt.s64 	%p39, %rd593, %rd306;
	selp.f32 	%f542, %f549, %f297, %p39;
	min.s64 	%rd586, %rd593, %rd306;
$L__BB3_253:
	ld.global.f32 	%f302, [%rd305+-1024];
	setp.lt.f32 	%p40, %f541, %f302;
	mov.f32 	%f543, %f541;
	mov.u64 	%rd587, %rd585;
	@%p40 bra 	$L__BB3_256;
	setp.lt.f32 	%p41, %f302, %f541;
	mov.f32 	%f543, %f302;
	mov.u64 	%rd587, %rd302;
	@%p41 bra 	$L__BB3_256;
	setp.lt.s64 	%p42, %rd585, %rd302;
	selp.f32 	%f543, %f541, %f302, %p42;
	min.s64 	%rd587, %rd585, %rd302;
$L__BB3_256:
	setp.lt.f32 	%p43, %f542, %f302;
	mov.f32 	%f544, %f302;
	mov.u64 	%rd588, %rd302;
	@%p43 bra 	$L__BB3_259;
	setp.lt.f32 	%p44, %f302, %f542;
	mov.f32 	%f544, %f542;
	mov.u64 	%rd588, %rd586;
	@%p44 bra 	$L__BB3_259;
	setp.lt.s64 	%p45, %rd586, %rd302;
	selp.f32 	%f544, %f542, %f302, %p45;
	min.s64 	%rd588, %rd586, %rd302;
$L__BB3_259:
	ld.global.f32 	%f307, [%rd305];
	setp.lt.f32 	%p46, %f543, %f307;
	mov.f32 	%f545, %f543;
	mov.u64 	%rd589, %rd587;
	@%p46 bra 	$L__BB3_262;
	setp.lt.f32 	%p47, %f307, %f543;
	mov.f32 	%f545, %f307;
	mov.u64 	%rd589, %rd303;
	@%p47 bra 	$L__BB3_262;
	setp.lt.s64 	%p48, %rd587, %rd303;
	selp.f32 	%f545, %f543, %f307, %p48;
	min.s64 	%rd589, %rd587, %rd303;
$L__BB3_262:
	setp.lt.f32 	%p49, %f544, %f307;
	mov.f32 	%f546, %f307;
	mov.u64 	%rd590, %rd303;
	@%p49 bra 	$L__BB3_265;
	setp.lt.f32 	%p50, %f307, %f544;
	mov.f32 	%f546, %f544;
	mov.u64 	%rd590, %rd588;
	@%p50 bra 	$L__BB3_265;
	setp.lt.s64 	%p51, %rd588, %rd303;
	selp.f32 	%f546, %f544, %f307, %p51;
	min.s64 	%rd590, %rd588, %rd303;
$L__BB3_265:
	ld.global.f32 	%f312, [%rd305+1024];
	setp.lt.f32 	%p52, %f545, %f312;
	mov.f32 	%f458, %f545;
	mov.u64 	%rd502, %rd589;
	@%p52 bra 	$L__BB3_268;
	setp.lt.f32 	%p53, %f312, %f545;
	mov.f32 	%f458, %f312;
	mov.u64 	%rd502, %rd304;
	@%p53 bra 	$L__BB3_268;
	setp.lt.s64 	%p54, %rd589, %rd304;
	selp.f32 	%f458, %f545, %f312, %p54;
	min.s64 	%rd502, %rd589, %rd304;
$L__BB3_268:
	setp.lt.f32 	%p55, %f546, %f312;
	mov.f32 	%f549, %f312;
	mov.u64 	%rd593, %rd304;
	@%p55 bra 	$L__BB3_271;
	setp.lt.f32 	%p56, %f312, %f546;
	mov.f32 	%f549, %f546;
	mov.u64 	%rd593, %rd590;
	@%p56 bra 	$L__BB3_271;
	setp.lt.s64 	%p57, %rd590, %rd304;
	selp.f32 	%f549, %f546, %f312, %p57;
	min.s64 	%rd593, %rd590, %rd304;
$L__BB3_271:
	add.s32 	%r734, %r734, 1024;
	add.s32 	%r738, %r738, 1024;
	add.s32 	%r737, %r737, 1024;
	add.s32 	%r736, %r736, 1024;
	add.s32 	%r735, %r735, 1024;
	setp.lt.s32 	%p58, %r734, %r40;
	@%p58 bra 	$L__BB3_247;
$L__BB3_272:
	// begin inline asm
	mov.u32 %r91, %laneid;
	// end inline asm
	mov.b32 	%r93, %f458;
	mov.b32 	%r129, 1;
	mov.b32 	%r130, 31;
	mov.b32 	%r131, -1;
	// begin inline asm
	shfl.sync.down.b32 %r92, %r93, %r129, %r130, %r131;
	// end inline asm
	mov.b32 	%f319, %r92;
	// begin inline asm
	shfl.sync.down.b32 %r97, %r98, %r129, %r130, %r131;
	// end inline asm
	mov.b64 	{%r103, %r108}, %rd502;
	// begin inline asm
	shfl.sync.down.b32 %r102, %r103, %r129, %r130, %r131;
	// end inline asm
	// begin inline asm
	shfl.sync.down.b32 %r107, %r108, %r129, %r130, %r131;
	// end inline asm
	mov.b64 	%rd325, {%r102, %r107};
	mov.b32 	%r113, %f549;
	// begin inline asm
	shfl.sync.down.b32 %r112, %r113, %r129, %r130, %r131;
	// end inline asm
	mov.b32 	%f320, %r112;
	// begin inline asm
	shfl.sync.down.b32 %r117, %r118, %r129, %r130, %r131;
	// end inline asm
	mov.b64 	{%r123, %r128}, %rd593;
	// begin inline asm
	shfl.sync.down.b32 %r122, %r123, %r129, %r130, %r131;
	// end inline asm
	// begin inline asm
	shfl.sync.down.b32 %r127, %r128, %r129, %r130, %r131;
	// end inline asm
	mov.b64 	%rd326, {%r122, %r127};
	setp.gt.s32 	%p59, %r91, 30;
	mov.f32 	%f553, %f549;
	mov.u64 	%rd597, %rd593;
	@%p59 bra 	$L__BB3_279;
	setp.lt.f32 	%p60, %f458, %f319;
	mov.f32 	%f551, %f458;
	mov.u64 	%rd595, %rd502;
	@%p60 bra 	$L__BB3_276;
	setp.gt.f32 	%p61, %f458, %f319;
	mov.f32 	%f551, %f319;
	mov.u64 	%rd595, %rd325;
	@%p61 bra 	$L__BB3_276;
	setp.lt.s64 	%p62, %rd502, %rd325;
	selp.f32 	%f551, %f458, %f319, %p62;
	min.s64 	%rd595, %rd502, %rd325;
$L__BB3_276:
	setp.lt.f32 	%p63, %f549, %f320;
	mov.f32 	%f458, %f551;
	mov.u64 	%rd502, %rd595;
	mov.f32 	%f553, %f320;
	mov.u64 	%rd597, %rd326;
	@%p63 bra 	$L__BB3_279;
	setp.gt.f32 	%p64, %f549, %f320;
	mov.f32 	%f458, %f551;
	mov.u64 	%rd502, %rd595;
	mov.f32 	%f553, %f549;
	mov.u64 	%rd597, %rd593;
	@%p64 bra 	$L__BB3_279;
	setp.lt.s64 	%p65, %rd593, %rd326;
	selp.f32 	%f553, %f549, %f320, %p65;
	min.s64 	%rd597, %rd593, %rd326;
	mov.f32 	%f458, %f551;
	mov.u64 	%rd502, %rd595;
$L__BB3_279:
	mov.b32 	%r133, %f458;
	mov.b32 	%r169, 2;
	mov.b32 	%r170, 31;
	mov.b32 	%r171, -1;
	// begin inline asm
	shfl.sync.down.b32 %r132, %r133, %r169, %r170, %r171;
	// end inline asm
	mov.b32 	%f326, %r132;
	// begin inline asm
	shfl.sync.down.b32 %r137, %r138, %r169, %r170, %r171;
	// end inline asm
	mov.b64 	{%r143, %r148}, %rd502;
	// begin inline asm
	shfl.sync.down.b32 %r142, %r143, %r169, %r170, %r171;
	// end inline asm
	// begin inline asm
	shfl.sync.down.b32 %r147, %r148, %r169, %r170, %r171;
	// end inline asm
	mov.b64 	%rd332, {%r142, %r147};
	mov.b32 	%r153, %f553;
	// begin inline asm
	shfl.sync.down.b32 %r152, %r153, %r169, %r170, %r171;
	// end inline asm
	mov.b32 	%f327, %r152;
	// begin inline asm
	shfl.sync.down.b32 %r157, %r158, %r169, %r170, %r171;
	// end inline asm
	mov.b64 	{%r163, %r168}, %rd597;
	// begin inline asm
	shfl.sync.down.b32 %r162, %r163, %r169, %r170, %r171;
	// end inline asm
	// begin inline asm
	shfl.sync.down.b32 %r167, %r168, %r169, %r170, %r171;
	// end inline asm
	mov.b64 	%rd333, {%r162, %r167};
	setp.gt.s32 	%p66, %r91, 29;
	mov.f32 	%f556, %f553;
	mov.u64 	%rd600, %rd597;
	@%p66 bra 	$L__BB3_286;
	setp.lt.f32 	%p67, %f458, %f326;
	mov.f32 	%f554, %f458;
	mov.u64 	%rd598, %rd502;
	@%p67 bra 	$L__BB3_283;
	setp.gt.f32 	%p68, %f458, %f326;
	mov.f32 	%f554, %f326;
	mov.u64 	%rd598, %rd332;
	@%p68 bra 	$L__BB3_283;
	setp.lt.s64 	%p69, %rd502, %rd332;
	selp.f32 	%f554, %f458, %f326, %p69;
	min.s64 	%rd598, %rd502, %rd332;
$L__BB3_283:
	setp.lt.f32 	%p70, %f553, %f327;
	mov.f32 	%f458, %f554;
	mov.u64 	%rd502, %rd598;
	mov.f32 	%f556, %f327;
	mov.u64 	%rd600, %rd333;
	@%p70 bra 	$L__BB3_286;
	setp.gt.f32 	%p71, %f553, %f327;
	mov.f32 	%f458, %f554;
	mov.u64 	%rd502, %rd598;
	mov.f32 	%f556, %f553;
	mov.u64 	%rd600, %rd597;
	@%p71 bra 	$L__BB3_286;
	setp.lt.s64 	%p72, %rd597, %rd333;
	selp.f32 	%f556, %f553, %f327, %p72;
	min.s64 	%rd600, %rd597, %rd333;
	mov.f32 	%f458, %f554;
	mov.u64 	%rd502, %rd598;
$L__BB3_286:
	mov.b32 	%r173, %f458;
	mov.b32 	%r209, 4;
	mov.b32 	%r210, 31;
	mov.b32 	%r211, -1;
	// begin inline asm
	shfl.sync.down.b32 %r172, %r173, %r209, %r210, %r211;
	// end inline asm
	mov.b32 	%f333, %r172;
	// begin inline asm
	shfl.sync.down.b32 %r177, %r178, %r209, %r210, %r211;
	// end inline asm
	mov.b64 	{%r183, %r188}, %rd502;
	// begin inline asm
	shfl.sync.down.b32 %r182, %r183, %r209, %r210, %r211;
	// end inline asm
	// begin inline asm
	shfl.sync.down.b32 %r187, %r188, %r209, %r210, %r211;
	// end inline asm
	mov.b64 	%rd339, {%r182, %r187};
	mov.b32 	%r193, %f556;
	// begin inline asm
	shfl.sync.down.b32 %r192, %r193, %r209, %r210, %r211;
	// end inline asm
	mov.b32 	%f334, %r192;
	// begin inline asm
	shfl.sync.down.b32 %r197, %r198, %r209, %r210, %r211;
	// end inline asm
	mov.b64 	{%r203, %r208}, %rd600;
	// begin inline asm
	shfl.sync.down.b32 %r202, %r203, %r209, %r210, %r211;
	// end inline asm
	// begin inline asm
	shfl.sync.down.b32 %r207, %r208, %r209, %r210, %r211;
	// end inline asm
	mov.b64 	%rd340, {%r202, %r207};
	setp.gt.s32 	%p73, %r91, 27;
	mov.f32 	%f559, %f556;
	mov.u64 	%rd603, %rd600;
	@%p73 bra 	$L__BB3_293;
	setp.lt.f32 	%p74, %f458, %f333;
	mov.f32 	%f557, %f458;
	mov.u64 	%rd601, %rd502;
	@%p74 bra 	$L__BB3_290;
	setp.gt.f32 	%p75, %f458, %f333;
	mov.f32 	%f557, %f333;
	mov.u64 	%rd601, %rd339;
	@%p75 bra 	$L__BB3_290;
	setp.lt.s64 	%p76, %rd502, %rd339;
	selp.f32 	%f557, %f458, %f333, %p76;
	min.s64 	%rd601, %rd502, %rd339;
$L__BB3_290:
	setp.lt.f32 	%p77, %f556, %f334;
	mov.f32 	%f458, %f557;
	mov.u64 	%rd502, %rd601;
	mov.f32 	%f559, %f334;
	mov.u64 	%rd603, %rd340;
	@%p77 bra 	$L__BB3_293;
	setp.gt.f32 	%p78, %f556, %f334;
	mov.f32 	%f458, %f557;
	mov.u64 	%rd502, %rd601;
	mov.f32 	%f559, %f556;
	mov.u64 	%rd603, %rd600;
	@%p78 bra 	$L__BB3_293;
	setp.lt.s64 	%p79, %rd600, %rd340;
	selp.f32 	%f559, %f556, %f334, %p79;
	min.s64 	%rd603, %rd600, %rd340;
	mov.f32 	%f458, %f557;
	mov.u64 	%rd502, %rd601;
$L__BB3_293:
	mov.b32 	%r213, %f458;
	mov.b32 	%r249, 8;
	mov.b32 	%r250, 31;
	mov.b32 	%r251, -1;
	// begin inline asm
	shfl.sync.down.b32 %r212, %r213, %r249, %r250, %r251;
	// end inline asm
	mov.b32 	%f340, %r212;
	// begin inline asm
	shfl.sync.down.b32 %r217, %r218, %r249, %r250, %r251;
	// end inline asm
	mov.b64 	{%r223, %r228}, %rd502;
	// begin inline asm
	shfl.sync.down.b32 %r222, %r223, %r249, %r250, %r251;
	// end inline asm
	// begin inline asm
	shfl.sync.down.b32 %r227, %r228, %r249, %r250, %r251;
	// end inline asm
	mov.b64 	%rd346, {%r222, %r227};
	mov.b32 	%r233, %f559;
	// begin inline asm
	shfl.sync.down.b32 %r232, %r233, %r249, %r250, %r251;
	// end inline asm
	mov.b32 	%f341, %r232;
	// begin inline asm
	shfl.sync.down.b32 %r237, %r238, %r249, %r250, %r251;
	// end inline asm
	mov.b64 	{%r243, %r248}, %rd603;
	// begin inline asm
	shfl.sync.down.b32 %r242, %r243, %r249, %r250, %r251;
	// end inline asm
	// begin inline asm
	shfl.sync.down.b32 %r247, %r248, %r249, %r250, %r251;
	// end inline asm
	mov.b64 	%rd347, {%r242, %r247};
	setp.gt.s32 	%p80, %r91, 23;
	mov.f32 	%f562, %f559;
	mov.u64 	%rd606, %rd603;
	@%p80 bra 	$L__BB3_300;
	setp.lt.f32 	%p81, %f458, %f340;
	mov.f32 	%f560, %f458;
	mov.u64 	%rd604, %rd502;
	@%p81 bra 	$L__BB3_297;
	setp.gt.f32 	%p82, %f458, %f340;
	mov.f32 	%f560, %f340;
	mov.u64 	%rd604, %rd346;
	@%p82 bra 	$L__BB3_297;
	setp.lt.s64 	%p83, %rd502, %rd346;
	selp.f32 	%f560, %f458, %f340, %p83;
	min.s64 	%rd604, %rd502, %rd346;
$L__BB3_297:
	setp.lt.f32 	%p84, %f559, %f341;
	mov.f32 	%f458, %f560;
	mov.u64 	%rd502, %rd604;
	mov.f32 	%f562, %f341;
	mov.u64 	%rd606, %rd347;
	@%p84 bra 	$L__BB3_300;
	setp.gt.f32 	%p85, %f559, %f341;
	mov.f32 	%f458, %f560;
	mov.u64 	%rd502, %rd604;
	mov.f32 	%f562, %f559;
	mov.u64 	%rd606, %rd603;
	@%p85 bra 	$L__BB3_300;
	setp.lt.s64 	%p86, %rd603, %rd347;
	selp.f32 	%f562, %f559, %f341, %p86;
	min.s64 	%rd606, %rd603, %rd347;
	mov.f32 	%f458, %f560;
	mov.u64 	%rd502, %rd604;
$L__BB3_300:
	mov.b32 	%r253, %f458;
	mov.b32 	%r289, 16;
	mov.b32 	%r290, 31;
	mov.b32 	%r291, -1;
	// begin inline asm
	shfl.sync.down.b32 %r252, %r253, %r289, %r290, %r291;
	// end inline asm
	mov.b32 	%f347, %r252;
	// begin inline asm
	shfl.sync.down.b32 %r257, %r258, %r289, %r290, %r291;
	// end inline asm
	mov.b64 	{%r263, %r268}, %rd502;
	// begin inline asm
	shfl.sync.down.b32 %r262, %r263, %r289, %r290, %r291;
	// end inline asm
	// begin inline asm
	shfl.sync.down.b32 %r267, %r268, %r289, %r290, %r291;
	// end inline asm
	mov.b64 	%rd353, {%r262, %r267};
	mov.b32 	%r273, %f562;
	// begin inline asm
	shfl.sync.down.b32 %r272, %r273, %r289, %r290, %r291;
	// end inline asm
	mov.b32 	%f348, %r272;
	// begin inline asm
	shfl.sync.down.b32 %r277, %r278, %r289, %r290, %r291;
	// end inline asm
	mov.b64 	{%r283, %r288}, %rd606;
	// begin inline asm
	shfl.sync.down.b32 %r282, %r283, %r289, %r290, %r291;
	// end inline asm
	// begin inline asm
	shfl.sync.down.b32 %r287, %r288, %r289, %r290, %r291;
	// end inline asm
	mov.b64 	%rd354, {%r282, %r287};
	setp.gt.s32 	%p87, %r91, 15;
	mov.f32 	%f580, %f562;
	mov.u64 	%rd624, %rd606;
	@%p87 bra 	$L__BB3_307;
	setp.lt.f32 	%p88, %f458, %f347;
	mov.f32 	%f563, %f458;
	mov.u64 	%rd607, %rd502;
	@%p88 bra 	$L__BB3_304;
	setp.gt.f32 	%p89, %f458, %f347;
	mov.f32 	%f563, %f347;
	mov.u64 	%rd607, %rd353;
	@%p89 bra 	$L__BB3_304;
	setp.lt.s64 	%p90, %rd502, %rd353;
	selp.f32 	%f563, %f458, %f347, %p90;
	min.s64 	%rd607, %rd502, %rd353;
$L__BB3_304:
	setp.lt.f32 	%p91, %f562, %f348;
	mov.f32 	%f458, %f563;
	mov.u64 	%rd502, %rd607;
	mov.f32 	%f580, %f348;
	mov.u64 	%rd624, %rd354;
	@%p91 bra 	$L__BB3_307;
	setp.gt.f32 	%p92, %f562, %f348;
	mov.f32 	%f458, %f563;
	mov.u64 	%rd502, %rd607;
	mov.f32 	%f580, %f562;
	mov.u64 	%rd624, %rd606;
	@%p92 bra 	$L__BB3_307;
	setp.lt.s64 	%p93, %rd606, %rd354;
	selp.f32 	%f580, %f562, %f348, %p93;
	min.s64 	%rd624, %rd606, %rd354;
	mov.f32 	%f458, %f563;
	mov.u64 	%rd502, %rd607;
$L__BB3_307:
	setp.ne.s32 	%p94, %r91, 0;
	@%p94 bra 	$L__BB3_309;
	and.b32  	%r292, %r35, 992;
	mov.u32 	%r293, _ZN6thrust24THRUST_300001_SM_1000_NS8cuda_cub4core6detail5shmemE;
	add.s32 	%r294, %r293, %r292;
	st.shared.f32 	[%r294+8], %f458;
	st.shared.u64 	[%r294+16], %rd502;
	st.shared.f32 	[%r294+24], %f580;
	st.shared.u64 	[%r294+32], %rd624;
$L__BB3_309:
	bar.sync 	0;
	setp.ne.s32 	%p95, %r35, 0;
	@%p95 bra 	$L__BB3_353;
	ld.shared.f32 	%f354, [_ZN6thrust24THRUST_300001_SM_1000_NS8cuda_cub4core6detail5shmemE+40];
	ld.shared.u64 	%rd360, [_ZN6thrust24THRUST_300001_SM_1000_NS8cuda_cub4core6detail5shmemE+48];
	ld.shared.f32 	%f355, [_ZN6thrust24THRUST_300001_SM_1000_NS8cuda_cub4core6detail5shmemE+56];
	ld.shared.u64 	%rd361, [_ZN6thrust24THRUST_300001_SM_1000_NS8cuda_cub4core6detail5shmemE+64];
	setp.lt.f32 	%p96, %f458, %f354;
	mov.f32 	%f566, %f458;
	mov.u64 	%rd610, %rd502;
	@%p96 bra 	$L__BB3_313;
	setp.lt.f32 	%p97, %f354, %f458;
	mov.f32 	%f566, %f354;
	mov.u64 	%rd610, %rd360;
	@%p97 bra 	$L__BB3_313;
	setp.lt.s64 	%p98, %rd502, %rd360;
	selp.f32 	%f566, %f458, %f354, %p98;
	min.s64 	%rd610, %rd502, %rd360;
$L__BB3_313:
	setp.lt.f32 	%p99, %f580, %f355;
	mov.f32 	%f567, %f355;
	mov.u64 	%rd611, %rd361;
	@%p99 bra 	$L__BB3_317;
	setp.geu.f32 	%p100, %f355, %f580;
	mov.f32 	%f567, %f580;
	mov.u64 	%rd611, %rd624;
	@%p100 bra 	$L__BB3_315;
	bra.uni 	$L__BB3_317;
$L__BB3_315:
	setp.ge.s64 	%p101, %rd624, %rd361;
	mov.f32 	%f567, %f355;
	mov.u64 	%rd611, %rd361;
	@%p101 bra 	$L__BB3_317;
	mov.f32 	%f567, %f580;
	mov.u64 	%rd611, %rd624;
$L__BB3_317:
	ld.shared.f32 	%f364, [_ZN6thrust24THRUST_300001_SM_1000_NS8cuda_cub4core6detail5shmemE+72];
	ld.shared.u64 	%rd371, [_ZN6thrust24THRUST_300001_SM_1000_NS8cuda_cub4core6detail5shmemE+80];
	ld.shared.f32 	%f366, [_ZN6thrust24THRUST_300001_SM_1000_NS8cuda_cub4core6detail5shmemE+88];
	ld.shared.u64 	%rd373, [_ZN6thrust24THRUST_300001_SM_1000_NS8cuda_cub4core6detail5shmemE+96];
	setp.lt.f32 	%p102, %f566, %f364;
	mov.f32 	%f568, %f566;
	mov.u64 	%rd612, %rd610;
	@%p102 bra 	$L__BB3_320;
	setp.lt.f32 	%p103, %f364, %f566;
	mov.f32 	%f568, %f364;
	mov.u64 	%rd612, %rd371;
	@%p103 bra 	$L__BB3_320;
	setp.lt.s64 	%p104, %rd610, %rd371;
	selp.f32 	%f568, %f566, %f364, %p104;
	min.s64 	%rd612, %rd610, %rd371;
$L__BB3_320:
	setp.lt.f32 	%p105, %f567, %f366;
	mov.f32 	%f569, %f366;
	mov.u64 	%rd613, %rd373;
	@%p105 bra 	$L__BB3_323;
	setp.lt.f32 	%p106, %f366, %f567;
	mov.f32 	%f569, %f567;
	mov.u64 	%rd613, %rd611;
	@%p106 bra 	$L__BB3_323;
	setp.lt.s64 	%p107, %rd611, %rd373;
	selp.b64 	%rd613, %rd611, %rd373, %p107;
	selp.f32 	%f569, %f567, %f366, %p107;
$L__BB3_323:
	ld.shared.f32 	%f374, [_ZN6thrust24THRUST_300001_SM_1000_NS8cuda_cub4core6detail5shmemE+104];
	ld.shared.u64 	%rd381, [_ZN6thrust24THRUST_300001_SM_1000_NS8cuda_cub4core6detail5shmemE+112];
	ld.shared.f32 	%f376, [_ZN6thrust24THRUST_300001_SM_1000_NS8cuda_cub4core6detail5shmemE+120];
	ld.shared.u64 	%rd383, [_ZN6thrust24THRUST_300001_SM_1000_NS8cuda_cub4core6detail5shmemE+128];
	setp.lt.f32 	%p108, %f568, %f374;
	mov.f32 	%f570, %f568;
	mov.u64 	%rd614, %rd612;
	@%p108 bra 	$L__BB3_326;
	setp.lt.f32 	%p109, %f374, %f568;
	mov.f32 	%f570, %f374;
	mov.u64 	%rd614, %rd381;
	@%p109 bra 	$L__BB3_326;
	setp.lt.s64 	%p110, %rd612, %rd381;
	selp.f32 	%f570, %f568, %f374, %p110;
	min.s64 	%rd614, %rd612, %rd381;
$L__BB3_326:
	setp.lt.f32 	%p111, %f569, %f376;
	mov.f32 	%f571, %f376;
	mov.u64 	%rd615, %rd383;
	@%p111 bra 	$L__BB3_329;
	setp.lt.f32 	%p112, %f376, %f569;
	mov.f32 	%f571, %f569;
	mov.u64 	%rd615, %rd613;
	@%p112 bra 	$L__BB3_329;
	setp.lt.s64 	%p113, %rd613, %rd383;
	selp.b64 	%rd615, %rd613, %rd383, %p113;
	selp.f32 	%f571, %f569, %f376, %p113;
$L__BB3_329:
	ld.shared.f32 	%f384, [_ZN6thrust24THRUST_300001_SM_1000_NS8cuda_cub4core6detail5shmemE+136];
	ld.shared.u64 	%rd391, [_ZN6thrust24THRUST_300001_SM_1000_NS8cuda_cub4core6detail5shmemE+144];
	ld.shared.f32 	%f386, [_ZN6thrust24THRUST_300001_SM_1000_NS8cuda_cub4core6detail5shmemE+152];
	ld.shared.u64 	%rd393, [_ZN6thrust24THRUST_300001_SM_1000_NS8cuda_cub4core6detail5shmemE+160];
	setp.lt.f32 	%p114, %f570, %f384;
	mov.f32 	%f572, %f570;
	mov.u64 	%rd616, %rd614;
	@%p114 bra 	$L__BB3_332;
	setp.lt.f32 	%p115, %f384, %f570;
	mov.f32 	%f572, %f384;
	mov.u64 	%rd616, %rd391;
	@%p115 bra 	$L__BB3_332;
	setp.lt.s64 	%p116, %rd614, %rd391;
	selp.f32 	%f572, %f570, %f384, %p116;
	min.s64 	%rd616, %rd614, %rd391;
$L__BB3_332:
	setp.lt.f32 	%p117, %f571, %f386;
	mov.f32 	%f573, %f386;
	mov.u64 	%rd617, %rd393;
	@%p117 bra 	$L__BB3_335;
	setp.lt.f32 	%p118, %f386, %f571;
	mov.f32 	%f573, %f571;
	mov.u64 	%rd617, %rd615;
	@%p118 bra 	$L__BB3_335;
	setp.lt.s64 	%p119, %rd615, %rd393;
	selp.b64 	%rd617, %rd615, %rd393, %p119;
	selp.f32 	%f573, %f571, %f386, %p119;
$L__BB3_335:
	ld.shared.f32 	%f394, [_ZN6thrust24THRUST_300001_SM_1000_NS8cuda_cub4core6detail5shmemE+168];
	ld.shared.u64 	%rd401, [_ZN6thrust24THRUST_300001_SM_1000_NS8cuda_cub4core6detail5shmemE+176];
	ld.shared.f32 	%f396, [_ZN6thrust24THRUST_300001_SM_1000_NS8cuda_cub4core6detail5shmemE+184];
	ld.shared.u64 	%rd403, [_ZN6thrust24THRUST_300001_SM_1000_NS8cuda_cub4core6detail5shmemE+192];
	setp.lt.f32 	%p120, %f572, %f394;
	mov.f32 	%f574, %f572;
	mov.u64 	%rd618, %rd616;
	@%p120 bra 	$L__BB3_338;
	setp.lt.f32 	%p121, %f394, %f572;
	mov.f32 	%f574, %f394;
	mov.u64 	%rd618, %rd401;
	@%p121 bra 	$L__BB3_338;
	setp.lt.s64 	%p122, %rd616, %rd401;
	selp.f32 	%f574, %f572, %f394, %p122;
	min.s64 	%rd618, %rd616, %rd401;
$L__BB3_338:
	setp.lt.f32 	%p123, %f573, %f396;
	mov.f32 	%f575, %f396;
	mov.u64 	%rd619, %rd403;
	@%p123 bra 	$L__BB3_341;
	setp.lt.f32 	%p124, %f396, %f573;
	mov.f32 	%f575, %f573;
	mov.u64 	%rd619, %rd617;
	@%p124 bra 	$L__BB3_341;
	setp.lt.s64 	%p125, %rd617, %rd403;
	selp.b64 	%rd619, %rd617, %rd403, %p125;
	selp.f32 	%f575, %f573, %f396, %p125;
$L__BB3_341:
	ld.shared.f32 	%f404, [_ZN6thrust24THRUST_300001_SM_1000_NS8cuda_cub4core6detail5shmemE+200];
	ld.shared.u64 	%rd411, [_ZN6thrust24THRUST_300001_SM_1000_NS8cuda_cub4core6detail5shmemE+208];
	ld.shared.f32 	%f406, [_ZN6thrust24THRUST_300001_SM_1000_NS8cuda_cub4core6detail5shmemE+216];
	ld.shared.u64 	%rd413, [_ZN6thrust24THRUST_300001_SM_1000_NS8cuda_cub4core6detail5shmemE+224];
	setp.lt.f32 	%p126, %f574, %f404;
	mov.f32 	%f576, %f574;
	mov.u64 	%rd620, %rd618;
	@%p126 bra 	$L__BB3_344;
	setp.lt.f32 	%p127, %f404, %f574;
	mov.f32 	%f576, %f404;
	mov.u64 	%rd620, %rd411;
	@%p127 bra 	$L__BB3_344;
	setp.lt.s64 	%p128, %rd618, %rd411;
	selp.f32 	%f576, %f574, %f404, %p128;
	min.s64 	%rd620, %rd618, %rd411;
$L__BB3_344:
	setp.lt.f32 	%p129, %f575, %f406;
	mov.f32 	%f577, %f406;
	mov.u64 	%rd621, %rd413;
	@%p129 bra 	$L__BB3_347;
	setp.lt.f32 	%p130, %f406, %f575;
	mov.f32 	%f577, %f575;
	mov.u64 	%rd621, %rd619;
	@%p130 bra 	$L__BB3_347;
	setp.lt.s64 	%p131, %rd619, %rd413;
	selp.b64 	%rd621, %rd619, %rd413, %p131;
	selp.f32 	%f577, %f575, %f406, %p131;
$L__BB3_347:
	ld.shared.f32 	%f414, [_ZN6thrust24THRUST_300001_SM_1000_NS8cuda_cub4core6detail5shmemE+232];
	ld.shared.u64 	%rd421, [_ZN6thrust24THRUST_300001_SM_1000_NS8cuda_cub4core6detail5shmemE+240];
	ld.shared.f32 	%f416, [_ZN6thrust24THRUST_300001_SM_1000_NS8cuda_cub4core6detail5shmemE+248];
	ld.shared.u64 	%rd423, [_ZN6thrust24THRUST_300001_SM_1000_NS8cuda_cub4core6detail5shmemE+256];
	setp.lt.f32 	%p132, %f576, %f414;
	mov.f32 	%f458, %f576;
	mov.u64 	%rd502, %rd620;
	@%p132 bra 	$L__BB3_350;
	setp.lt.f32 	%p133, %f414, %f576;
	mov.f32 	%f458, %f414;
	mov.u64 	%rd502, %rd421;
	@%p133 bra 	$L__BB3_350;
	setp.lt.s64 	%p134, %rd620, %rd421;
	selp.f32 	%f458, %f576, %f414, %p134;
	min.s64 	%rd502, %rd620, %rd421;
$L__BB3_350:
	setp.lt.f32 	%p135, %f577, %f416;
	mov.f32 	%f580, %f416;
	mov.u64 	%rd624, %rd423;
	@%p135 bra 	$L__BB3_353;
	setp.lt.f32 	%p136, %f416, %f577;
	mov.f32 	%f580, %f577;
	mov.u64 	%rd624, %rd621;
	@%p136 bra 	$L__BB3_353;
	setp.lt.s64 	%p137, %rd621, %rd423;
	selp.b64 	%rd624, %rd621, %rd423, %p137;
	selp.f32 	%f580, %f577, %f416, %p137;
$L__BB3_353:
	mov.u32 	%r718, %tid.x;
	setp.ne.s32 	%p341, %r718, 0;
	@%p341 bra 	$L__BB3_355;
	cvta.to.global.u64 	%rd473, %rd435;
	mul.wide.u32 	%rd474, %r1, 32;
	add.s64 	%rd475, %rd473, %rd474;
	st.global.f32 	[%rd475], %f458;
	st.global.u64 	[%rd475+8], %rd502;
	st.global.f32 	[%rd475+16], %f580;
	st.global.u64 	[%rd475+24], %rd624;
$L__BB3_355:
	ret;

}
	// .globl	_ZN6thrust24THRUST_300001_SM_1000_NS8cuda_cub4core6detail13_kernel_agentINS1_8__reduce10DrainAgentIiEEJN3cub18CUB_300001_SM_10009GridQueueIjEEiEEEvDpT0_
.visible .entry _ZN6thrust24THRUST_300001_SM_1000_NS8cuda_cub4core6detail13_kernel_agentINS1_8__reduce10DrainAgentIiEEJN3cub18CUB_300001_SM_10009GridQueueIjEEiEEEvDpT0_(
	.param .align 8 .b8 _ZN6thrust24THRUST_300001_SM_1000_NS8cuda_cub4core6detail13_kernel_agentINS1_8__reduce10DrainAgentIiEEJN3cub18CUB_300001_SM_10009GridQueueIjEEiEEEvDpT0__param_0[8],
	.param .u32 _ZN6thrust24THRUST_300001_SM_1000_NS8cuda_cub4core6detail13_kernel_agentINS1_8__reduce10DrainAgentIiEEJN3cub18CUB_300001_SM_10009GridQueueIjEEiEEEvDpT0__param_1
)
.maxntid 1
{
	.reg .b32 	%r<3>;
	.reg .b64 	%rd<3>;

	ld.param.u64 	%rd1, [_ZN6thrust24THRUST_300001_SM_1000_NS8cuda_cub4core6detail13_kernel_agentINS1_8__reduce10DrainAgentIiEEJN3cub18CUB_300001_SM_10009GridQueueIjEEiEEEvDpT0__param_0];
	ld.param.u32 	%r1, [_ZN6thrust24THRUST_300001_SM_1000_NS8cuda_cub4core6detail13_kernel_agentINS1_8__reduce10DrainAgentIiEEJN3cub18CUB_300001_SM_10009GridQueueIjEEiEEEvDpT0__param_1];
	cvta.to.global.u64 	%rd2, %rd1;
	st.global.u32 	[%rd2], %r1;
	mov.b32 	%r2, 0;
	st.global.u32 	[%rd2+4], %r2;
	ret;

}
	// .globl	_ZN6thrust24THRUST_300001_SM_1000_NS8cuda_cub4core6detail13_kernel_agentINS1_8__reduce11ReduceAgentIPN4cuda3std3__45tupleIJNSA_IJflEEESB_EEESD_SC_iNS1_9__extrema12arg_minmax_fIflNS9_4lessIfEEEEEEJSD_SD_iSI_EEEvDpT0_
.visible .entry _ZN6thrust24THRUST_300001_SM_1000_NS8cuda_cub4core6detail13_kernel_agentINS1_8__reduce11ReduceAgentIPN4cuda3std3__45tupleIJNSA_IJflEEESB_EEESD_SC_iNS1_9__extrema12arg_minmax_fIflNS9_4lessIfEEEEEEJSD_SD_iSI_EEEvDpT0_(
	.param .u64 .ptr .align 1 _ZN6thrust24THRUST_300001_SM_1000_NS8cuda_cub4core6detail13_kernel_agentINS1_8__reduce11ReduceAgentIPN4cuda3std3__45tupleIJNSA_IJflEEESB_EEESD_SC_iNS1_9__extrema12arg_minmax_fIflNS9_4lessIfEEEEEEJSD_SD_iSI_EEEvDpT0__param_0,
	.param .u64 .ptr .align 1 _ZN6thrust24THRUST_300001_SM_1000_NS8cuda_cub4core6detail13_kernel_agentINS1_8__reduce11ReduceAgentIPN4cuda3std3__45tupleIJNSA_IJflEEESB_EEESD_SC_iNS1_9__extrema12arg_minmax_fIflNS9_4lessIfEEEEEEJSD_SD_iSI_EEEvDpT0__param_1,
	.param .u32 _ZN6thrust24THRUST_300001_SM_1000_NS8cuda_cub4core6detail13_kernel_agentINS1_8__reduce11ReduceAgentIPN4cuda3std3__45tupleIJNSA_IJflEEESB_EEESD_SC_iNS1_9__extrema12arg_minmax_fIflNS9_4lessIfEEEEEEJSD_SD_iSI_EEEvDpT0__param_2,
	.param .align 1 .b8 _ZN6thrust24THRUST_300001_SM_1000_NS8cuda_cub4core6detail13_kernel_agentINS1_8__reduce11ReduceAgentIPN4cuda3std3__45tupleIJNSA_IJflEEESB_EEESD_SC_iNS1_9__extrema12arg_minmax_fIflNS9_4lessIfEEEEEEJSD_SD_iSI_EEEvDpT0__param_3[1]
)
.maxntid 256
{
	.reg .pred 	%p<345>;
	.reg .b32 	%r<747>;
	.reg .b32 	%f<603>;
	.reg .b64 	%rd<747>;

	ld.param.u64 	%rd454, [_ZN6thrust24THRUST_300001_SM_1000_NS8cuda_cub4core6detail13_kernel_agentINS1_8__reduce11ReduceAgentIPN4cuda3std3__45tupleIJNSA_IJflEEESB_EEESD_SC_iNS1_9__extrema12arg_minmax_fIflNS9_4lessIfEEEEEEJSD_SD_iSI_EEEvDpT0__param_0];
	ld.param.u64 	%rd455, [_ZN6thrust24THRUST_300001_SM_1000_NS8cuda_cub4core6detail13_kernel_agentINS1_8__reduce11ReduceAgentIPN4cuda3std3__45tupleIJNSA_IJflEEESB_EEESD_SC_iNS1_9__extrema12arg_minmax_fIflNS9_4lessIfEEEEEEJSD_SD_iSI_EEEvDpT0__param_1];
	ld.param.u32 	%r37, [_ZN6thrust24THRUST_300001_SM_1000_NS8cuda_cub4core6detail13_kernel_agentINS1_8__reduce11ReduceAgentIPN4cuda3std3__45tupleIJNSA_IJflEEESB_EEESD_SC_iNS1_9__extrema12arg_minmax_fIflNS9_4lessIfEEEEEEJSD_SD_iSI_EEEvDpT0__param_2];
	setp.eq.s32 	%p1, %r37, 0;
	@%p1 bra 	$L__BB5_355;
	setp.gt.s32 	%p2, %r37, 511;
	@%p2 bra 	$L__BB5_216;
	mov.u32 	%r1, %tid.x;
	setp.ge.s32 	%p141, %r1, %r37;
	mov.f32 	%f469, 0f00000000;
	mov.b64 	%rd612, 0;
	mov.u64 	%rd611, %rd612;
	mov.f32 	%f468, %f469;
	mov.u32 	%r737, %r1;
	@%p141 bra 	$L__BB5_4;
	mul.wide.u32 	%rd547, %r1, 32;
	add.s64 	%rd540, %rd454, %rd547;
	// begin inline asm
	ld.global.nc.u64 %rd539, [%rd540];
	// end inline asm
	mov.b64 	{%r288, %r289}, %rd539;
	mov.b32 	%f468, %r288;
	add.s64 	%rd542, %rd540, 8;
	// begin inline asm
	ld.global.nc.u64 %rd611, [%rd542];
	// end inline asm
	add.s64 	%rd544, %rd540, 16;
	// begin inline asm
	ld.global.nc.u64 %rd543, [%rd544];
	// end inline asm
	mov.b64 	{%r290, %r291}, %rd543;
	mov.b32 	%f469, %r290;
	add.s64 	%rd546, %rd540, 24;
	// begin inline asm
	ld.global.nc.u64 %rd612, [%rd546];
	// end inline asm
	add.s32 	%r737, %r1, 256;
$L__BB5_4:
	setp.ge.s32 	%p142, %r737, %r37;
	@%p142 bra 	$L__BB5_40;
	not.b32 	%r292, %r737;
	add.s32 	%r4, %r37, %r292;
	and.b32  	%r293, %r4, 768;
	setp.eq.s32 	%p143, %r293, 768;
	@%p143 bra 	$L__BB5_14;
	mul.wide.u32 	%rd549, %r737, 32;
	add.s64 	%rd594, %rd454, %rd549;
	shr.u32 	%r294, %r4, 8;
	add.s32 	%r295, %r294, 1;
	and.b32  	%r296, %r295, 3;
	neg.s32 	%r735, %r296;
$L__BB5_7:
	.pragma "nounroll";
	mov.u64 	%rd8, %rd612;
	mov.f32 	%f6, %f469;
	mov.u64 	%rd7, %rd611;
	mov.f32 	%f5, %f468;
	// begin inline asm
	ld.global.nc.u64 %rd550, [%rd594];
	// end inline asm
	mov.b64 	{%r297, %r298}, %rd550;
	mov.b32 	%f7, %r297;
	add.s64 	%rd553, %rd594, 8;
	// begin inline asm
	ld.global.nc.u64 %rd552, [%rd553];
	// end inline asm
	add.s64 	%rd555, %rd594, 16;
	// begin inline asm
	ld.global.nc.u64 %rd554, [%rd555];
	// end inline asm
	mov.b64 	{%r299, %r300}, %rd554;
	mov.b32 	%f8, %r299;
	add.s64 	%rd557, %rd594, 24;
	// begin inline asm
	ld.global.nc.u64 %rd556, [%rd557];
	// end inline asm
	setp.lt.f32 	%p144, %f5, %f7;
	@%p144 bra 	$L__BB5_10;
	setp.lt.f32 	%p145, %f7, %f5;
	mov.u64 	%rd611, %rd552;
	mov.f32 	%f468, %f7;
	@%p145 bra 	$L__BB5_10;
	setp.lt.s64 	%p146, %rd7, %rd552;
	min.s64 	%rd611, %rd7, %rd552;
	selp.f32 	%f468, %f5, %f7, %p146;
$L__BB5_10:
	setp.lt.f32 	%p147, %f6, %f8;
	mov.f32 	%f469, %f8;
	mov.u64 	%rd612, %rd556;
	@%p147 bra 	$L__BB5_13;
	setp.lt.f32 	%p148, %f8, %f6;
	mov.f32 	%f469, %f6;
	mov.u64 	%rd612, %rd8;
	@%p148 bra 	$L__BB5_13;
	setp.lt.s64 	%p149, %rd8, %rd556;
	selp.f32 	%f469, %f6, %f8, %p149;
	min.s64 	%rd612, %rd8, %rd556;
$L__BB5_13:
	add.s32 	%r737, %r737, 256;
	add.s64 	%rd594, %rd594, 8192;
	add.s32 	%r735, %r735, 1;
	setp.ne.s32 	%p150, %r735, 0;
	@%p150 bra 	$L__BB5_7;
$L__BB5_14:
	setp.lt.u32 	%p151, %r4, 768;
	@%p151 bra 	$L__BB5_40;
$L__BB5_15:
	mul.wide.s32 	%rd566, %r737, 32;
	add.s64 	%rd559, %rd454, %rd566;
	// begin inline asm
	ld.global.nc.u64 %rd558, [%rd559];
	// end inline asm
	mov.b64 	{%r301, %r302}, %rd558;
	mov.b32 	%f19, %r301;
	add.s64 	%rd561, %rd559, 8;
	// begin inline asm
	ld.global.nc.u64 %rd560, [%rd561];
	// end inline asm
	add.s64 	%rd563, %rd559, 16;
	// begin inline asm
	ld.global.nc.u64 %rd562, [%rd563];
	// end inline asm
	mov.b64 	{%r303, %r304}, %rd562;
	mov.b32 	%f20, %r303;
	add.s64 	%rd565, %rd559, 24;
	// begin inline asm
	ld.global.nc.u64 %rd564, [%rd565];
	// end inline asm
	setp.lt.f32 	%p152, %f468, %f19;
	mov.u64 	%rd605, %rd611;
	mov.f32 	%f462, %f468;
	@%p152 bra 	$L__BB5_18;
	setp.lt.f32 	%p153, %f19, %f468;
	mov.u64 	%rd605, %rd560;
	mov.f32 	%f462, %f19;
	@%p153 bra 	$L__BB5_18;
	setp.lt.s64 	%p154, %rd611, %rd560;
	min.s64 	%rd605, %rd611, %rd560;
	selp.f32 	%f462, %f468, %f19, %p154;
$L__BB5_18:
	setp.lt.f32 	%p155, %f469, %f20;
	mov.f32 	%f463, %f20;
	mov.u64 	%rd606, %rd564;
	@%p155 bra 	$L__BB5_21;
	setp.lt.f32 	%p156, %f20, %f469;
	mov.f32 	%f463, %f469;
	mov.u64 	%rd606, %rd612;
	@%p156 bra 	$L__BB5_21;
	setp.lt.s64 	%p157, %rd612, %rd564;
	selp.f32 	%f463, %f469, %f20, %p157;
	min.s64 	%rd606, %rd612, %rd564;
$L__BB5_21:
	add.s64 	%rd568, %rd559, 8192;
	// begin inline asm
	ld.global.nc.u64 %rd567, [%rd568];
	// end inline asm
	mov.b64 	{%r305, %r306}, %rd567;
	mov.b32 	%f25, %r305;
	add.s64 	%rd570, %rd559, 8200;
	// begin inline asm
	ld.global.nc.u64 %rd569, [%rd570];
	// end inline asm
	add.s64 	%rd572, %rd559, 8208;
	// begin inline asm
	ld.global.nc.u64 %rd571, [%rd572];
	// end inline asm
	mov.b64 	{%r307, %r308}, %rd571;
	mov.b32 	%f26, %r307;
	add.s64 	%rd574, %rd559, 8216;
	// begin inline asm
	ld.global.nc.u64 %rd573, [%rd574];
	// end inline asm
	setp.lt.f32 	%p158, %f462, %f25;
	mov.u64 	%rd607, %rd605;
	mov.f32 	%f464, %f462;
	@%p158 bra 	$L__BB5_24;
	setp.lt.f32 	%p159, %f25, %f462;
	mov.u64 	%rd607, %rd569;
	mov.f32 	%f464, %f25;
	@%p159 bra 	$L__BB5_24;
	setp.lt.s64 	%p160, %rd605, %rd569;
	min.s64 	%rd607, %rd605, %rd569;
	selp.f32 	%f464, %f462, %f25, %p160;
$L__BB5_24:
	setp.lt.f32 	%p161, %f463, %f26;
	mov.f32 	%f465, %f26;
	mov.u64 	%rd608, %rd573;
	@%p161 bra 	$L__BB5_27;
	setp.lt.f32 	%p162, %f26, %f463;
	mov.f32 	%f465, %f463;
	mov.u64 	%rd608, %rd606;
	@%p162 bra 	$L__BB5_27;
	setp.lt.s64 	%p163, %rd606, %rd573;
	selp.f32 	%f465, %f463, %f26, %p163;
	min.s64 	%rd608, %rd606, %rd573;
$L__BB5_27:
	add.s64 	%rd576, %rd559, 16384;
	// begin inline asm
	ld.global.nc.u64 %rd575, [%rd576];
	// end inline asm
	mov.b64 	{%r309, %r310}, %rd575;
	mov.b32 	%f31, %r309;
	add.s64 	%rd578, %rd559, 16392;
	// begin inline asm
	ld.global.nc.u64 %rd577, [%rd578];
	// end inline asm
	add.s64 	%rd580, %rd559, 16400;
	// begin inline asm
	ld.global.nc.u64 %rd579, [%rd580];
	// end inline asm
	mov.b64 	{%r311, %r312}, %rd579;
	mov.b32 	%f32, %r311;
	add.s64 	%rd582, %rd559, 16408;
	// begin inline asm
	ld.global.nc.u64 %rd581, [%rd582];
	// end inline asm
	setp.lt.f32 	%p164, %f464, %f31;
	mov.u64 	%rd609, %rd607;
	mov.f32 	%f466, %f464;
	@%p164 bra 	$L__BB5_30;
	setp.lt.f32 	%p165, %f31, %f464;
	mov.u64 	%rd609, %rd577;
	mov.f32 	%f466, %f31;
	@%p165 bra 	$L__BB5_30;
	setp.lt.s64 	%p166, %rd607, %rd577;
	min.s64 	%rd609, %rd607, %rd577;
	selp.f32 	%f466, %f464, %f31, %p166;
$L__BB5_30:
	setp.lt.f32 	%p167, %f465, %f32;
	mov.f32 	%f467, %f32;
	mov.u64 	%rd610, %rd581;
	@%p167 bra 	$L__BB5_33;
	setp.lt.f32 	%p168, %f32, %f465;
	mov.f32 	%f467, %f465;
	mov.u64 	%rd610, %rd608;
	@%p168 bra 	$L__BB5_33;
	setp.lt.s64 	%p169, %rd608, %rd581;
	selp.f32 	%f467, %f465, %f32, %p169;
	min.s64 	%rd610, %rd608, %rd581;
$L__BB5_33:
	add.s64 	%rd584, %rd559, 24576;
	// begin inline asm
	ld.global.nc.u64 %rd583, [%rd584];
	// end inline asm
	mov.b64 	{%r313, %r314}, %rd583;
	mov.b32 	%f37, %r313;
	add.s64 	%rd586, %rd559, 24584;
	// begin inline asm
	ld.global.nc.u64 %rd585, [%rd586];
	// end inline asm
	add.s64 	%rd588, %rd559, 24592;
	// begin inline asm
	ld.global.nc.u64 %rd587, [%rd588];
	// end inline asm
	mov.b64 	{%r315, %r316}, %rd587;
	mov.b32 	%f38, %r315;
	add.s64 	%rd590, %rd559, 24600;
	// begin inline asm
	ld.global.nc.u64 %rd589, [%rd590];
	// end inline asm
	setp.lt.f32 	%p170, %f466, %f37;
	mov.u64 	%rd611, %rd609;
	mov.f32 	%f468, %f466;
	@%p170 bra 	$L__BB5_36;
	setp.lt.f32 	%p171, %f37, %f466;
	mov.u64 	%rd611, %rd585;
	mov.f32 	%f468, %f37;
	@%p171 bra 	$L__BB5_36;
	setp.lt.s64 	%p172, %rd609, %rd585;
	min.s64 	%rd611, %rd609, %rd585;
	selp.f32 	%f468, %f466, %f37, %p172;
$L__BB5_36:
	setp.lt.f32 	%p173, %f467, %f38;
	mov.f32 	%f469, %f38;
	mov.u64 	%rd612, %rd589;
	@%p173 bra 	$L__BB5_39;
	setp.lt.f32 	%p174, %f38, %f467;
	mov.f32 	%f469, %f467;
	mov.u64 	%rd612, %rd610;
	@%p174 bra 	$L__BB5_39;
	setp.lt.s64 	%p175, %rd610, %rd589;
	selp.f32 	%f469, %f467, %f38, %p175;
	min.s64 	%rd612, %rd610, %rd589;
$L__BB5_39:
	add.s32 	%r737, %r737, 1024;
	setp.lt.s32 	%p176, %r737, %r37;
	@%p176 bra 	$L__BB5_15;
$L__BB5_40:
	setp.lt.s32 	%p177, %r37, 256;
	@%p177 bra 	$L__BB5_122;
	// begin inline asm
	mov.u32 %r529, %laneid;
	// end inline asm
	mov.b32 	%r531, %f468;
	mov.b32 	%r567, 1;
	mov.b32 	%r568, 31;
	mov.b32 	%r569, -1;
	// begin inline asm
	shfl.sync.down.b32 %r530, %r531, %r567, %r568, %r569;
	// end inline asm
	mov.b32 	%f45, %r530;
	// begin inline asm
	shfl.sync.down.b32 %r535, %r536, %r567, %r568, %r569;
	// end inline asm
	mov.b64 	{%r541, %r546}, %rd611;
	// begin inline asm
	shfl.sync.down.b32 %r540, %r541, %r567, %r568, %r569;
	// end inline asm
	// begin inline asm
	shfl.sync.down.b32 %r545, %r546, %r567, %r568, %r569;
	// end inline asm
	mov.b64 	%rd49, {%r540, %r545};
	mov.b32 	%r551, %f469;
	// begin inline asm
	shfl.sync.down.b32 %r550, %r551, %r567, %r568, %r569;
	// end inline asm
	mov.b32 	%f46, %r550;
	// begin inline asm
	shfl.sync.down.b32 %r555, %r556, %r567, %r568, %r569;
	// end inline asm
	mov.b64 	{%r561, %r566}, %rd612;
	// begin inline asm
	shfl.sync.down.b32 %r560, %r561, %r567, %r568, %r569;
	// end inline asm
	// begin inline asm
	shfl.sync.down.b32 %r565, %r566, %r567, %r568, %r569;
	// end inline asm
	mov.b64 	%rd50, {%r560, %r565};
	setp.gt.s32 	%p265, %r529, 30;
	mov.u64 	%rd616, %rd612;
	mov.f32 	%f473, %f469;
	mov.u64 	%rd620, %rd611;
	mov.f32 	%f477, %f468;
	@%p265 bra 	$L__BB5_48;
	setp.lt.f32 	%p266, %f468, %f45;
	mov.u64 	%rd620, %rd611;
	mov.f32 	%f477, %f468;
	@%p266 bra 	$L__BB5_45;
	setp.gt.f32 	%p267, %f468, %f45;
	mov.u64 	%rd620, %rd49;
	mov.f32 	%f477, %f45;
	@%p267 bra 	$L__BB5_45;
	setp.lt.s64 	%p268, %rd611, %rd49;
	min.s64 	%rd620, %rd611, %rd49;
	selp.f32 	%f477, %f468, %f45, %p268;
$L__BB5_45:
	setp.lt.f32 	%p269, %f469, %f46;
	mov.u64 	%rd616, %rd50;
	mov.f32 	%f473, %f46;
	@%p269 bra 	$L__BB5_48;
	setp.gt.f32 	%p270, %f469, %f46;
	mov.u64 	%rd616, %rd612;
	mov.f32 	%f473, %f469;
	@%p270 bra 	$L__BB5_48;
	setp.lt.s64 	%p271, %rd612, %rd50;
	selp.f32 	%f473, %f469, %f46, %p271;
	min.s64 	%rd616, %rd612, %rd50;
$L__BB5_48:
	mov.b32 	%r571, %f477;
	mov.b32 	%r607, 2;
	mov.b32 	%r608, 31;
	mov.b32 	%r609, -1;
	// begin inline asm
	shfl.sync.down.b32 %r570, %r571, %r607, %r608, %r609;
	// end inline asm
	mov.b32 	%f52, %r570;
	// begin inline asm
	shfl.sync.down.b32 %r575, %r576, %r607, %r608, %r609;
	// end inline asm
	mov.b64 	{%r581, %r586}, %rd620;
	// begin inline asm
	shfl.sync.down.b32 %r580, %r581, %r607, %r608, %r609;
	// end inline asm
	// begin inline asm
	shfl.sync.down.b32 %r585, %r586, %r607, %r608, %r609;
	// end inline asm
	mov.b64 	%rd56, {%r580, %r585};
	mov.b32 	%r591, %f473;
	// begin inline asm
	shfl.sync.down.b32 %r590, %r591, %r607, %r608, %r609;
	// end inline asm
	mov.b32 	%f53, %r590;
	// begin inline asm
	shfl.sync.down.b32 %r595, %r596, %r607, %r608, %r609;
	// end inline asm
	mov.b64 	{%r601, %r606}, %rd616;
	// begin inline asm
	shfl.sync.down.b32 %r600, %r601, %r607, %r608, %r609;
	// end inline asm
	// begin inline asm
	shfl.sync.down.b32 %r605, %r606, %r607, %r608, %r609;
	// end inline asm
	mov.b64 	%rd57, {%r600, %r605};
	setp.gt.s32 	%p272, %r529, 29;
	mov.u64 	%rd619, %rd616;
	mov.f32 	%f476, %f473;
	@%p272 bra 	$L__BB5_55;
	setp.lt.f32 	%p273, %f477, %f52;
	mov.u64 	%rd618, %rd620;
	mov.f32 	%f475, %f477;
	@%p273 bra 	$L__BB5_52;
	setp.gt.f32 	%p274, %f477, %f52;
	mov.u64 	%rd618, %rd56;
	mov.f32 	%f475, %f52;
	@%p274 bra 	$L__BB5_52;
	setp.lt.s64 	%p275, %rd620, %rd56;
	min.s64 	%rd618, %rd620, %rd56;
	selp.f32 	%f475, %f477, %f52, %p275;
$L__BB5_52:
	setp.lt.f32 	%p276, %f473, %f53;
	mov.u64 	%rd619, %rd57;
	mov.f32 	%f476, %f53;
	mov.u64 	%rd620, %rd618;
	mov.f32 	%f477, %f475;
	@%p276 bra 	$L__BB5_55;
	setp.gt.f32 	%p277, %f473, %f53;
	mov.u64 	%rd619, %rd616;
	mov.f32 	%f476, %f473;
	mov.u64 	%rd620, %rd618;
	mov.f32 	%f477, %f475;
	@%p277 bra 	$L__BB5_55;
	setp.lt.s64 	%p278, %rd616, %rd57;
	selp.f32 	%f476, %f473, %f53, %p278;
	min.s64 	%rd619, %rd616, %rd57;
	mov.u64 	%rd620, %rd618;
	mov.f32 	%f477, %f475;
$L__BB5_55:
	mov.b32 	%r611, %f477;
	mov.b32 	%r647, 4;
	mov.b32 	%r648, 31;
	mov.b32 	%r649, -1;
	// begin inline asm
	shfl.sync.down.b32 %r610, %r611, %r647, %r648, %r649;
	// end inline asm
	mov.b32 	%f59, %r610;
	// begin inline asm
	shfl.sync.down.b32 %r615, %r616, %r647, %r648, %r649;
	// end inline asm
	mov.b64 	{%r621, %r626}, %rd620;
	// begin inline asm
	shfl.sync.down.b32 %r620, %r621, %r647, %r648, %r649;
	// end inline asm
	// begin inline asm
	shfl.sync.down.b32 %r625, %r626, %r647, %r648, %r649;
	// end inline asm
	mov.b64 	%rd63, {%r620, %r625};
	mov.b32 	%r631, %f476;
	// begin inline asm
	shfl.sync.down.b32 %r630, %r631, %r647, %r648, %r649;
	// end inline asm
	mov.b32 	%f60, %r630;
	// begin inline asm
	shfl.sync.down.b32 %r635, %r636, %r647, %r648, %r649;
	// end inline asm
	mov.b64 	{%r641, %r646}, %rd619;
	// begin inline asm
	shfl.sync.down.b32 %r640, %r641, %r647, %r648, %r649;
	// end inline asm
	// begin inline asm
	shfl.sync.down.b32 %r645, %r646, %r647, %r648, %r649;
	// end inline asm
	mov.b64 	%rd64, {%r640, %r645};
	setp.gt.s32 	%p279, %r529, 27;
	mov.u64 	%rd622, %rd619;
	mov.f32 	%f479, %f476;
	@%p279 bra 	$L__BB5_62;
	setp.lt.f32 	%p280, %f477, %f59;
	mov.u64 	%rd621, %rd620;
	mov.f32 	%f478, %f477;
	@%p280 bra 	$L__BB5_59;
	setp.gt.f32 	%p281, %f477, %f59;
	mov.u64 	%rd621, %rd63;
	mov.f32 	%f478, %f59;
	@%p281 bra 	$L__BB5_59;
	setp.lt.s64 	%p282, %rd620, %rd63;
	min.s64 	%rd621, %rd620, %rd63;
	selp.f32 	%f478, %f477, %f59, %p282;
$L__BB5_59:
	setp.lt.f32 	%p283, %f476, %f60;
	mov.u64 	%rd622, %rd64;
	mov.f32 	%f479, %f60;
	mov.u64 	%rd620, %rd621;
	mov.f32 	%f477, %f478;
	@%p283 bra 	$L__BB5_62;
	setp.gt.f32 	%p284, %f476, %f60;
	mov.u64 	%rd622, %rd619;
	mov.f32 	%f479, %f476;
	mov.u64 	%rd620, %rd621;
	mov.f32 	%f477, %f478;
	@%p284 bra 	$L__BB5_62;
	setp.lt.s64 	%p285, %rd619, %rd64;
	selp.f32 	%f479, %f476, %f60, %p285;
	min.s64 	%rd622, %rd619, %rd64;
	mov.u64 	%rd620, %rd621;
	mov.f32 	%f477, %f478;
$L__BB5_62:
	mov.b32 	%r651, %f477;
	mov.b32 	%r687, 8;
	mov.b32 	%r688, 31;
	mov.b32 	%r689, -1;
	// begin inline asm
	shfl.sync.down.b32 %r650, %r651, %r687, %r688, %r689;
	// end inline asm
	mov.b32 	%f66, %r650;
	// begin inline asm
	shfl.sync.down.b32 %r655, %r656, %r687, %r688, %r689;
	// end inline asm
	mov.b64 	{%r661, %r666}, %rd620;
	// begin inline asm
	shfl.sync.down.b32 %r660, %r661, %r687, %r688, %r689;
	// end inline asm
	// begin inline asm
	shfl.sync.down.b32 %r665, %r666, %r687, %r688, %r689;
	// end inline asm
	mov.b64 	%rd70, {%r660, %r665};
	mov.b32 	%r671, %f479;
	// begin inline asm
	shfl.sync.down.b32 %r670, %r671, %r687, %r688, %r689;
	// end inline asm
	mov.b32 	%f67, %r670;
	// begin inline asm
	shfl.sync.down.b32 %r675, %r676, %r687, %r688, %r689;
	// end inline asm
	mov.b64 	{%r681, %r686}, %rd622;
	// begin inline asm
	shfl.sync.down.b32 %r680, %r681, %r687, %r688, %r689;
	// end inline asm
	// begin inline asm
	shfl.sync.down.b32 %r685, %r686, %r687, %r688, %r689;
	// end inline asm
	mov.b64 	%rd71, {%r680, %r685};
	setp.gt.s32 	%p286, %r529, 23;
	mov.u64 	%rd625, %rd622;
	mov.f32 	%f482, %f479;
	@%p286 bra 	$L__BB5_69;
	setp.lt.f32 	%p287, %f477, %f66;
	mov.u64 	%rd624, %rd620;
	mov.f32 	%f481, %f477;
	@%p287 bra 	$L__BB5_66;
	setp.gt.f32 	%p288, %f477, %f66;
	mov.u64 	%rd624, %rd70;
	mov.f32 	%f481, %f66;
	@%p288 bra 	$L__BB5_66;
	setp.lt.s64 	%p289, %rd620, %rd70;
	min.s64 	%rd624, %rd620, %rd70;
	selp.f32 	%f481, %f477, %f66, %p289;
$L__BB5_66:
	setp.lt.f32 	%p290, %f479, %f67;
	mov.u64 	%rd625, %rd71;
	mov.f32 	%f482, %f67;
	mov.u64 	%rd620, %rd624;
	mov.f32 	%f477, %f481;
	@%p290 bra 	$L__BB5_69;
	setp.gt.f32 	%p291, %f479, %f67;
	mov.u64 	%rd625, %rd622;
	mov.f32 	%f482, %f479;
	mov.u64 	%rd620, %rd624;
	mov.f32 	%f477, %f481;
	@%p291 bra 	$L__BB5_69;
	setp.lt.s64 	%p292, %rd622, %rd71;
	selp.f32 	%f482, %f479, %f67, %p292;
	min.s64 	%rd625, %rd622, %rd71;
	mov.u64 	%rd620, %rd624;
	mov.f32 	%f477, %f481;
$L__BB5_69:
	mov.b32 	%r691, %f477;
	mov.b32 	%r727, 16;
	mov.b32 	%r728, 31;
	mov.b32 	%r729, -1;
	// begin inline asm
	shfl.sync.down.b32 %r690, %r691, %r727, %r728, %r729;
	// end inline asm
	mov.b32 	%f73, %r690;
	// begin inline asm
	shfl.sync.down.b32 %r695, %r696, %r727, %r728, %r729;
	// end inline asm
	mov.b64 	{%r701, %r706}, %rd620;
	// begin inline asm
	shfl.sync.down.b32 %r700, %r701, %r727, %r728, %r729;
	// end inline asm
	// begin inline asm
	shfl.sync.down.b32 %r705, %r706, %r727, %r728, %r729;
	// end inline asm
	mov.b64 	%rd77, {%r700, %r705};
	mov.b32 	%r711, %f482;
	// begin inline asm
	shfl.sync.down.b32 %r710, %r711, %r727, %r728, %r729;
	// end inline asm
	mov.b32 	%f74, %r710;
	// begin inline asm
	shfl.sync.down.b32 %r715, %r716, %r727, %r728, %r729;
	// end inline asm
	mov.b64 	{%r721, %r726}, %rd625;
	// begin inline asm
	shfl.sync.down.b32 %r720, %r721, %r727, %r728, %r729;
	// end inline asm
	// begin inline asm
	shfl.sync.down.b32 %r725, %r726, %r727, %r728, %r729;
	// end inline asm
	mov.b64 	%rd78, {%r720, %r725};
	setp.gt.s32 	%p293, %r529, 15;
	mov.u64 	%rd745, %rd625;
	mov.f32 	%f601, %f482;
	@%p293 bra 	$L__BB5_76;
	setp.lt.f32 	%p294, %f477, %f73;
	mov.u64 	%rd627, %rd620;
	mov.f32 	%f484, %f477;
	@%p294 bra 	$L__BB5_73;
	setp.gt.f32 	%p295, %f477, %f73;
	mov.u64 	%rd627, %rd77;
	mov.f32 	%f484, %f73;
	@%p295 bra 	$L__BB5_73;
	setp.lt.s64 	%p296, %rd620, %rd77;
	min.s64 	%rd627, %rd620, %rd77;
	selp.f32 	%f484, %f477, %f73, %p296;
$L__BB5_73:
	setp.lt.f32 	%p297, %f482, %f74;
	mov.u64 	%rd745, %rd78;
	mov.f32 	%f601, %f74;
	mov.u64 	%rd620, %rd627;
	mov.f32 	%f477, %f484;
	@%p297 bra 	$L__BB5_76;
	setp.gt.f32 	%p298, %f482, %f74;
	mov.u64 	%rd745, %rd625;
	mov.f32 	%f601, %f482;
	mov.u64 	%rd620, %rd627;
	mov.f32 	%f477, %f484;
	@%p298 bra 	$L__BB5_76;
	setp.lt.s64 	%p299, %rd625, %rd78;
	selp.f32 	%f601, %f482, %f74, %p299;
	min.s64 	%rd745, %rd625, %rd78;
	mov.u64 	%rd620, %rd627;
	mov.f32 	%f477, %f484;
$L__BB5_76:
	setp.ne.s32 	%p300, %r529, 0;
	@%p300 bra 	$L__BB5_78;
	and.b32  	%r730, %r1, 992;
	mov.u32 	%r731, _ZN6thrust24THRUST_300001_SM_1000_NS8cuda_cub4core6detail5shmemE;
	add.s32 	%r732, %r731, %r730;
	st.shared.f32 	[%r732+8], %f477;
	st.shared.u64 	[%r732+16], %rd620;
	st.shared.f32 	[%r732+24], %f601;
	st.shared.u64 	[%r732+32], %rd745;
$L__BB5_78:
	bar.sync 	0;
	setp.ne.s32 	%p301, %r1, 0;
	@%p301 bra 	$L__BB5_353;
	ld.shared.f32 	%f80, [_ZN6thrust24THRUST_300001_SM_1000_NS8cuda_cub4core6detail5shmemE+40];
	ld.shared.u64 	%rd84, [_ZN6thrust24THRUST_300001_SM_1000_NS8cuda_cub4core6detail5shmemE+48];
	ld.shared.f32 	%f81, [_ZN6thrust24THRUST_300001_SM_1000_NS8cuda_cub4core6detail5shmemE+56];
	ld.shared.u64 	%rd85, [_ZN6thrust24THRUST_300001_SM_1000_NS8cuda_cub4core6detail5shmemE+64];
	setp.lt.f32 	%p302, %f477, %f80;
	mov.u64 	%rd630, %rd620;
	mov.f32 	%f487, %f477;
	@%p302 bra 	$L__BB5_82;
	setp.lt.f32 	%p303, %f80, %f477;
	mov.u64 	%rd630, %rd84;
	mov.f32 	%f487, %f80;
	@%p303 bra 	$L__BB5_82;
	setp.lt.s64 	%p304, %rd620, %rd84;
	min.s64 	%rd630, %rd620, %rd84;
	selp.f32 	%f487, %f477, %f80, %p304;
$L__BB5_82:
	setp.lt.f32 	%p305, %f601, %f81;
	mov.f32 	%f488, %f81;
	mov.u64 	%rd631, %rd85;
	@%p305 bra 	$L__BB5_86;
	setp.geu.f32 	%p306, %f81, %f601;
	mov.f32 	%f488, %f601;
	mov.u64 	%rd631, %rd745;
	@%p306 bra 	$L__BB5_84;
	bra.uni 	$L__BB5_86;
$L__BB5_84:
	setp.ge.s64 	%p307, %rd745, %rd85;
	mov.f32 	%f488, %f81;
	mov.u64 	%rd631, %rd85;
	@%p307 bra 	$L__BB5_86;
	mov.f32 	%f488, %f601;
	mov.u64 	%rd631, %rd745;
$L__BB5_86:
	ld.shared.f32 	%f90, [_ZN6thrust24THRUST_300001_SM_1000_NS8cuda_cub4core6detail5shmemE+72];
	ld.shared.u64 	%rd95, [_ZN6thrust24THRUST_300001_SM_1000_NS8cuda_cub4core6detail5shmemE+80];
	ld.shared.f32 	%f92, [_ZN6thrust24THRUST_300001_SM_1000_NS8cuda_cub4core6detail5shmemE+88];
	ld.shared.u64 	%rd97, [_ZN6thrust24THRUST_300001_SM_1000_NS8cuda_cub4core6detail5shmemE+96];
	setp.lt.f32 	%p308, %f487, %f90;
	mov.u64 	%rd632, %rd630;
	mov.f32 	%f489, %f487;
	@%p308 bra 	$L__BB5_89;
	setp.lt.f32 	%p309, %f90, %f487;
	mov.u64 	%rd632, %rd95;
	mov.f32 	%f489, %f90;
	@%p309 bra 	$L__BB5_89;
	setp.lt.s64 	%p310, %rd630, %rd95;
	min.s64 	%rd632, %rd630, %rd95;
	selp.f32 	%f489, %f487, %f90, %p310;
$L__BB5_89:
	setp.lt.f32 	%p311, %f488, %f92;
	mov.f32 	%f490, %f92;
	mov.u64 	%rd633, %rd97;
	@%p311 bra 	$L__BB5_92;
	setp.lt.f32 	%p312, %f92, %f488;
	mov.f32 	%f490, %f488;
	mov.u64 	%rd633, %rd631;
	@%p312 bra 	$L__BB5_92;
	setp.lt.s64 	%p313, %rd631, %rd97;
	selp.b64 	%rd633, %rd631, %rd97, %p313;
	selp.f32 	%f490, %f488, %f92, %p313;
$L__BB5_92:
	ld.shared.f32 	%f100, [_ZN6thrust24THRUST_300001_SM_1000_NS8cuda_cub4core6detail5shmemE+104];
	ld.shared.u64 	%rd105, [_ZN6thrust24THRUST_300001_SM_1000_NS8cuda_cub4core6detail5shmemE+112];
	ld.shared.f32 	%f102, [_ZN6thrust24THRUST_300001_SM_1000_NS8cuda_cub4core6detail5shmemE+120];
	ld.shared.u64 	%rd107, [_ZN6thrust24THRUST_300001_SM_1000_NS8cuda_cub4core6detail5shmemE+128];
	setp.lt.f32 	%p314, %f489, %f100;
	mov.f32 	%f491, %f489;
	mov.u64 	%rd634, %rd632;
	@%p314 bra 	$L__BB5_95;
	setp.lt.f32 	%p315, %f100, %f489;
	mov.f32 	%f491, %f100;
	mov.u64 	%rd634, %rd105;
	@%p315 bra 	$L__BB5_95;
	setp.lt.s64 	%p316, %rd632, %rd105;
	selp.f32 	%f491, %f489, %f100, %p316;
	min.s64 	%rd634, %rd632, %rd105;
$L__BB5_95:
	setp.lt.f32 	%p317, %f490, %f102;
	mov.f32 	%f492, %f102;
	mov.u64 	%rd635, %rd107;
	@%p317 bra 	$L__BB5_98;
	setp.lt.f32 	%p318, %f102, %f490;
	mov.f32 	%f492, %f490;
	mov.u64 	%rd635, %rd633;
	@%p318 bra 	$L__BB5_98;
	setp.lt.s64 	%p319, %rd633, %rd107;
	selp.b64 	%rd635, %rd633, %rd107, %p319;
	selp.f32 	%f492, %f490, %f102, %p319;
$L__BB5_98:
	ld.shared.f32 	%f110, [_ZN6thrust24THRUST_300001_SM_1000_NS8cuda_cub4core6detail5shmemE+136];
	ld.shared.u64 	%rd115, [_ZN6thrust24THRUST_300001_SM_1000_NS8cuda_cub4core6detail5shmemE+144];
	ld.shared.f32 	%f112, [_ZN6thrust24THRUST_300001_SM_1000_NS8cuda_cub4core6detail5shmemE+152];
	ld.shared.u64 	%rd117, [_ZN6thrust24THRUST_300001_SM_1000_NS8cuda_cub4core6detail5shmemE+160];
	setp.lt.f32 	%p320, %f491, %f110;
	mov.f32 	%f493, %f491;
	mov.u64 	%rd636, %rd634;
	@%p320 bra 	$L__BB5_101;
	setp.lt.f32 	%p321, %f110, %f491;
	mov.f32 	%f493, %f110;
	mov.u64 	%rd636, %rd115;
	@%p321 bra 	$L__BB5_101;
	setp.lt.s64 	%p322, %rd634, %rd115;
	selp.f32 	%f493, %f491, %f110, %p322;
	min.s64 	%rd636, %rd634, %rd115;
$L__BB5_101:
	setp.lt.f32 	%p323, %f492, %f112;
	mov.f32 	%f494, %f112;
	mov.u64 	%rd637, %rd117;
	@%p323 bra 	$L__BB5_104;
	setp.lt.f32 	%p324, %f112, %f492;
	mov.f32 	%f494, %f492;
	mov.u64 	%rd637, %rd635;
	@%p324 bra 	$L__BB5_104;
	setp.lt.s64 	%p325, %rd635, %rd117;
	selp.b64 	%rd637, %rd635, %rd117, %p325;
	selp.f32 	%f494, %f492, %f112, %p325;
$L__BB5_104:
	ld.shared.f32 	%f120, [_ZN6thrust24THRUST_300001_SM_1000_NS8cuda_cub4core6detail5shmemE+168];
	ld.shared.u64 	%rd125, [_ZN6thrust24THRUST_300001_SM_1000_NS8cuda_cub4core6detail5shmemE+176];
	ld.shared.f32 	%f122, [_ZN6thrust24THRUST_300001_SM_1000_NS8cuda_cub4core6detail5shmemE+184];
	ld.shared.u64 	%rd127, [_ZN6thrust24THRUST_300001_SM_1000_NS8cuda_cub4core6detail5shmemE+192];
	setp.lt.f32 	%p326, %f493, %f120;
	mov.f32 	%f495, %f493;
	mov.u64 	%rd638, %rd636;
	@%p326 bra 	$L__BB5_107;
	setp.lt.f32 	%p327, %f120, %f493;
	mov.f32 	%f495, %f120;
	mov.u64 	%rd638, %rd125;
	@%p327 bra 	$L__BB5_107;
	setp.lt.s64 	%p328, %rd636, %rd125;
	selp.f32 	%f495, %f493, %f120, %p328;
	min.s64 	%rd638, %rd636, %rd125;
$L__BB5_107:
	setp.lt.f32 	%p329, %f494, %f122;
	mov.f32 	%f496, %f122;
	mov.u64 	%rd639, %rd127;
	@%p329 bra 	$L__BB5_110;
	setp.lt.f32 	%p330, %f122, %f494;
	mov.f32 	%f496, %f494;
	mov.u64 	%rd639, %rd637;
	@%p330 bra 	$L__BB5_110;
	setp.lt.s64 	%p331, %rd637, %rd127;
	selp.b64 	%rd639, %rd637, %rd127, %p331;
	selp.f32 	%f496, %f494, %f122, %p331;
$L__BB5_110:
	ld.shared.f32 	%f130, [_ZN6thrust24THRUST_300001_SM_1000_NS8cuda_cub4core6detail5shmemE+200];
	ld.shared.u64 	%rd135, [_ZN6thrust24THRUST_300001_SM_1000_NS8cuda_cub4core6detail5shmemE+208];
	ld.shared.f32 	%f132, [_ZN6thrust24THRUST_300001_SM_1000_NS8cuda_cub4core6detail5shmemE+216];
	ld.shared.u64 	%rd137, [_ZN6thrust24THRUST_300001_SM_1000_NS8cuda_cub4core6detail5shmemE+224];
	setp.lt.f32 	%p332, %f495, %f130;
	mov.f32 	%f497, %f495;
	mov.u64 	%rd640, %rd638;
	@%p332 bra 	$L__BB5_113;
	setp.lt.f32 	%p333, %f130, %f495;
	mov.f32 	%f497, %f130;
	mov.u64 	%rd640, %rd135;
	@%p333 bra 	$L__BB5_113;
	setp.lt.s64 	%p334, %rd638, %rd135;
	selp.f32 	%f497, %f495, %f130, %p334;
	min.s64 	%rd640, %rd638, %rd135;
$L__BB5_113:
	setp.lt.f32 	%p335, %f496, %f132;
	mov.f32 	%f498, %f132;
	mov.u64 	%rd641, %rd137;
	@%p335 bra 	$L__BB5_116;
	setp.lt.f32 	%p336, %f132, %f496;
	mov.f32 	%f498, %f496;
	mov.u64 	%rd641, %rd639;
	@%p336 bra 	$L__BB5_116;
	setp.lt.s64 	%p337, %rd639, %rd137;
	selp.b64 	%rd641, %rd639, %rd137, %p337;
	selp.f32 	%f498, %f496, %f132, %p337;
$L__BB5_116:
	ld.shared.f32 	%f140, [_ZN6thrust24THRUST_300001_SM_1000_NS8cuda_cub4core6detail5shmemE+232];
	ld.shared.u64 	%rd145, [_ZN6thrust24THRUST_300001_SM_1000_NS8cuda_cub4core6detail5shmemE+240];
	ld.shared.f32 	%f142, [_ZN6thrust24THRUST_300001_SM_1000_NS8cuda_cub4core6detail5shmemE+248];
	ld.shared.u64 	%rd147, [_ZN6thrust24THRUST_300001_SM_1000_NS8cuda_cub4core6detail5shmemE+256];
	setp.lt.f32 	%p338, %f497, %f140;
	mov.f32 	%f477, %f497;
	mov.u64 	%rd620, %rd640;
	@%p338 bra 	$L__BB5_119;
	setp.lt.f32 	%p339, %f140, %f497;
	mov.f32 	%f477, %f140;
	mov.u64 	%rd620, %rd145;
	@%p339 bra 	$L__BB5_119;
	setp.lt.s64 	%p340, %rd640, %rd145;
	selp.f32 	%f477, %f497, %f140, %p340;
	min.s64 	%rd620, %rd640, %rd145;
$L__BB5_119:
	setp.lt.f32 	%p341, %f498, %f142;
	mov.f32 	%f601, %f142;
	mov.u64 	%rd745, %rd147;
	@%p341 bra 	$L__BB5_353;
	setp.lt.f32 	%p342, %f142, %f498;
	mov.f32 	%f601, %f498;
	mov.u64 	%rd745, %rd641;
	@%p342 bra 	$L__BB5_353;
	setp.lt.s64 	%p343, %rd641, %rd147;
	selp.b64 	%rd745, %rd641, %rd147, %p343;
	selp.f32 	%f601, %f498, %f142, %p343;
	bra.uni 	$L__BB5_353;
$L__BB5_122:
	// begin inline asm
	mov.u32 %r317, %laneid;
	// end inline asm
	and.b32  	%r358, %r1, 992;
	add.s32 	%r359, %r358, 32;
	setp.gt.s32 	%p178, %r359, %r37;
	not.b32 	%r360, %r358;
	add.s32 	%r361, %r37, %r360;
	selp.b32 	%r356, %r361, 31, %p178;
	mov.b32 	%r319, %f468;
	mov.b32 	%r355, 1;
	mov.b32 	%r357, -1;
	// begin inline asm
	shfl.sync.down.b32 %r318, %r319, %r355, %r356, %r357;
	// end inline asm
	mov.b32 	%f151, %r318;
	// begin inline asm
	shfl.sync.down.b32 %r323, %r324, %r355, %r356, %r357;
	// end inline asm
	mov.b64 	{%r329, %r334}, %rd611;
	// begin inline asm
	shfl.sync.down.b32 %r328, %r329, %r355, %r356, %r357;
	// end inline asm
	// begin inline asm
	shfl.sync.down.b32 %r333, %r334, %r355, %r356, %r357;
	// end inline asm
	mov.b64 	%rd155, {%r328, %r333};
	mov.b32 	%r339, %f469;
	// begin inline asm
	shfl.sync.down.b32 %r338, %r339, %r355, %r356, %r357;
	// end inline asm
	mov.b32 	%f152, %r338;
	// begin inline asm
	shfl.sync.down.b32 %r343, %r344, %r355, %r356, %r357;
	// end inline asm
	mov.b64 	{%r349, %r354}, %rd612;
	// begin inline asm
	shfl.sync.down.b32 %r348, %r349, %r355, %r356, %r357;
	// end inline asm
	// begin inline asm
	shfl.sync.down.b32 %r353, %r354, %r355, %r356, %r357;
	// end inline asm
	mov.b64 	%rd156, {%r348, %r353};
	setp.ge.s32 	%p179, %r317, %r356;
	mov.f32 	%f477, %f468;
	mov.u64 	%rd620, %rd611;
	mov.f32 	%f503, %f469;
	mov.u64 	%rd646, %rd612;
	@%p179 bra 	$L__BB5_129;
	setp.lt.f32 	%p180, %f468, %f151;
	mov.f32 	%f477, %f468;
	mov.u64 	%rd620, %rd611;
	@%p180 bra 	$L__BB5_126;
	setp.gt.f32 	%p181, %f468, %f151;
	mov.f32 	%f477, %f151;
	mov.u64 	%rd620, %rd155;
	@%p181 bra 	$L__BB5_126;
	setp.lt.s64 	%p182, %rd611, %rd155;
	selp.f32 	%f477, %f468, %f151, %p182;
	min.s64 	%rd620, %rd611, %rd155;
$L__BB5_126:
	setp.lt.f32 	%p183, %f469, %f152;
	mov.f32 	%f503, %f152;
	mov.u64 	%rd646, %rd156;
	@%p183 bra 	$L__BB5_129;
	setp.gt.f32 	%p184, %f469, %f152;
	mov.f32 	%f503, %f469;
	mov.u64 	%rd646, %rd612;
	@%p184 bra 	$L__BB5_129;
	setp.lt.s64 	%p185, %rd612, %rd156;
	selp.f32 	%f503, %f469, %f152, %p185;
	min.s64 	%rd646, %rd612, %rd156;
$L__BB5_129:
	mov.b32 	%r363, %f477;
	mov.b32 	%r399, 2;
	mov.b32 	%r401, -1;
	// begin inline asm
	shfl.sync.down.b32 %r362, %r363, %r399, %r356, %r401;
	// end inline asm
	mov.b32 	%f158, %r362;
	// begin inline asm
	shfl.sync.down.b32 %r367, %r368, %r399, %r356, %r401;
	// end inline asm
	mov.b64 	{%r373, %r378}, %rd620;
	// begin inline asm
	shfl.sync.down.b32 %r372, %r373, %r399, %r356, %r401;
	// end inline asm
	// begin inline asm
	shfl.sync.down.b32 %r377, %r378, %r399, %r356, %r401;
	// end inline asm
	mov.b64 	%rd162, {%r372, %r377};
	mov.b32 	%r383, %f503;
	// begin inline asm
	shfl.sync.down.b32 %r382, %r383, %r399, %r356, %r401;
	// end inline asm
	mov.b32 	%f159, %r382;
	// begin inline asm
	shfl.sync.down.b32 %r387, %r388, %r399, %r356, %r401;
	// end inline asm
	mov.b64 	{%r393, %r398}, %rd646;
	// begin inline asm
	shfl.sync.down.b32 %r392, %r393, %r399, %r356, %r401;
	// end inline asm
	// begin inline asm
	shfl.sync.down.b32 %r397, %r398, %r399, %r356, %r401;
	// end inline asm
	mov.b64 	%rd163, {%r392, %r397};
	add.s32 	%r402, %r317, 2;
	setp.gt.s32 	%p186, %r402, %r356;
	mov.f32 	%f506, %f503;
	mov.u64 	%rd649, %rd646;
	@%p186 bra 	$L__BB5_136;
	setp.lt.f32 	%p187, %f477, %f158;
	mov.f32 	%f504, %f477;
	mov.u64 	%rd647, %rd620;
	@%p187 bra 	$L__BB5_133;
	setp.gt.f32 	%p188, %f477, %f158;
	mov.f32 	%f504, %f158;
	mov.u64 	%rd647, %rd162;
	@%p188 bra 	$L__BB5_133;
	setp.lt.s64 	%p189, %rd620, %rd162;
	selp.f32 	%f504, %f477, %f158, %p189;
	min.s64 	%rd647, %rd620, %rd162;
$L__BB5_133:
	setp.lt.f32 	%p190, %f503, %f159;
	mov.f32 	%f477, %f504;
	mov.u64 	%rd620, %rd647;
	mov.f32 	%f506, %f159;
	mov.u64 	%rd649, %rd163;
	@%p190 bra 	$L__BB5_136;
	setp.gt.f32 	%p191, %f503, %f159;
	mov.f32 	%f477, %f504;
	mov.u64 	%rd620, %rd647;
	mov.f32 	%f506, %f503;
	mov.u64 	%rd649, %rd646;
	@%p191 bra 	$L__BB5_136;
	setp.lt.s64 	%p192, %rd646, %rd163;
	selp.f32 	%f506, %f503, %f159, %p192;
	min.s64 	%rd649, %rd646, %rd163;
	mov.f32 	%f477, %f504;
	mov.u64 	%rd620, %rd647;
$L__BB5_136:
	mov.b32 	%r404, %f477;
	mov.b32 	%r440, 4;
	mov.b32 	%r442, -1;
	// begin inline asm
	shfl.sync.down.b32 %r403, %r404, %r440, %r356, %r442;
	// end inline asm
	mov.b32 	%f165, %r403;
	// begin inline asm
	shfl.sync.down.b32 %r408, %r409, %r440, %r356, %r442;
	// end inline asm
	mov.b64 	{%r414, %r419}, %rd620;
	// begin inline asm
	shfl.sync.down.b32 %r413, %r414, %r440, %r356, %r442;
	// end inline asm
	// begin inline asm
	shfl.sync.down.b32 %r418, %r419, %r440, %r356, %r442;
	// end inline asm
	mov.b64 	%rd169, {%r413, %r418};
	mov.b32 	%r424, %f506;
	// begin inline asm
	shfl.sync.down.b32 %r423, %r424, %r440, %r356, %r442;
	// end inline asm
	mov.b32 	%f166, %r423;
	// begin inline asm
	shfl.sync.down.b32 %r428, %r429, %r440, %r356, %r442;
	// end inline asm
	mov.b64 	{%r434, %r439}, %rd649;
	// begin inline asm
	shfl.sync.down.b32 %r433, %r434, %r440, %r356, %r442;
	// end inline asm
	// begin inline asm
	shfl.sync.down.b32 %r438, %r439, %r440, %r356, %r442;
	// end inline asm
	mov.b64 	%rd170, {%r433, %r438};
	add.s32 	%r443, %r317, 4;
	setp.gt.s32 	%p193, %r443, %r356;
	mov.f32 	%f509, %f506;
	mov.u64 	%rd652, %rd649;
	@%p193 bra 	$L__BB5_143;
	setp.lt.f32 	%p194, %f477, %f165;
	mov.f32 	%f507, %f477;
	mov.u64 	%rd650, %rd620;
	@%p194 bra 	$L__BB5_140;
	setp.gt.f32 	%p195, %f477, %f165;
	mov.f32 	%f507, %f165;
	mov.u64 	%rd650, %rd169;
	@%p195 bra 	$L__BB5_140;
	setp.lt.s64 	%p196, %rd620, %rd169;
	selp.f32 	%f507, %f477, %f165, %p196;
	min.s64 	%rd650, %rd620, %rd169;
$L__BB5_140:
	setp.lt.f32 	%p197, %f506, %f166;
	mov.f32 	%f477, %f507;
	mov.u64 	%rd620, %rd650;
	mov.f32 	%f509, %f166;
	mov.u64 	%rd652, %rd170;
	@%p197 bra 	$L__BB5_143;
	setp.gt.f32 	%p198, %f506, %f166;
	mov.f32 	%f477, %f507;
	mov.u64 	%rd620, %rd650;
	mov.f32 	%f509, %f506;
	mov.u64 	%rd652, %rd649;
	@%p198 bra 	$L__BB5_143;
	setp.lt.s64 	%p199, %rd649, %rd170;
	selp.f32 	%f509, %f506, %f166, %p199;
	min.s64 	%rd652, %rd649, %rd170;
	mov.f32 	%f477, %f507;
	mov.u64 	%rd620, %rd650;
$L__BB5_143:
	mov.b32 	%r445, %f477;
	mov.b32 	%r481, 8;
	mov.b32 	%r483, -1;
	// begin inline asm
	shfl.sync.down.b32 %r444, %r445, %r481, %r356, %r483;
	// end inline asm
	mov.b32 	%f172, %r444;
	// begin inline asm
	shfl.sync.down.b32 %r449, %r450, %r481, %r356, %r483;
	// end inline asm
	mov.b64 	{%r455, %r460}, %rd620;
	// begin inline asm
	shfl.sync.down.b32 %r454, %r455, %r481, %r356, %r483;
	// end inline asm
	// begin inline asm
	shfl.sync.down.b32 %r459, %r460, %r481, %r356, %r483;
	// end inline asm
	mov.b64 	%rd176, {%r454, %r459};
	mov.b32 	%r465, %f509;
	// begin inline asm
	shfl.sync.down.b32 %r464, %r465, %r481, %r356, %r483;
	// end inline asm
	mov.b32 	%f173, %r464;
	// begin inline asm
	shfl.sync.down.b32 %r469, %r470, %r481, %r356, %r483;
	// end inline asm
	mov.b64 	{%r475, %r480}, %rd652;
	// begin inline asm
	shfl.sync.down.b32 %r474, %r475, %r481, %r356, %r483;
	// end inline asm
	// begin inline asm
	shfl.sync.down.b32 %r479, %r480, %r481, %r356, %r483;
	// end inline asm
	mov.b64 	%rd177, {%r474, %r479};
	add.s32 	%r484, %r317, 8;
	setp.gt.s32 	%p200, %r484, %r356;
	mov.f32 	%f512, %f509;
	mov.u64 	%rd655, %rd652;
	@%p200 bra 	$L__BB5_150;
	setp.lt.f32 	%p201, %f477, %f172;
	mov.f32 	%f510, %f477;
	mov.u64 	%rd653, %rd620;
	@%p201 bra 	$L__BB5_147;
	setp.gt.f32 	%p202, %f477, %f172;
	mov.f32 	%f510, %f172;
	mov.u64 	%rd653, %rd176;
	@%p202 bra 	$L__BB5_147;
	setp.lt.s64 	%p203, %rd620, %rd176;
	selp.f32 	%f510, %f477, %f172, %p203;
	min.s64 	%rd653, %rd620, %rd176;
$L__BB5_147:
	setp.lt.f32 	%p204, %f509, %f173;
	mov.f32 	%f477, %f510;
	mov.u64 	%rd620, %rd653;
	mov.f32 	%f512, %f173;
	mov.u64 	%rd655, %rd177;
	@%p204 bra 	$L__BB5_150;
	setp.gt.f32 	%p205, %f509, %f173;
	mov.f32 	%f477, %f510;
	mov.u64 	%rd620, %rd653;
	mov.f32 	%f512, %f509;
	mov.u64 	%rd655, %rd652;
	@%p205 bra 	$L__BB5_150;
	setp.lt.s64 	%p206, %rd652, %rd177;
	selp.f32 	%f512, %f509, %f173, %p206;
	min.s64 	%rd655, %rd652, %rd177;
	mov.f32 	%f477, %f510;
	mov.u64 	%rd620, %rd653;
$L__BB5_150:
	mov.b32 	%r486, %f477;
	mov.b32 	%r522, 16;
	mov.b32 	%r524, -1;
	// begin inline asm
	shfl.sync.down.b32 %r485, %r486, %r522, %r356, %r524;
	// end inline asm
	mov.b32 	%f179, %r485;
	// begin inline asm
	shfl.sync.down.b32 %r490, %r491, %r522, %r356, %r524;
	// end inline asm
	mov.b64 	{%r496, %r501}, %rd620;
	// begin inline asm
	shfl.sync.down.b32 %r495, %r496, %r522, %r356, %r524;
	// end inline asm
	// begin inline asm
	shfl.sync.down.b32 %r500, %r501, %r522, %r356, %r524;
	// end inline asm
	mov.b64 	%rd183, {%r495, %r500};
	mov.b32 	%r506, %f512;
	// begin inline asm
	shfl.sync.down.b32 %r505, %r506, %r522, %r356, %r524;
	// end inline asm
	mov.b32 	%f180, %r505;
	// begin inline asm
	shfl.sync.down.b32 %r510, %r511, %r522, %r356, %r524;
	// end inline asm
	mov.b64 	{%r516, %r521}, %rd655;
	// begin inline asm
	shfl.sync.down.b32 %r515, %r516, %r522, %r356, %r524;
	// end inline asm
	// begin inline asm
	shfl.sync.down.b32 %r520, %r521, %r522, %r356, %r524;
	// end inline asm
	mov.b64 	%rd184, {%r515, %r520};
	add.s32 	%r525, %r317, 16;
	setp.gt.s32 	%p207, %r525, %r356;
	mov.f32 	%f601, %f512;
	mov.u64 	%rd745, %rd655;
	@%p207 bra 	$L__BB5_157;
	setp.lt.f32 	%p208, %f477, %f179;
	mov.f32 	%f513, %f477;
	mov.u64 	%rd656, %rd620;
	@%p208 bra 	$L__BB5_154;
	setp.gt.f32 	%p209, %f477, %f179;
	mov.f32 	%f513, %f179;
	mov.u64 	%rd656, %rd183;
	@%p209 bra 	$L__BB5_154;
	setp.lt.s64 	%p210, %rd620, %rd183;
	selp.f32 	%f513, %f477, %f179, %p210;
	min.s64 	%rd656, %rd620, %rd183;
$L__BB5_154:
	setp.lt.f32 	%p211, %f512, %f180;
	mov.f32 	%f477, %f513;
	mov.u64 	%rd620, %rd656;
	mov.f32 	%f601, %f180;
	mov.u64 	%rd745, %rd184;
	@%p211 bra 	$L__BB5_157;
	setp.gt.f32 	%p212, %f512, %f180;
	mov.f32 	%f477, %f513;
	mov.u64 	%rd620, %rd656;
	mov.f32 	%f601, %f512;
	mov.u64 	%rd745, %rd655;
	@%p212 bra 	$L__BB5_157;
	setp.lt.s64 	%p213, %rd655, %rd184;
	selp.f32 	%f601, %f512, %f180, %p213;
	min.s64 	%rd745, %rd655, %rd184;
	mov.f32 	%f477, %f513;
	mov.u64 	%rd620, %rd656;
$L__BB5_157:
	setp.ne.s32 	%p214, %r317, 0;
	@%p214 bra 	$L__BB5_159;
	mov.u32 	%r527, _ZN6thrust24THRUST_300001_SM_1000_NS8cuda_cub4core6detail5shmemE;
	add.s32 	%r528, %r527, %r358;
	st.shared.f32 	[%r528+8], %f477;
	st.shared.u64 	[%r528+16], %rd620;
	st.shared.f32 	[%r528+24], %f601;
	st.shared.u64 	[%r528+32], %rd745;
$L__BB5_159:
	bar.sync 	0;
	setp.ne.s32 	%p215, %r1, 0;
	@%p215 bra 	$L__BB5_353;
	setp.lt.s32 	%p216, %r37, 33;
	mov.f32 	%f516, %f477;
	mov.u64 	%rd659, %rd620;
	mov.f32 	%f517, %f601;
	mov.u64 	%rd660, %rd745;
	@%p216 bra 	$L__BB5_168;
	ld.shared.f32 	%f186, [_ZN6thrust24THRUST_300001_SM_1000_NS8cuda_cub4core6detail5shmemE+40];
	ld.shared.u64 	%rd190, [_ZN6thrust24THRUST_300001_SM_1000_NS8cuda_cub4core6detail5shmemE+48];
	ld.shared.f32 	%f187, [_ZN6thrust24THRUST_300001_SM_1000_NS8cuda_cub4core6detail5shmemE+56];
	ld.shared.u64 	%rd191, [_ZN6thrust24THRUST_300001_SM_1000_NS8cuda_cub4core6detail5shmemE+64];
	setp.lt.f32 	%p217, %f477, %f186;
	mov.f32 	%f516, %f477;
	mov.u64 	%rd659, %rd620;
	@%p217 bra 	$L__BB5_164;
	setp.lt.f32 	%p218, %f186, %f477;
	mov.f32 	%f516, %f186;
	mov.u64 	%rd659, %rd190;
	@%p218 bra 	$L__BB5_164;
	setp.lt.s64 	%p219, %rd620, %rd190;
	selp.f32 	%f516, %f477, %f186, %p219;
	min.s64 	%rd659, %rd620, %rd190;
$L__BB5_164:
	setp.lt.f32 	%p220, %f601, %f187;
	mov.f32 	%f517, %f187;
	mov.u64 	%rd660, %rd191;
	@%p220 bra 	$L__BB5_168;
	setp.geu.f32 	%p221, %f187, %f601;
	mov.f32 	%f517, %f601;
	mov.u64 	%rd660, %rd745;
	@%p221 bra 	$L__BB5_166;
	bra.uni 	$L__BB5_168;
$L__BB5_166:
	setp.ge.s64 	%p222, %rd745, %rd191;
	mov.f32 	%f517, %f187;
	mov.u64 	%rd660, %rd191;
	@%p222 bra 	$L__BB5_168;
	mov.f32 	%f517, %f601;
	mov.u64 	%rd660, %rd745;
$L__BB5_168:
	setp.lt.s32 	%p223, %r37, 65;
	mov.f32 	%f520, %f516;
	mov.u64 	%rd663, %rd659;
	mov.f32 	%f521, %f517;
	mov.u64 	%rd664, %rd660;
	@%p223 bra 	$L__BB5_176;
	ld.shared.f32 	%f199, [_ZN6thrust24THRUST_300001_SM_1000_NS8cuda_cub4core6detail5shmemE+72];
	ld.shared.u64 	%rd203, [_ZN6thrust24THRUST_300001_SM_1000_NS8cuda_cub4core6detail5shmemE+80];
	ld.shared.f32 	%f200, [_ZN6thrust24THRUST_300001_SM_1000_NS8cuda_cub4core6detail5shmemE+88];
	ld.shared.u64 	%rd204, [_ZN6thrust24THRUST_300001_SM_1000_NS8cuda_cub4core6detail5shmemE+96];
	setp.lt.f32 	%p224, %f516, %f199;
	mov.f32 	%f520, %f516;
	mov.u64 	%rd663, %rd659;
	@%p224 bra 	$L__BB5_172;
	setp.lt.f32 	%p225, %f199, %f516;
	mov.f32 	%f520, %f199;
	mov.u64 	%rd663, %rd203;
	@%p225 bra 	$L__BB5_172;
	setp.lt.s64 	%p226, %rd659, %rd203;
	selp.f32 	%f520, %f516, %f199, %p226;
	min.s64 	%rd663, %rd659, %rd203;
$L__BB5_172:
	setp.lt.f32 	%p227, %f517, %f200;
	mov.f32 	%f521, %f200;
	mov.u64 	%rd664, %rd204;
	@%p227 bra 	$L__BB5_176;
	setp.geu.f32 	%p228, %f200, %f517;
	mov.f32 	%f521, %f517;
	mov.u64 	%rd664, %rd660;
	@%p228 bra 	$L__BB5_174;
	bra.uni 	$L__BB5_176;
$L__BB5_174:
	setp.ge.s64 	%p229, %rd660, %rd204;
	mov.f32 	%f521, %f200;
	mov.u64 	%rd664, %rd204;
	@%p229 bra 	$L__BB5_176;
	mov.f32 	%f521, %f517;
	mov.u64 	%rd664, %rd660;
$L__BB5_176:
	setp.lt.s32 	%p230, %r37, 97;
	mov.f32 	%f524, %f520;
	mov.u64 	%rd667, %rd663;
	mov.f32 	%f525, %f521;
	mov.u64 	%rd668, %rd664;
	@%p230 bra 	$L__BB5_184;
	ld.shared.f32 	%f212, [_ZN6thrust24THRUST_300001_SM_1000_NS8cuda_cub4core6detail5shmemE+104];
	ld.shared.u64 	%rd216, [_ZN6thrust24THRUST_300001_SM_1000_NS8cuda_cub4core6detail5shmemE+112];
	ld.shared.f32 	%f213, [_ZN6thrust24THRUST_300001_SM_1000_NS8cuda_cub4core6detail5shmemE+120];
	ld.shared.u64 	%rd217, [_ZN6thrust24THRUST_300001_SM_1000_NS8cuda_cub4core6detail5shmemE+128];
	setp.lt.f32 	%p231, %f520, %f212;
	mov.f32 	%f524, %f520;
	mov.u64 	%rd667, %rd663;
	@%p231 bra 	$L__BB5_180;
	setp.lt.f32 	%p232, %f212, %f520;
	mov.f32 	%f524, %f212;
	mov.u64 	%rd667, %rd216;
	@%p232 bra 	$L__BB5_180;
	setp.lt.s64 	%p233, %rd663, %rd216;
	selp.f32 	%f524, %f520, %f212, %p233;
	min.s64 	%rd667, %rd663, %rd216;
$L__BB5_180:
	setp.lt.f32 	%p234, %f521, %f213;
	mov.f32 	%f525, %f213;
	mov.u64 	%rd668, %rd217;
	@%p234 bra 	$L__BB5_184;
	setp.geu.f32 	%p235, %f213, %f521;
	mov.f32 	%f525, %f521;
	mov.u64 	%rd668, %rd664;
	@%p235 bra 	$L__BB5_182;
	bra.uni 	$L__BB5_184;
$L__BB5_182:
	setp.ge.s64 	%p236, %rd664, %rd217;
	mov.f32 	%f525, %f213;
	mov.u64 	%rd668, %rd217;
	@%p236 bra 	$L__BB5_184;
	mov.f32 	%f525, %f521;
	mov.u64 	%rd668, %rd664;
$L__BB5_184:
	setp.lt.s32 	%p237, %r37, 129;
	mov.f32 	%f528, %f524;
	mov.u64 	%rd671, %rd667;
	mov.f32 	%f529, %f525;
	mov.u64 	%rd672, %rd668;
	@%p237 bra 	$L__BB5_192;
	ld.shared.f32 	%f225, [_ZN6thrust24THRUST_300001_SM_1000_NS8cuda_cub4core6detail5shmemE+136];
	ld.shared.u64 	%rd229, [_ZN6thrust24THRUST_300001_SM_1000_NS8cuda_cub4core6detail5shmemE+144];
	ld.shared.f32 	%f226, [_ZN6thrust24THRUST_300001_SM_1000_NS8cuda_cub4core6detail5shmemE+152];
	ld.shared.u64 	%rd230, [_ZN6thrust24THRUST_300001_SM_1000_NS8cuda_cub4core6detail5shmemE+160];
	setp.lt.f32 	%p238, %f524, %f225;
	mov.f32 	%f528, %f524;
	mov.u64 	%rd671, %rd667;
	@%p238 bra 	$L__BB5_188;
	setp.lt.f32 	%p239, %f225, %f524;
	mov.f32 	%f528, %f225;
	mov.u64 	%rd671, %rd229;
	@%p239 bra 	$L__BB5_188;
	setp.lt.s64 	%p240, %rd667, %rd229;
	selp.f32 	%f528, %f524, %f225, %p240;
	min.s64 	%rd671, %rd667, %rd229;
$L__BB5_188:
	setp.lt.f32 	%p241, %f525, %f226;
	mov.f32 	%f529, %f226;
	mov.u64 	%rd672, %rd230;
	@%p241 bra 	$L__BB5_192;
	setp.geu.f32 	%p242, %f226, %f525;
	mov.f32 	%f529, %f525;
	mov.u64 	%rd672, %rd668;
	@%p242 bra 	$L__BB5_190;
	bra.uni 	$L__BB5_192;
$L__BB5_190:
	setp.ge.s64 	%p243, %rd668, %rd230;
	mov.f32 	%f529, %f226;
	mov.u64 	%rd672, %rd230;
	@%p243 bra 	$L__BB5_192;
	mov.f32 	%f529, %f525;
	mov.u64 	%rd672, %rd668;
$L__BB5_192:
	setp.lt.s32 	%p244, %r37, 161;
	mov.f32 	%f532, %f528;
	mov.u64 	%rd675, %rd671;
	mov.f32 	%f533, %f529;
	mov.u64 	%rd676, %rd672;
	@%p244 bra 	$L__BB5_200;
	ld.shared.f32 	%f238, [_ZN6thrust24THRUST_300001_SM_1000_NS8cuda_cub4core6detail5shmemE+168];
	ld.shared.u64 	%rd242, [_ZN6thrust24THRUST_300001_SM_1000_NS8cuda_cub4core6detail5shmemE+176];
	ld.shared.f32 	%f239, [_ZN6thrust24THRUST_300001_SM_1000_NS8cuda_cub4core6detail5shmemE+184];
	ld.shared.u64 	%rd243, [_ZN6thrust24THRUST_300001_SM_1000_NS8cuda_cub4core6detail5shmemE+192];
	setp.lt.f32 	%p245, %f528, %f238;
	mov.f32 	%f532, %f528;
	mov.u64 	%rd675, %rd671;
	@%p245 bra 	$L__BB5_196;
	setp.lt.f32 	%p246, %f238, %f528;
	mov.f32 	%f532, %f238;
	mov.u64 	%rd675, %rd242;
	@%p246 bra 	$L__BB5_196;
	setp.lt.s64 	%p247, %rd671, %rd242;
	selp.f32 	%f532, %f528, %f238, %p247;
	min.s64 	%rd675, %rd671, %rd242;
$L__BB5_196:
	setp.lt.f32 	%p248, %f529, %f239;
	mov.f32 	%f533, %f239;
	mov.u64 	%rd676, %rd243;
	@%p248 bra 	$L__BB5_200;
	setp.geu.f32 	%p249, %f239, %f529;
	mov.f32 	%f533, %f529;
	mov.u64 	%rd676, %rd672;
	@%p249 bra 	$L__BB5_198;
	bra.uni 	$L__BB5_200;
$L__BB5_198:
	setp.ge.s64 	%p250, %rd672, %rd243;
	mov.f32 	%f533, %f239;
	mov.u64 	%rd676, %rd243;
	@%p250 bra 	$L__BB5_200;
	mov.f32 	%f533, %f529;
	mov.u64 	%rd676, %rd672;
$L__BB5_200:
	setp.lt.s32 	%p251, %r37, 193;
	mov.f32 	%f536, %f532;
	mov.u64 	%rd679, %rd675;
	mov.f32 	%f537, %f533;
	mov.u64 	%rd680, %rd676;
	@%p251 bra 	$L__BB5_208;
	ld.shared.f32 	%f251, [_ZN6thrust24THRUST_300001_SM_1000_NS8cuda_cub4core6detail5shmemE+200];
	ld.shared.u64 	%rd255, [_ZN6thrust24THRUST_300001_SM_1000_NS8cuda_cub4core6detail5shmemE+208];
	ld.shared.f32 	%f252, [_ZN6thrust24THRUST_300001_SM_1000_NS8cuda_cub4core6detail5shmemE+216];
	ld.shared.u64 	%rd256, [_ZN6thrust24THRUST_300001_SM_1000_NS8cuda_cub4core6detail5shmemE+224];
	setp.lt.f32 	%p252, %f532, %f251;
	mov.f32 	%f536, %f532;
	mov.u64 	%rd679, %rd675;
	@%p252 bra 	$L__BB5_204;
	setp.lt.f32 	%p253, %f251, %f532;
	mov.f32 	%f536, %f251;
	mov.u64 	%rd679, %rd255;
	@%p253 bra 	$L__BB5_204;
	setp.lt.s64 	%p254, %rd675, %rd255;
	selp.f32 	%f536, %f532, %f251, %p254;
	min.s64 	%rd679, %rd675, %rd255;
$L__BB5_204:
	setp.lt.f32 	%p255, %f533, %f252;
	mov.f32 	%f537, %f252;
	mov.u64 	%rd680, %rd256;
	@%p255 bra 	$L__BB5_208;
	setp.geu.f32 	%p256, %f252, %f533;
	mov.f32 	%f537, %f533;
	mov.u64 	%rd680, %rd676;
	@%p256 bra 	$L__BB5_206;
	bra.uni 	$L__BB5_208;
$L__BB5_206:
	setp.ge.s64 	%p257, %rd676, %rd256;
	mov.f32 	%f537, %f252;
	mov.u64 	%rd680, %rd256;
	@%p257 bra 	$L__BB5_208;
	mov.f32 	%f537, %f533;
	mov.u64 	%rd680, %rd676;
$L__BB5_208:
	setp.lt.s32 	%p258, %r37, 225;
	mov.u64 	%rd745, %rd680;
	mov.f32 	%f601, %f537;
	mov.u64 	%rd620, %rd679;
	mov.f32 	%f477, %f536;
	@%p258 bra 	$L__BB5_353;
	ld.shared.f32 	%f264, [_ZN6thrust24THRUST_300001_SM_1000_NS8cuda_cub4core6detail5shmemE+232];
	ld.shared.u64 	%rd268, [_ZN6thrust24THRUST_300001_SM_1000_NS8cuda_cub4core6detail5shmemE+240];
	ld.shared.f32 	%f265, [_ZN6thrust24THRUST_300001_SM_1000_NS8cuda_cub4core6detail5shmemE+248];
	ld.shared.u64 	%rd269, [_ZN6thrust24THRUST_300001_SM_1000_NS8cuda_cub4core6detail5shmemE+256];
	setp.lt.f32 	%p259, %f536, %f264;
	mov.f32 	%f477, %f536;
	mov.u64 	%rd620, %rd679;
	@%p259 bra 	$L__BB5_212;
	setp.lt.f32 	%p260, %f264, %f536;
	mov.f32 	%f477, %f264;
	mov.u64 	%rd620, %rd268;
	@%p260 bra 	$L__BB5_212;
	setp.lt.s64 	%p261, %rd679, %rd268;
	selp.f32 	%f477, %f536, %f264, %p261;
	min.s64 	%rd620, %rd679, %rd268;
$L__BB5_212:
	setp.lt.f32 	%p262, %f537, %f265;
	mov.f32 	%f601, %f265;
	mov.u64 	%rd745, %rd269;
	@%p262 bra 	$L__BB5_353;
	setp.geu.f32 	%p263, %f265, %f537;
	mov.f32 	%f601, %f537;
	mov.u64 	%rd745, %rd680;
	@%p263 bra 	$L__BB5_214;
	bra.uni 	$L__BB5_353;
$L__BB5_214:
	setp.ge.s64 	%p264, %rd680, %rd269;
	mov.f32 	%f601, %f265;
	mov.u64 	%rd745, %rd269;
	@%p264 bra 	$L__BB5_353;
	mov.f32 	%f601, %f537;
	mov.u64 	%rd745, %rd680;
	bra.uni 	$L__BB5_353;
$L__BB5_216:
	mov.u32 	%r16, %tid.x;
	mul.wide.u32 	%rd472, %r16, 32;
	add.s64 	%rd457, %rd454, %rd472;
	// begin inline asm
	ld.global.nc.u64 %rd456, [%rd457];
	// end inline asm
	mov.b64 	{%r38, %r39}, %rd456;
	mov.b32 	%f275, %r38;
	add.s64 	%rd459, %rd457, 8;
	// begin inline asm
	ld.global.nc.u64 %rd458, [%rd459];
	// end inline asm
	add.s64 	%rd461, %rd457, 16;
	// begin inline asm
	ld.global.nc.u64 %rd460, [%rd461];
	// end inline asm
	mov.b64 	{%r40, %r41}, %rd460;
	mov.b32 	%f276, %r40;
	add.s64 	%rd463, %rd457, 24;
	// begin inline asm
	ld.global.nc.u64 %rd462, [%rd463];
	// end inline asm
	add.s64 	%rd465, %rd457, 8192;
	// begin inline asm
	ld.global.nc.u64 %rd464, [%rd465];
	// end inline asm
	mov.b64 	{%r42, %r43}, %rd464;
	mov.b32 	%f277, %r42;
	add.s64 	%rd467, %rd457, 8200;
	// begin inline asm
	ld.global.nc.u64 %rd466, [%rd467];
	// end inline asm
	add.s64 	%rd469, %rd457, 8208;
	// begin inline asm
	ld.global.nc.u64 %rd468, [%rd469];
	// end inline asm
	mov.b64 	{%r44, %r45}, %rd468;
	mov.b32 	%f569, %r44;
	add.s64 	%rd471, %rd457, 8216;
	// begin inline asm
	ld.global.nc.u64 %rd713, [%rd471];
	// end inline asm
	setp.lt.f32 	%p3, %f275, %f277;
	mov.f32 	%f477, %f275;
	mov.u64 	%rd620, %rd458;
	@%p3 bra 	$L__BB5_219;
	setp.lt.f32 	%p4, %f277, %f275;
	mov.f32 	%f477, %f277;
	mov.u64 	%rd620, %rd466;
	@%p4 bra 	$L__BB5_219;
	setp.lt.s64 	%p5, %rd458, %rd466;
	selp.f32 	%f477, %f275, %f277, %p5;
	min.s64 	%rd620, %rd458, %rd466;
$L__BB5_219:
	setp.lt.f32 	%p6, %f276, %f569;
	@%p6 bra 	$L__BB5_221;
	setp.lt.f32 	%p7, %f569, %f276;
	setp.lt.s64 	%p8, %rd462, %rd713;
	or.pred  	%p9, %p7, %p8;
	selp.f32 	%f569, %f276, %f569, %p9;
	selp.b64 	%rd713, %rd462, %rd713, %p9;
$L__BB5_221:
	setp.lt.u32 	%p10, %r37, 1024;
	mov.b32 	%r740, 512;
	@%p10 bra 	$L__BB5_234;
	mov.b32 	%r739, 512;
	mov.f32 	%f545, %f569;
	mov.u64 	%rd688, %rd713;
$L__BB5_223:
	add.s32 	%r48, %r739, %r16;
	mul.wide.u32 	%rd489, %r48, 32;
	add.s64 	%rd474, %rd454, %rd489;
	// begin inline asm
	ld.global.nc.u64 %rd473, [%rd474];
	// end inline asm
	mov.b64 	{%r49, %r50}, %rd473;
	mov.b32 	%f285, %r49;
	add.s64 	%rd476, %rd474, 8;
	// begin inline asm
	ld.global.nc.u64 %rd475, [%rd476];
	// end inline asm
	add.s64 	%rd478, %rd474, 16;
	// begin inline asm
	ld.global.nc.u64 %rd477, [%rd478];
	// end inline asm
	mov.b64 	{%r51, %r52}, %rd477;
	mov.b32 	%f547, %r51;
	add.s64 	%rd480, %rd474, 24;
	// begin inline asm
	ld.global.nc.u64 %rd690, [%rd480];
	// end inline asm
	add.s64 	%rd482, %rd474, 8192;
	// begin inline asm
	ld.global.nc.u64 %rd481, [%rd482];
	// end inline asm
	mov.b64 	{%r53, %r54}, %rd481;
	mov.b32 	%f287, %r53;
	add.s64 	%rd484, %rd474, 8200;
	// begin inline asm
	ld.global.nc.u64 %rd483, [%rd484];
	// end inline asm
	add.s64 	%rd486, %rd474, 8208;
	// begin inline asm
	ld.global.nc.u64 %rd485, [%rd486];
	// end inline asm
	mov.b64 	{%r55, %r56}, %rd485;
	mov.b32 	%f569, %r55;
	add.s64 	%rd488, %rd474, 8216;
	// begin inline asm
	ld.global.nc.u64 %rd713, [%rd488];
	// end inline asm
	setp.lt.f32 	%p11, %f477, %f285;
	mov.f32 	%f546, %f477;
	mov.u64 	%rd689, %rd620;
	@%p11 bra 	$L__BB5_226;
	setp.lt.f32 	%p12, %f285, %f477;
	mov.f32 	%f546, %f285;
	mov.u64 	%rd689, %rd475;
	@%p12 bra 	$L__BB5_226;
	setp.lt.s64 	%p13, %rd620, %rd475;
	selp.f32 	%f546, %f477, %f285, %p13;
	min.s64 	%rd689, %rd620, %rd475;
$L__BB5_226:
	setp.lt.f32 	%p14, %f545, %f547;
	@%p14 bra 	$L__BB5_228;
	setp.lt.f32 	%p15, %f547, %f545;
	setp.lt.s64 	%p16, %rd688, %rd690;
	or.pred  	%p17, %p15, %p16;
	selp.f32 	%f547, %f545, %f547, %p17;
	selp.b64 	%rd690, %rd688, %rd690, %p17;
$L__BB5_228:
	setp.lt.f32 	%p18, %f546, %f287;
	mov.f32 	%f477, %f546;
	mov.u64 	%rd620, %rd689;
	@%p18 bra 	$L__BB5_231;
	setp.lt.f32 	%p19, %f287, %f546;
	mov.f32 	%f477, %f287;
	mov.u64 	%rd620, %rd483;
	@%p19 bra 	$L__BB5_231;
	setp.lt.s64 	%p20, %rd689, %rd483;
	selp.f32 	%f477, %f546, %f287, %p20;
	min.s64 	%rd620, %rd689, %rd483;
$L__BB5_231:
	setp.lt.f32 	%p21, %f547, %f569;
	@%p21 bra 	$L__BB5_233;
	setp.lt.f32 	%p22, %f569, %f547;
	setp.lt.s64 	%p23, %rd690, %rd713;
	or.pred  	%p24, %p22, %p23;
	selp.f32 	%f569, %f547, %f569, %p24;
	selp.b64 	%rd713, %rd690, %rd713, %p24;
$L__BB5_233:
	add.s32 	%r740, %r739, 512;
	add.s32 	%r57, %r739, 1024;
	setp.le.s32 	%p25, %r57, %r37;
	mov.u32 	%r739, %r740;
	mov.f32 	%f545, %f569;
	mov.u64 	%rd688, %rd713;
	@%p25 bra 	$L__BB5_223;
$L__BB5_234:
	setp.le.s32 	%p26, %r37, %r740;
	@%p26 bra 	$L__BB5_272;
	sub.s32 	%r20, %r37, %r740;
	setp.ge.s32 	%p27, %r16, %r20;
	@%p27 bra 	$L__BB5_272;
	not.b32 	%r58, %r16;
	add.s32 	%r59, %r37, %r58;
	sub.s32 	%r21, %r59, %r740;
	and.b32  	%r60, %r21, 768;
	setp.eq.s32 	%p28, %r60, 768;
	mov.u32 	%r744, %r16;
	@%p28 bra 	$L__BB5_245;
	add.s32 	%r742, %r16, %r740;
	shr.u32 	%r61, %r21, 8;
	add.s32 	%r62, %r61, 1;
	and.b32  	%r63, %r62, 3;
	neg.s32 	%r741, %r63;
	mov.u32 	%r744, %r16;
$L__BB5_238:
	.pragma "nounroll";
	mov.u64 	%rd304, %rd713;
	mov.f32 	%f300, %f569;
	mov.u64 	%rd303, %rd620;
	mov.f32 	%f299, %f477;
	mul.wide.u32 	%rd499, %r742, 32;
	add.s64 	%rd492, %rd454, %rd499;
	// begin inline asm
	ld.global.nc.u64 %rd491, [%rd492];
	// end inline asm
	mov.b64 	{%r64, %r65}, %rd491;
	mov.b32 	%f301, %r64;
	add.s64 	%rd494, %rd492, 8;
	// begin inline asm
	ld.global.nc.u64 %rd493, [%rd494];
	// end inline asm
	add.s64 	%rd496, %rd492, 16;
	// begin inline asm
	ld.global.nc.u64 %rd495, [%rd496];
	// end inline asm
	mov.b64 	{%r66, %r67}, %rd495;
	mov.b32 	%f302, %r66;
	add.s64 	%rd498, %rd492, 24;
	// begin inline asm
	ld.global.nc.u64 %rd497, [%rd498];
	// end inline asm
	setp.lt.f32 	%p29, %f299, %f301;
	@%p29 bra 	$L__BB5_241;
	setp.lt.f32 	%p30, %f301, %f299;
	mov.f32 	%f477, %f301;
	mov.u64 	%rd620, %rd493;
	@%p30 bra 	$L__BB5_241;
	setp.lt.s64 	%p31, %rd303, %rd493;
	selp.f32 	%f477, %f299, %f301, %p31;
	min.s64 	%rd620, %rd303, %rd493;
$L__BB5_241:
	setp.lt.f32 	%p32, %f300, %f302;
	mov.f32 	%f569, %f302;
	mov.u64 	%rd713, %rd497;
	@%p32 bra 	$L__BB5_244;
	setp.lt.f32 	%p33, %f302, %f300;
	mov.f32 	%f569, %f300;
	mov.u64 	%rd713, %rd304;
	@%p33 bra 	$L__BB5_244;
	setp.lt.s64 	%p34, %rd304, %rd497;
	selp.f32 	%f569, %f300, %f302, %p34;
	min.s64 	%rd713, %rd304, %rd497;
$L__BB5_244:
	add.s32 	%r744, %r744, 256;
	add.s32 	%r742, %r742, 256;
	add.s32 	%r741, %r741, 1;
	setp.ne.s32 	%p35, %r741, 0;
	@%p35 bra 	$L__BB5_238;
$L__BB5_245:
	setp.lt.u32 	%p36, %r21, 768;
	@%p36 bra 	$L__BB5_272;
	cvt.u64.u32 	%rd500, %r744;
	cvt.u64.u32 	%rd501, %r740;
	add.s64 	%rd502, %rd500, %rd501;
	shl.b64 	%rd503, %rd502, 5;
	add.s64 	%rd504, %rd503, %rd454;
	add.s64 	%rd703, %rd504, 24600;
	add.s32 	%r745, %r744, %r740;
$L__BB5_247:
	mul.wide.u32 	%rd513, %r745, 32;
	add.s64 	%rd506, %rd454, %rd513;
	// begin inline asm
	ld.global.nc.u64 %rd505, [%rd506];
	// end inline asm
	mov.b64 	{%r68, %r69}, %rd505;
	mov.b32 	%f313, %r68;
	add.s64 	%rd508, %rd506, 8;
	// begin inline asm
	ld.global.nc.u64 %rd507, [%rd508];
	// end inline asm
	add.s64 	%rd510, %rd506, 16;
	// begin inline asm
	ld.global.nc.u64 %rd509, [%rd510];
	// end inline asm
	mov.b64 	{%r70, %r71}, %rd509;
	mov.b32 	%f314, %r70;
	add.s64 	%rd512, %rd506, 24;
	// begin inline asm
	ld.global.nc.u64 %rd511, [%rd512];
	// end inline asm
	setp.lt.f32 	%p37, %f477, %f313;
	mov.f32 	%f562, %f477;
	mov.u64 	%rd706, %rd620;
	@%p37 bra 	$L__BB5_250;
	setp.lt.f32 	%p38, %f313, %f477;
	mov.f32 	%f562, %f313;
	mov.u64 	%rd706, %rd507;
	@%p38 bra 	$L__BB5_250;
	setp.lt.s64 	%p39, %rd620, %rd507;
	selp.f32 	%f562, %f477, %f313, %p39;
	min.s64 	%rd706, %rd620, %rd507;
$L__BB5_250:
	setp.lt.f32 	%p40, %f569, %f314;
	mov.f32 	%f563, %f314;
	mov.u64 	%rd707, %rd511;
	@%p40 bra 	$L__BB5_253;
	setp.lt.f32 	%p41, %f314, %f569;
	mov.f32 	%f563, %f569;
	mov.u64 	%rd707, %rd713;
	@%p41 bra 	$L__BB5_253;
	setp.lt.s64 	%p42, %rd713, %rd511;
	selp.f32 	%f563, %f569, %f314, %p42;
	min.s64 	%rd707, %rd713, %rd511;
$L__BB5_253:
	add.s64 	%rd515, %rd703, -16408;
	// begin inline asm
	ld.global.nc.u64 %rd514, [%rd515];
	// end inline asm
	mov.b64 	{%r72, %r73}, %rd514;
	mov.b32 	%f319, %r72;
	add.s64 	%rd517, %rd703, -16400;
	// begin inline asm
	ld.global.nc.u64 %rd516, [%rd517];
	// end inline asm
	add.s64 	%rd519, %rd703, -16392;
	// begin inline asm
	ld.global.nc.u64 %rd518, [%rd519];
	// end inline asm
	mov.b64 	{%r74, %r75}, %rd518;
	mov.b32 	%f320, %r74;
	add.s64 	%rd521, %rd703, -16384;
	// begin inline asm
	ld.global.nc.u64 %rd520, [%rd521];
	// end inline asm
	setp.lt.f32 	%p43, %f562, %f319;
	mov.f32 	%f564, %f562;
	mov.u64 	%rd708, %rd706;
	@%p43 bra 	$L__BB5_256;
	setp.lt.f32 	%p44, %f319, %f562;
	mov.f32 	%f564, %f319;
	mov.u64 	%rd708, %rd516;
	@%p44 bra 	$L__BB5_256;
	setp.lt.s64 	%p45, %rd706, %rd516;
	selp.f32 	%f564, %f562, %f319, %p45;
	min.s64 	%rd708, %rd706, %rd516;
$L__BB5_256:
	setp.lt.f32 	%p46, %f563, %f320;
	mov.f32 	%f565, %f320;
	mov.u64 	%rd709, %rd520;
	@%p46 bra 	$L__BB5_259;
	setp.lt.f32 	%p47, %f320, %f563;
	mov.f32 	%f565, %f563;
	mov.u64 	%rd709, %rd707;
	@%p47 bra 	$L__BB5_259;
	setp.lt.s64 	%p48, %rd707, %rd520;
	selp.f32 	%f565, %f563, %f320, %p48;
	min.s64 	%rd709, %rd707, %rd520;
$L__BB5_259:
	add.s64 	%rd523, %rd703, -8216;
	// begin inline asm
	ld.global.nc.u64 %rd522, [%rd523];
	// end inline asm
	mov.b64 	{%r76, %r77}, %rd522;
	mov.b32 	%f325, %r76;
	add.s64 	%rd525, %rd703, -8208;
	// begin inline asm
	ld.global.nc.u64 %rd524, [%rd525];
	// end inline asm
	add.s64 	%rd527, %rd703, -8200;
	// begin inline asm
	ld.global.nc.u64 %rd526, [%rd527];
	// end inline asm
	mov.b64 	{%r78, %r79}, %rd526;
	mov.b32 	%f326, %r78;
	add.s64 	%rd529, %rd703, -8192;
	// begin inline asm
	ld.global.nc.u64 %rd528, [%rd529];
	// end inline asm
	setp.lt.f32 	%p49, %f564, %f325;
	mov.f32 	%f566, %f564;
	mov.u64 	%rd710, %rd708;
	@%p49 bra 	$L__BB5_262;
	setp.lt.f32 	%p50, %f325, %f564;
	mov.f32 	%f566, %f325;
	mov.u64 	%rd710, %rd524;
	@%p50 bra 	$L__BB5_262;
	setp.lt.s64 	%p51, %rd708, %rd524;
	selp.f32 	%f566, %f564, %f325, %p51;
	min.s64 	%rd710, %rd708, %rd524;
$L__BB5_262:
	setp.lt.f32 	%p52, %f565, %f326;
	mov.f32 	%f567, %f326;
	mov.u64 	%rd711, %rd528;
	@%p52 bra 	$L__BB5_265;
	setp.lt.f32 	%p53, %f326, %f565;
	mov.f32 	%f567, %f565;
	mov.u64 	%rd711, %rd709;
	@%p53 bra 	$L__BB5_265;
	setp.lt.s64 	%p54, %rd709, %rd528;
	selp.f32 	%f567, %f565, %f326, %p54;
	min.s64 	%rd711, %rd709, %rd528;
$L__BB5_265:
	add.s64 	%rd531, %rd703, -24;
	// begin inline asm
	ld.global.nc.u64 %rd530, [%rd531];
	// end inline asm
	mov.b64 	{%r80, %r81}, %rd530;
	mov.b32 	%f331, %r80;
	add.s64 	%rd533, %rd703, -16;
	// begin inline asm
	ld.global.nc.u64 %rd532, [%rd533];
	// end inline asm
	add.s64 	%rd535, %rd703, -8;
	// begin inline asm
	ld.global.nc.u64 %rd534, [%rd535];
	// end inline asm
	mov.b64 	{%r82, %r83}, %rd534;
	mov.b32 	%f332, %r82;
	// begin inline asm
	ld.global.nc.u64 %rd536, [%rd703];
	// end inline asm
	setp.lt.f32 	%p55, %f566, %f331;
	mov.f32 	%f477, %f566;
	mov.u64 	%rd620, %rd710;
	@%p55 bra 	$L__BB5_268;
	setp.lt.f32 	%p56, %f331, %f566;
	mov.f32 	%f477, %f331;
	mov.u64 	%rd620, %rd532;
	@%p56 bra 	$L__BB5_268;
	setp.lt.s64 	%p57, %rd710, %rd532;
	selp.f32 	%f477, %f566, %f331, %p57;
	min.s64 	%rd620, %rd710, %rd532;
$L__BB5_268:
	setp.lt.f32 	%p58, %f567, %f332;
	mov.f32 	%f569, %f332;
	mov.u64 	%rd713, %rd536;
	@%p58 bra 	$L__BB5_271;
	setp.lt.f32 	%p59, %f332, %f567;
	mov.f32 	%f569, %f567;
	mov.u64 	%rd713, %rd711;
	@%p59 bra 	$L__BB5_271;
	setp.lt.s64 	%p60, %rd711, %rd536;
	selp.f32 	%f569, %f567, %f332, %p60;
	min.s64 	%rd713, %rd711, %rd536;
$L__BB5_271:
	add.s32 	%r744, %r744, 1024;
	add.s64 	%rd703, %rd703, 32768;
	add.s32 	%r745, %r745, 1024;
	setp.lt.s32 	%p61, %r744, %r20;
	@%p61 bra 	$L__BB5_247;
$L__BB5_272:
	// begin inline asm
	mov.u32 %r84, %laneid;
	// end inline asm
	mov.b32 	%r86, %f477;
	mov.b32 	%r122, 1;
	mov.b32 	%r123, 31;
	mov.b32 	%r124, -1;
	// begin inline asm
	shfl.sync.down.b32 %r85, %r86, %r122, %r123, %r124;
	// end inline asm
	mov.b32 	%f339, %r85;
	// begin inline asm
	shfl.sync.down.b32 %r90, %r91, %r122, %r123, %r124;
	// end inline asm
	mov.b64 	{%r96, %r101}, %rd620;
	// begin inline asm
	shfl.sync.down.b32 %r95, %r96, %r122, %r123, %r124;
	// end inline asm
	// begin inline asm
	shfl.sync.down.b32 %r100, %r101, %r122, %r123, %r124;
	// end inline asm
	mov.b64 	%rd346, {%r95, %r100};
	mov.b32 	%r106, %f569;
	// begin inline asm
	shfl.sync.down.b32 %r105, %r106, %r122, %r123, %r124;
	// end inline asm
	mov.b32 	%f340, %r105;
	// begin inline asm
	shfl.sync.down.b32 %r110, %r111, %r122, %r123, %r124;
	// end inline asm
	mov.b64 	{%r116, %r121}, %rd713;
	// begin inline asm
	shfl.sync.down.b32 %r115, %r116, %r122, %r123, %r124;
	// end inline asm
	// begin inline asm
	shfl.sync.down.b32 %r120, %r121, %r122, %r123, %r124;
	// end inline asm
	mov.b64 	%rd347, {%r115, %r120};
	setp.gt.s32 	%p62, %r84, 30;
	mov.f32 	%f574, %f569;
	mov.u64 	%rd718, %rd713;
	@%p62 bra 	$L__BB5_279;
	setp.lt.f32 	%p63, %f477, %f339;
	mov.f32 	%f572, %f477;
	mov.u64 	%rd716, %rd620;
	@%p63 bra 	$L__BB5_276;
	setp.gt.f32 	%p64, %f477, %f339;
	mov.f32 	%f572, %f339;
	mov.u64 	%rd716, %rd346;
	@%p64 bra 	$L__BB5_276;
	setp.lt.s64 	%p65, %rd620, %rd346;
	selp.f32 	%f572, %f477, %f339, %p65;
	min.s64 	%rd716, %rd620, %rd346;
$L__BB5_276:
	setp.lt.f32 	%p66, %f569, %f340;
	mov.f32 	%f477, %f572;
	mov.u64 	%rd620, %rd716;
	mov.f32 	%f574, %f340;
	mov.u64 	%rd718, %rd347;
	@%p66 bra 	$L__BB5_279;
	setp.gt.f32 	%p67, %f569, %f340;
	mov.f32 	%f477, %f572;
	mov.u64 	%rd620, %rd716;
	mov.f32 	%f574, %f569;
	mov.u64 	%rd718, %rd713;
	@%p67 bra 	$L__BB5_279;
	setp.lt.s64 	%p68, %rd713, %rd347;
	selp.f32 	%f574, %f569, %f340, %p68;
	min.s64 	%rd718, %rd713, %rd347;
	mov.f32 	%f477, %f572;
	mov.u64 	%rd620, %rd716;
$L__BB5_279:
	mov.b32 	%r126, %f477;
	mov.b32 	%r162, 2;
	mov.b32 	%r163, 31;
	mov.b32 	%r164, -1;
	// begin inline asm
	shfl.sync.down.b32 %r125, %r126, %r162, %r163, %r164;
	// end inline asm
	mov.b32 	%f346, %r125;
	// begin inline asm
	shfl.sync.down.b32 %r130, %r131, %r162, %r163, %r164;
	// end inline asm
	mov.b64 	{%r136, %r141}, %rd620;
	// begin inline asm
	shfl.sync.down.b32 %r135, %r136, %r162, %r163, %r164;
	// end inline asm
	// begin inline asm
	shfl.sync.down.b32 %r140, %r141, %r162, %r163, %r164;
	// end inline asm
	mov.b64 	%rd353, {%r135, %r140};
	mov.b32 	%r146, %f574;
	// begin inline asm
	shfl.sync.down.b32 %r145, %r146, %r162, %r163, %r164;
	// end inline asm
	mov.b32 	%f347, %r145;
	// begin inline asm
	shfl.sync.down.b32 %r150, %r151, %r162, %r163, %r164;
	// end inline asm
	mov.b64 	{%r156, %r161}, %rd718;
	// begin inline asm
	shfl.sync.down.b32 %r155, %r156, %r162, %r163, %r164;
	// end inline asm
	// begin inline asm
	shfl.sync.down.b32 %r160, %r161, %r162, %r163, %r164;
	// end inline asm
	mov.b64 	%rd354, {%r155, %r160};
	setp.gt.s32 	%p69, %r84, 29;
	mov.f32 	%f577, %f574;
	mov.u64 	%rd721, %rd718;
	@%p69 bra 	$L__BB5_286;
	setp.lt.f32 	%p70, %f477, %f346;
	mov.f32 	%f575, %f477;
	mov.u64 	%rd719, %rd620;
	@%p70 bra 	$L__BB5_283;
	setp.gt.f32 	%p71, %f477, %f346;
	mov.f32 	%f575, %f346;
	mov.u64 	%rd719, %rd353;
	@%p71 bra 	$L__BB5_283;
	setp.lt.s64 	%p72, %rd620, %rd353;
	selp.f32 	%f575, %f477, %f346, %p72;
	min.s64 	%rd719, %rd620, %rd353;
$L__BB5_283:
	setp.lt.f32 	%p73, %f574, %f347;
	mov.f32 	%f477, %f575;
	mov.u64 	%rd620, %rd719;
	mov.f32 	%f577, %f347;
	mov.u64 	%rd721, %rd354;
	@%p73 bra 	$L__BB5_286;
	setp.gt.f32 	%p74, %f574, %f347;
	mov.f32 	%f477, %f575;
	mov.u64 	%rd620, %rd719;
	mov.f32 	%f577, %f574;
	mov.u64 	%rd721, %rd718;
	@%p74 bra 	$L__BB5_286;
	setp.lt.s64 	%p75, %rd718, %rd354;
	selp.f32 	%f577, %f574, %f347, %p75;
	min.s64 	%rd721, %rd718, %rd354;
	mov.f32 	%f477, %f575;
	mov.u64 	%rd620, %rd719;
$L__BB5_286:
	mov.b32 	%r166, %f477;
	mov.b32 	%r202, 4;
	mov.b32 	%r203, 31;
	mov.b32 	%r204, -1;
	// begin inline asm
	shfl.sync.down.b32 %r165, %r166, %r202, %r203, %r204;
	// end inline asm
	mov.b32 	%f353, %r165;
	// begin inline asm
	shfl.sync.down.b32 %r170, %r171, %r202, %r203, %r204;
	// end inline asm
	mov.b64 	{%r176, %r181}, %rd620;
	// begin inline asm
	shfl.sync.down.b32 %r175, %r176, %r202, %r203, %r204;
	// end inline asm
	// begin inline asm
	shfl.sync.down.b32 %r180, %r181, %r202, %r203, %r204;
	// end inline asm
	mov.b64 	%rd360, {%r175, %r180};
	mov.b32 	%r186, %f577;
	// begin inline asm
	shfl.sync.down.b32 %r185, %r186, %r202, %r203, %r204;
	// end inline asm
	mov.b32 	%f354, %r185;
	// begin inline asm
	shfl.sync.down.b32 %r190, %r191, %r202, %r203, %r204;
	// end inline asm
	mov.b64 	{%r196, %r201}, %rd721;
	// begin inline asm
	shfl.sync.down.b32 %r195, %r196, %r202, %r203, %r204;
	// end inline asm
	// begin inline asm
	shfl.sync.down.b32 %r200, %r201, %r202, %r203, %r204;
	// end inline asm
	mov.b64 	%rd361, {%r195, %r200};
	setp.gt.s32 	%p76, %r84, 27;
	mov.f32 	%f580, %f577;
	mov.u64 	%rd724, %rd721;
	@%p76 bra 	$L__BB5_293;
	setp.lt.f32 	%p77, %f477, %f353;
	mov.f32 	%f578, %f477;
	mov.u64 	%rd722, %rd620;
	@%p77 bra 	$L__BB5_290;
	setp.gt.f32 	%p78, %f477, %f353;
	mov.f32 	%f578, %f353;
	mov.u64 	%rd722, %rd360;
	@%p78 bra 	$L__BB5_290;
	setp.lt.s64 	%p79, %rd620, %rd360;
	selp.f32 	%f578, %f477, %f353, %p79;
	min.s64 	%rd722, %rd620, %rd360;
$L__BB5_290:
	setp.lt.f32 	%p80, %f577, %f354;
	mov.f32 	%f477, %f578;
	mov.u64 	%rd620, %rd722;
	mov.f32 	%f580, %f354;
	mov.u64 	%rd724, %rd361;
	@%p80 bra 	$L__BB5_293;
	setp.gt.f32 	%p81, %f577, %f354;
	mov.f32 	%f477, %f578;
	mov.u64 	%rd620, %rd722;
	mov.f32 	%f580, %f577;
	mov.u64 	%rd724, %rd721;
	@%p81 bra 	$L__BB5_293;
	setp.lt.s64 	%p82, %rd721, %rd361;
	selp.f32 	%f580, %f577, %f354, %p82;
	min.s64 	%rd724, %rd721, %rd361;
	mov.f32 	%f477, %f578;
	mov.u64 	%rd620, %rd722;
$L__BB5_293:
	mov.b32 	%r206, %f477;
	mov.b32 	%r242, 8;
	mov.b32 	%r243, 31;
	mov.b32 	%r244, -1;
	// begin inline asm
	shfl.sync.down.b32 %r205, %r206, %r242, %r243, %r244;
	// end inline asm
	mov.b32 	%f360, %r205;
	// begin inline asm
	shfl.sync.down.b32 %r210, %r211, %r242, %r243, %r244;
	// end inline asm
	mov.b64 	{%r216, %r221}, %rd620;
	// begin inline asm
	shfl.sync.down.b32 %r215, %r216, %r242, %r243, %r244;
	// end inline asm
	// begin inline asm
	shfl.sync.down.b32 %r220, %r221, %r242, %r243, %r244;
	// end inline asm
	mov.b64 	%rd367, {%r215, %r220};
	mov.b32 	%r226, %f580;
	// begin inline asm
	shfl.sync.down.b32 %r225, %r226, %r242, %r243, %r244;
	// end inline asm
	mov.b32 	%f361, %r225;
	// begin inline asm
	shfl.sync.down.b32 %r230, %r231, %r242, %r243, %r244;
	// end inline asm
	mov.b64 	{%r236, %r241}, %rd724;
	// begin inline asm
	shfl.sync.down.b32 %r235, %r236, %r242, %r243, %r244;
	// end inline asm
	// begin inline asm
	shfl.sync.down.b32 %r240, %r241, %r242, %r243, %r244;
	// end inline asm
	mov.b64 	%rd368, {%r235, %r240};
	setp.gt.s32 	%p83, %r84, 23;
	mov.f32 	%f583, %f580;
	mov.u64 	%rd727, %rd724;
	@%p83 bra 	$L__BB5_300;
	setp.lt.f32 	%p84, %f477, %f360;
	mov.f32 	%f581, %f477;
	mov.u64 	%rd725, %rd620;
	@%p84 bra 	$L__BB5_297;
	setp.gt.f32 	%p85, %f477, %f360;
	mov.f32 	%f581, %f360;
	mov.u64 	%rd725, %rd367;
	@%p85 bra 	$L__BB5_297;
	setp.lt.s64 	%p86, %rd620, %rd367;
	selp.f32 	%f581, %f477, %f360, %p86;
	min.s64 	%rd725, %rd620, %rd367;
$L__BB5_297:
	setp.lt.f32 	%p87, %f580, %f361;
	mov.f32 	%f477, %f581;
	mov.u64 	%rd620, %rd725;
	mov.f32 	%f583, %f361;
	mov.u64 	%rd727, %rd368;
	@%p87 bra 	$L__BB5_300;
	setp.gt.f32 	%p88, %f580, %f361;
	mov.f32 	%f477, %f581;
	mov.u64 	%rd620, %rd725;
	mov.f32 	%f583, %f580;
	mov.u64 	%rd727, %rd724;
	@%p88 bra 	$L__BB5_300;
	setp.lt.s64 	%p89, %rd724, %rd368;
	selp.f32 	%f583, %f580, %f361, %p89;
	min.s64 	%rd727, %rd724, %rd368;
	mov.f32 	%f477, %f581;
	mov.u64 	%rd620, %rd725;
$L__BB5_300:
	mov.b32 	%r246, %f477;
	mov.b32 	%r282, 16;
	mov.b32 	%r283, 31;
	mov.b32 	%r284, -1;
	// begin inline asm
	shfl.sync.down.b32 %r245, %r246, %r282, %r283, %r284;
	// end inline asm
	mov.b32 	%f367, %r245;
	// begin inline asm
	shfl.sync.down.b32 %r250, %r251, %r282, %r283, %r284;
	// end inline asm
	mov.b64 	{%r256, %r261}, %rd620;
	// begin inline asm
	shfl.sync.down.b32 %r255, %r256, %r282, %r283, %r284;
	// end inline asm
	// begin inline asm
	shfl.sync.down.b32 %r260, %r261, %r282, %r283, %r284;
	// end inline asm
	mov.b64 	%rd374, {%r255, %r260};
	mov.b32 	%r266, %f583;
	// begin inline asm
	shfl.sync.down.b32 %r265, %r266, %r282, %r283, %r284;
	// end inline asm
	mov.b32 	%f368, %r265;
	// begin inline asm
	shfl.sync.down.b32 %r270, %r271, %r282, %r283, %r284;
	// end inline asm
	mov.b64 	{%r276, %r281}, %rd727;
	// begin inline asm
	shfl.sync.down.b32 %r275, %r276, %r282, %r283, %r284;
	// end inline asm
	// begin inline asm
	shfl.sync.down.b32 %r280, %r281, %r282, %r283, %r284;
	// end inline asm
	mov.b64 	%rd375, {%r275, %r280};
	setp.gt.s32 	%p90, %r84, 15;
	mov.f32 	%f601, %f583;
	mov.u64 	%rd745, %rd727;
	@%p90 bra 	$L__BB5_307;
	setp.lt.f32 	%p91, %f477, %f367;
	mov.f32 	%f584, %f477;
	mov.u64 	%rd728, %rd620;
	@%p91 bra 	$L__BB5_304;
	setp.gt.f32 	%p92, %f477, %f367;
	mov.f32 	%f584, %f367;
	mov.u64 	%rd728, %rd374;
	@%p92 bra 	$L__BB5_304;
	setp.lt.s64 	%p93, %rd620, %rd374;
	selp.f32 	%f584, %f477, %f367, %p93;
	min.s64 	%rd728, %rd620, %rd374;
$L__BB5_304:
	setp.lt.f32 	%p94, %f583, %f368;
	mov.f32 	%f477, %f584;
	mov.u64 	%rd620, %rd728;
	mov.f32 	%f601, %f368;
	mov.u64 	%rd745, %rd375;
	@%p94 bra 	$L__BB5_307;
	setp.gt.f32 	%p95, %f583, %f368;
	mov.f32 	%f477, %f584;
	mov.u64 	%rd620, %rd728;
	mov.f32 	%f601, %f583;
	mov.u64 	%rd745, %rd727;
	@%p95 bra 	$L__BB5_307;
	setp.lt.s64 	%p96, %rd727, %rd375;
	selp.f32 	%f601, %f583, %f368, %p96;
	min.s64 	%rd745, %rd727, %rd375;
	mov.f32 	%f477, %f584;
	mov.u64 	%rd620, %rd728;
$L__BB5_307:
	setp.ne.s32 	%p97, %r84, 0;
	@%p97 bra 	$L__BB5_309;
	and.b32  	%r285, %r16, 992;
	mov.u32 	%r286, _ZN6thrust24THRUST_300001_SM_1000_NS8cuda_cub4core6detail5shmemE;
	add.s32 	%r287, %r286, %r285;
	st.shared.f32 	[%r287+8], %f477;
	st.shared.u64 	[%r287+16], %rd620;
	st.shared.f32 	[%r287+24], %f601;
	st.shared.u64 	[%r287+32], %rd745;
$L__BB5_309:
	bar.sync 	0;
	setp.ne.s32 	%p98, %r16, 0;
	@%p98 bra 	$L__BB5_353;
	ld.shared.f32 	%f374, [_ZN6thrust24THRUST_300001_SM_1000_NS8cuda_cub4core6detail5shmemE+40];
	ld.shared.u64 	%rd381, [_ZN6thrust24THRUST_300001_SM_1000_NS8cuda_cub4core6detail5shmemE+48];
	ld.shared.f32 	%f375, [_ZN6thrust24THRUST_300001_SM_1000_NS8cuda_cub4core6detail5shmemE+56];
	ld.shared.u64 	%rd382, [_ZN6thrust24THRUST_300001_SM_1000_NS8cuda_cub4core6detail5shmemE+64];
	setp.lt.f32 	%p99, %f477, %f374;
	mov.f32 	%f587, %f477;
	mov.u64 	%rd731, %rd620;
	@%p99 bra 	$L__BB5_313;
	setp.lt.f32 	%p100, %f374, %f477;
	mov.f32 	%f587, %f374;
	mov.u64 	%rd731, %rd381;
	@%p100 bra 	$L__BB5_313;
	setp.lt.s64 	%p101, %rd620, %rd381;
	selp.f32 	%f587, %f477, %f374, %p101;
	min.s64 	%rd731, %rd620, %rd381;
$L__BB5_313:
	setp.lt.f32 	%p102, %f601, %f375;
	mov.f32 	%f588, %f375;
	mov.u64 	%rd732, %rd382;
	@%p102 bra 	$L__BB5_317;
	setp.geu.f32 	%p103, %f375, %f601;
	mov.f32 	%f588, %f601;
	mov.u64 	%rd732, %rd745;
	@%p103 bra 	$L__BB5_315;
	bra.uni 	$L__BB5_317;
$L__BB5_315:
	setp.ge.s64 	%p104, %rd745, %rd382;
	mov.f32 	%f588, %f375;
	mov.u64 	%rd732, %rd382;
	@%p104 bra 	$L__BB5_317;
	mov.f32 	%f588, %f601;
	mov.u64 	%rd732, %rd745;
$L__BB5_317:
	ld.shared.f32 	%f384, [_ZN6thrust24THRUST_300001_SM_1000_NS8cuda_cub4core6detail5shmemE+72];
	ld.shared.u64 	%rd392, [_ZN6thrust24THRUST_300001_SM_1000_NS8cuda_cub4core6detail5shmemE+80];
	ld.shared.f32 	%f386, [_ZN6thrust24THRUST_300001_SM_1000_NS8cuda_cub4core6detail5shmemE+88];
	ld.shared.u64 	%rd394, [_ZN6thrust24THRUST_300001_SM_1000_NS8cuda_cub4core6detail5shmemE+96];
	setp.lt.f32 	%p105, %f587, %f384;
	mov.f32 	%f589, %f587;
	mov.u64 	%rd733, %rd731;
	@%p105 bra 	$L__BB5_320;
	setp.lt.f32 	%p106, %f384, %f587;
	mov.f32 	%f589, %f384;
	mov.u64 	%rd733, %rd392;
	@%p106 bra 	$L__BB5_320;
	setp.lt.s64 	%p107, %rd731, %rd392;
	selp.f32 	%f589, %f587, %f384, %p107;
	min.s64 	%rd733, %rd731, %rd392;
$L__BB5_320:
	setp.lt.f32 	%p108, %f588, %f386;
	mov.f32 	%f590, %f386;
	mov.u64 	%rd734, %rd394;
	@%p108 bra 	$L__BB5_323;
	setp.lt.f32 	%p109, %f386, %f588;
	mov.f32 	%f590, %f588;
	mov.u64 	%rd734, %rd732;
	@%p109 bra 	$L__BB5_323;
	setp.lt.s64 	%p110, %rd732, %rd394;
	selp.b64 	%rd734, %rd732, %rd394, %p110;
	selp.f32 	%f590, %f588, %f386, %p110;
$L__BB5_323:
	ld.shared.f32 	%f394, [_ZN6thrust24THRUST_300001_SM_1000_NS8cuda_cub4core6detail5shmemE+104];
	ld.shared.u64 	%rd402, [_ZN6thrust24THRUST_300001_SM_1000_NS8cuda_cub4core6detail5shmemE+112];
	ld.shared.f32 	%f396, [_ZN6thrust24THRUST_300001_SM_1000_NS8cuda_cub4core6detail5shmemE+120];
	ld.shared.u64 	%rd404, [_ZN6thrust24THRUST_300001_SM_1000_NS8cuda_cub4core6detail5shmemE+128];
	setp.lt.f32 	%p111, %f589, %f394;
	mov.f32 	%f591, %f589;
	mov.u64 	%rd735, %rd733;
	@%p111 bra 	$L__BB5_326;
	setp.lt.f32 	%p112, %f394, %f589;
	mov.f32 	%f591, %f394;
	mov.u64 	%rd735, %rd402;
	@%p112 bra 	$L__BB5_326;
	setp.lt.s64 	%p113, %rd733, %rd402;
	selp.f32 	%f591, %f589, %f394, %p113;
	min.s64 	%rd735, %rd733, %rd402;
$L__BB5_326:
	setp.lt.f32 	%p114, %f590, %f396;
	mov.f32 	%f592, %f396;
	mov.u64 	%rd736, %rd404;
	@%p114 bra 	$L__BB5_329;
	setp.lt.f32 	%p115, %f396, %f590;
	mov.f32 	%f592, %f590;
	mov.u64 	%rd736, %rd734;
	@%p115 bra 	$L__BB5_329;
	setp.lt.s64 	%p116, %rd734, %rd404;
	selp.b64 	%rd736, %rd734, %rd404, %p116;
	selp.f32 	%f592, %f590, %f396, %p116;
$L__BB5_329:
	ld.shared.f32 	%f404, [_ZN6thrust24THRUST_300001_SM_1000_NS8cuda_cub4core6detail5shmemE+136];
	ld.shared.u64 	%rd412, [_ZN6thrust24THRUST_300001_SM_1000_NS8cuda_cub4core6detail5shmemE+144];
	ld.shared.f32 	%f406, [_ZN6thrust24THRUST_300001_SM_1000_NS8cuda_cub4core6detail5shmemE+152];
	ld.shared.u64 	%rd414, [_ZN6thrust24THRUST_300001_SM_1000_NS8cuda_cub4core6detail5shmemE+160];
	setp.lt.f32 	%p117, %f591, %f404;
	mov.f32 	%f593, %f591;
	mov.u64 	%rd737, %rd735;
	@%p117 bra 	$L__BB5_332;
	setp.lt.f32 	%p118, %f404, %f591;
	mov.f32 	%f593, %f404;
	mov.u64 	%rd737, %rd412;
	@%p118 bra 	$L__BB5_332;
	setp.lt.s64 	%p119, %rd735, %rd412;
	selp.f32 	%f593, %f591, %f404, %p119;
	min.s64 	%rd737, %rd735, %rd412;
$L__BB5_332:
	setp.lt.f32 	%p120, %f592, %f406;
	mov.f32 	%f594, %f406;
	mov.u64 	%rd738, %rd414;
	@%p120 bra 	$L__BB5_335;
	setp.lt.f32 	%p121, %f406, %f592;
	mov.f32 	%f594, %f592;
	mov.u64 	%rd738, %rd736;
	@%p121 bra 	$L__BB5_335;
	setp.lt.s64 	%p122, %rd736, %rd414;
	selp.b64 	%rd738, %rd736, %rd414, %p122;
	selp.f32 	%f594, %f592, %f406, %p122;
$L__BB5_335:
	ld.shared.f32 	%f414, [_ZN6thrust24THRUST_300001_SM_1000_NS8cuda_cub4core6detail5shmemE+168];
	ld.shared.u64 	%rd422, [_ZN6thrust24THRUST_300001_SM_1000_NS8cuda_cub4core6detail5shmemE+176];
	ld.shared.f32 	%f416, [_ZN6thrust24THRUST_300001_SM_1000_NS8cuda_cub4core6detail5shmemE+184];
	ld.shared.u64 	%rd424, [_ZN6thrust24THRUST_300001_SM_1000_NS8cuda_cub4core6detail5shmemE+192];
	setp.lt.f32 	%p123, %f593, %f414;
	mov.f32 	%f595, %f593;
	mov.u64 	%rd739, %rd737;
	@%p123 bra 	$L__BB5_338;
	setp.lt.f32 	%p124, %f414, %f593;
	mov.f32 	%f595, %f414;
	mov.u64 	%rd739, %rd422;
	@%p124 bra 	$L__BB5_338;
	setp.lt.s64 	%p125, %rd737, %rd422;
	selp.f32 	%f595, %f593, %f414, %p125;
	min.s64 	%rd739, %rd737, %rd422;
$L__BB5_338:
	setp.lt.f32 	%p126, %f594, %f416;
	mov.f32 	%f596, %f416;
	mov.u64 	%rd740, %rd424;
	@%p126 bra 	$L__BB5_341;
	setp.lt.f32 	%p127, %f416, %f594;
	mov.f32 	%f596, %f594;
	mov.u64 	%rd740, %rd738;
	@%p127 bra 	$L__BB5_341;
	setp.lt.s64 	%p128, %rd738, %rd424;
	selp.b64 	%rd740, %rd738, %rd424, %p128;
	selp.f32 	%f596, %f594, %f416, %p128;
$L__BB5_341:
	ld.shared.f32 	%f424, [_ZN6thrust24THRUST_300001_SM_1000_NS8cuda_cub4core6detail5shmemE+200];
	ld.shared.u64 	%rd432, [_ZN6thrust24THRUST_300001_SM_1000_NS8cuda_cub4core6detail5shmemE+208];
	ld.shared.f32 	%f426, [_ZN6thrust24THRUST_300001_SM_1000_NS8cuda_cub4core6detail5shmemE+216];
	ld.shared.u64 	%rd434, [_ZN6thrust24THRUST_300001_SM_1000_NS8cuda_cub4core6detail5shmemE+224];
	setp.lt.f32 	%p129, %f595, %f424;
	mov.f32 	%f597, %f595;
	mov.u64 	%rd741, %rd739;
	@%p129 bra 	$L__BB5_344;
	setp.lt.f32 	%p130, %f424, %f595;
	mov.f32 	%f597, %f424;
	mov.u64 	%rd741, %rd432;
	@%p130 bra 	$L__BB5_344;
	setp.lt.s64 	%p131, %rd739, %rd432;
	selp.f32 	%f597, %f595, %f424, %p131;
	min.s64 	%rd741, %rd739, %rd432;
$L__BB5_344:
	setp.lt.f32 	%p132, %f596, %f426;
	mov.f32 	%f598, %f426;
	mov.u64 	%rd742, %rd434;
	@%p132 bra 	$L__BB5_347;
	setp.lt.f32 	%p133, %f426, %f596;
	mov.f32 	%f598, %f596;
	mov.u64 	%rd742, %rd740;
	@%p133 bra 	$L__BB5_347;
	setp.lt.s64 	%p134, %rd740, %rd434;
	selp.b64 	%rd742, %rd740, %rd434, %p134;
	selp.f32 	%f598, %f596, %f426, %p134;
$L__BB5_347:
	ld.shared.f32 	%f434, [_ZN6thrust24THRUST_300001_SM_1000_NS8cuda_cub4core6detail5shmemE+232];
	ld.shared.u64 	%rd442, [_ZN6thrust24THRUST_300001_SM_1000_NS8cuda_cub4core6detail5shmemE+240];
	ld.shared.f32 	%f436, [_ZN6thrust24THRUST_300001_SM_1000_NS8cuda_cub4core6detail5shmemE+248];
	ld.shared.u64 	%rd444, [_ZN6thrust24THRUST_300001_SM_1000_NS8cuda_cub4core6detail5shmemE+256];
	setp.lt.f32 	%p135, %f597, %f434;
	mov.f32 	%f477, %f597;
	mov.u64 	%rd620, %rd741;
	@%p135 bra 	$L__BB5_350;
	setp.lt.f32 	%p136, %f434, %f597;
	mov.f32 	%f477, %f434;
	mov.u64 	%rd620, %rd442;
	@%p136 bra 	$L__BB5_350;
	setp.lt.s64 	%p137, %rd741, %rd442;
	selp.f32 	%f477, %f597, %f434, %p137;
	min.s64 	%rd620, %rd741, %rd442;
$L__BB5_350:
	setp.lt.f32 	%p138, %f598, %f436;
	mov.f32 	%f601, %f436;
	mov.u64 	%rd745, %rd444;
	@%p138 bra 	$L__BB5_353;
	setp.lt.f32 	%p139, %f436, %f598;
	mov.f32 	%f601, %f598;
	mov.u64 	%rd745, %rd742;
	@%p139 bra 	$L__BB5_353;
	setp.lt.s64 	%p140, %rd742, %rd444;
	selp.b64 	%rd745, %rd742, %rd444, %p140;
	selp.f32 	%f601, %f598, %f436, %p140;
$L__BB5_353:
	mov.u32 	%r733, %tid.x;
	setp.ne.s32 	%p344, %r733, 0;
	@%p344 bra 	$L__BB5_355;
	cvta.to.global.u64 	%rd591, %rd455;
	st.global.f32 	[%rd591], %f477;
	st.global.u64 	[%rd591+8], %rd620;
	st.global.f32 	[%rd591+16], %f601;
	st.global.u64 	[%rd591+24], %rd745;
$L__BB5_355:
	ret;

}
	// .globl	_ZN6thrust24THRUST_300001_SM_1000_NS8cuda_cub4core6detail13_kernel_agentINS1_8__reduce11ReduceAgentINS0_18transform_iteratorINS1_9__extrema12arg_minmax_fIflN4cuda3std3__44lessIfEEE15duplicate_tupleENS0_12zip_iteratorINSC_5tupleIJNS0_6detail15normal_iteratorINS0_10device_ptrIfEEEENS0_17counting_iteratorIlNS0_11use_defaultESP_SP_EEEEEEENSI_IJNSI_IJflEEEST_EEESU_EEPSU_SU_lSF_EEJSV_SW_lSF_EEEvDpT0_
.visible .entry _ZN6thrust24THRUST_300001_SM_1000_NS8cuda_cub4core6detail13_kernel_agentINS1_8__reduce11ReduceAgentINS0_18transform_iteratorINS1_9__extrema12arg_minmax_fIflN4cuda3std3__44lessIfEEE15duplicate_tupleENS0_12zip_iteratorINSC_5tupleIJNS0_6detail15normal_iteratorINS0_10device_ptrIfEEEENS0_17counting_iteratorIlNS0_11use_defaultESP_SP_EEEEEEENSI_IJNSI_IJflEEEST_EEESU_EEPSU_SU_lSF_EEJSV_SW_lSF_EEEvDpT0_(
	.param .align 8 .b8 _ZN6thrust24THRUST_300001_SM_1000_NS8cuda_cub4core6detail13_kernel_agentINS1_8__reduce11ReduceAgentINS0_18transform_iteratorINS1_9__extrema12arg_minmax_fIflN4cuda3std3__44lessIfEEE15duplicate_tupleENS0_12zip_iteratorINSC_5tupleIJNS0_6detail15normal_iteratorINS0_10device_ptrIfEEEENS0_17counting_iteratorIlNS0_11use_defaultESP_SP_EEEEEEENSI_IJNSI_IJflEEEST_EEESU_EEPSU_SU_lSF_EEJSV_SW_lSF_EEEvDpT0__param_0[24],
	.param .u64 .ptr .align 1 _ZN6thrust24THRUST_300001_SM_1000_NS8cuda_cub4core6detail13_kernel_agentINS1_8__reduce11ReduceAgentINS0_18transform_iteratorINS1_9__extrema12arg_minmax_fIflN4cuda3std3__44lessIfEEE15duplicate_tupleENS0_12zip_iteratorINSC_5tupleIJNS0_6detail15normal_iteratorINS0_10device_ptrIfEEEENS0_17counting_iteratorIlNS0_11use_defaultESP_SP_EEEEEEENSI_IJNSI_IJflEEEST_EEESU_EEPSU_SU_lSF_EEJSV_SW_lSF_EEEvDpT0__param_1,
	.param .u64 _ZN6thrust24THRUST_300001_SM_1000_NS8cuda_cub4core6detail13_kernel_agentINS1_8__reduce11ReduceAgentINS0_18transform_iteratorINS1_9__extrema12arg_minmax_fIflN4cuda3std3__44lessIfEEE15duplicate_tupleENS0_12zip_iteratorINSC_5tupleIJNS0_6detail15normal_iteratorINS0_10device_ptrIfEEEENS0_17counting_iteratorIlNS0_11use_defaultESP_SP_EEEEEEENSI_IJNSI_IJflEEEST_EEESU_EEPSU_SU_lSF_EEJSV_SW_lSF_EEEvDpT0__param_2,
	.param .align 1 .b8 _ZN6thrust24THRUST_300001_SM_1000_NS8cuda_cub4core6detail13_kernel_agentINS1_8__reduce11ReduceAgentINS0_18transform_iteratorINS1_9__extrema12arg_minmax_fIflN4cuda3std3__44lessIfEEE15duplicate_tupleENS0_12zip_iteratorINSC_5tupleIJNS0_6detail15normal_iteratorINS0_10device_ptrIfEEEENS0_17counting_iteratorIlNS0_11use_defaultESP_SP_EEEEEEENSI_IJNSI_IJflEEEST_EEESU_EEPSU_SU_lSF_EEJSV_SW_lSF_EEEvDpT0__param_3[1]
)
.maxntid 256
{
	.reg .pred 	%p<340>;
	.reg .b16 	%rs<9>;
	.reg .b32 	%r<694>;
	.reg .b32 	%f<582>;
	.reg .b64 	%rd<639>;

	ld.param.u64 	%rd448, [_ZN6thrust24THRUST_300001_SM_1000_NS8cuda_cub4core6detail13_kernel_agentINS1_8__reduce11ReduceAgentINS0_18transform_iteratorINS1_9__extrema12arg_minmax_fIflN4cuda3std3__44lessIfEEE15duplicate_tupleENS0_12zip_iteratorINSC_5tupleIJNS0_6detail15normal_iteratorINS0_10device_ptrIfEEEENS0_17counting_iteratorIlNS0_11use_defaultESP_SP_EEEEEEENSI_IJNSI_IJflEEEST_EEESU_EEPSU_SU_lSF_EEJSV_SW_lSF_EEEvDpT0__param_0+8];
	ld.param.u64 	%rd447, [_ZN6thrust24THRUST_300001_SM_1000_NS8cuda_cub4core6detail13_kernel_agentINS1_8__reduce11ReduceAgentINS0_18transform_iteratorINS1_9__extrema12arg_minmax_fIflN4cuda3std3__44lessIfEEE15duplicate_tupleENS0_12zip_iteratorINSC_5tupleIJNS0_6detail15normal_iteratorINS0_10device_ptrIfEEEENS0_17counting_iteratorIlNS0_11use_defaultESP_SP_EEEEEEENSI_IJNSI_IJflEEEST_EEESU_EEPSU_SU_lSF_EEJSV_SW_lSF_EEEvDpT0__param_0];
	ld.param.u64 	%rd449, [_ZN6thrust24THRUST_300001_SM_1000_NS8cuda_cub4core6detail13_kernel_agentINS1_8__reduce11ReduceAgentINS0_18transform_iteratorINS1_9__extrema12arg_minmax_fIflN4cuda3std3__44lessIfEEE15duplicate_tupleENS0_12zip_iteratorINSC_5tupleIJNS0_6detail15normal_iteratorINS0_10device_ptrIfEEEENS0_17counting_iteratorIlNS0_11use_defaultESP_SP_EEEEEEENSI_IJNSI_IJflEEEST_EEESU_EEPSU_SU_lSF_EEJSV_SW_lSF_EEEvDpT0__param_1];
	ld.param.u64 	%rd450, [_ZN6thrust24THRUST_300001_SM_1000_NS8cuda_cub4core6detail13_kernel_agentINS1_8__reduce11ReduceAgentINS0_18transform_iteratorINS1_9__extrema12arg_minmax_fIflN4cuda3std3__44lessIfEEE15duplicate_tupleENS0_12zip_iteratorINSC_5tupleIJNS0_6detail15normal_iteratorINS0_10device_ptrIfEEEENS0_17counting_iteratorIlNS0_11use_defaultESP_SP_EEEEEEENSI_IJNSI_IJflEEEST_EEESU_EEPSU_SU_lSF_EEJSV_SW_lSF_EEEvDpT0__param_2];
	setp.eq.s64 	%p1, %rd450, 0;
	@%p1 bra 	$L__BB6_351;
	cvta.to.global.u64 	%rd1, %rd447;
	setp.gt.s64 	%p2, %rd450, 511;
	@%p2 bra 	$L__BB6_217;
	cvt.u32.u64 	%r1, %rd450;
	mov.u32 	%r2, %tid.x;
	setp.ge.s32 	%p136, %r2, %r1;
	mov.f32 	%f450, 0f00000000;
	mov.b64 	%rd503, 0;
	mov.u32 	%r688, %r2;
	@%p136 bra 	$L__BB6_4;
	cvt.u64.u32 	%rd471, %r2;
	mul.wide.u32 	%rd472, %r2, 4;
	add.s64 	%rd473, %rd1, %rd472;
	add.s64 	%rd503, %rd448, %rd471;
	ld.global.f32 	%f450, [%rd473];
	add.s32 	%r688, %r2, 256;
$L__BB6_4:
	setp.ge.s32 	%p137, %r688, %r1;
	mov.u64 	%rd502, %rd503;
	mov.f32 	%f449, %f450;
	@%p137 bra 	$L__BB6_41;
	not.b32 	%r259, %r688;
	add.s32 	%r5, %r259, %r1;
	and.b32  	%r260, %r5, 768;
	setp.eq.s32 	%p138, %r260, 768;
	mov.f32 	%f449, %f450;
	mov.u64 	%rd502, %rd503;
	@%p138 bra 	$L__BB6_14;
	cvt.u64.u32 	%rd475, %r688;
	add.s64 	%rd485, %rd448, %rd475;
	mul.wide.u32 	%rd476, %r688, 4;
	add.s64 	%rd484, %rd1, %rd476;
	shr.u32 	%r261, %r5, 8;
	add.s32 	%r262, %r261, 1;
	and.b32  	%r263, %r262, 3;
	neg.s32 	%r686, %r263;
	mov.f32 	%f449, %f450;
	mov.u64 	%rd502, %rd503;
$L__BB6_7:
	.pragma "nounroll";
	mov.u64 	%rd10, %rd503;
	mov.f32 	%f4, %f450;
	mov.u64 	%rd9, %rd502;
	mov.f32 	%f3, %f449;
	ld.global.f32 	%f5, [%rd484];
	setp.lt.f32 	%p139, %f3, %f5;
	@%p139 bra 	$L__BB6_10;
	setp.lt.f32 	%p140, %f5, %f3;
	mov.u64 	%rd502, %rd485;
	mov.f32 	%f449, %f5;
	@%p140 bra 	$L__BB6_10;
	setp.lt.s64 	%p141, %rd9, %rd485;
	min.s64 	%rd502, %rd9, %rd485;
	selp.f32 	%f449, %f3, %f5, %p141;
$L__BB6_10:
	setp.lt.f32 	%p142, %f4, %f5;
	mov.f32 	%f450, %f5;
	mov.u64 	%rd503, %rd485;
	@%p142 bra 	$L__BB6_13;
	setp.lt.f32 	%p143, %f5, %f4;
	mov.f32 	%f450, %f4;
	mov.u64 	%rd503, %rd10;
	@%p143 bra 	$L__BB6_13;
	setp.lt.s64 	%p144, %rd10, %rd485;
	selp.f32 	%f450, %f4, %f5, %p144;
	min.s64 	%rd503, %rd10, %rd485;
$L__BB6_13:
	add.s32 	%r688, %r688, 256;
	add.s64 	%rd485, %rd485, 256;
	add.s64 	%rd484, %rd484, 1024;
	add.s32 	%r686, %r686, 1;
	setp.ne.s32 	%p145, %r686, 0;
	@%p145 bra 	$L__BB6_7;
$L__BB6_14:
	setp.lt.u32 	%p146, %r5, 768;
	@%p146 bra 	$L__BB6_41;
	add.s32 	%r689, %r688, 512;
$L__BB6_16:
	mov.u32 	%r13, %r689;
	add.s32 	%r264, %r13, -512;
	cvt.s64.s32 	%rd477, %r264;
	mul.wide.s32 	%rd478, %r264, 4;
	add.s64 	%rd23, %rd1, %rd478;
	add.s64 	%rd24, %rd448, %rd477;
	ld.global.f32 	%f16, [%rd23];
	setp.lt.f32 	%p147, %f449, %f16;
	mov.u64 	%rd496, %rd502;
	mov.f32 	%f443, %f449;
	@%p147 bra 	$L__BB6_19;
	setp.lt.f32 	%p148, %f16, %f449;
	mov.u64 	%rd496, %rd24;
	mov.f32 	%f443, %f16;
	@%p148 bra 	$L__BB6_19;
	setp.lt.s64 	%p149, %rd502, %rd24;
	min.s64 	%rd496, %rd502, %rd24;
	selp.f32 	%f443, %f449, %f16, %p149;
$L__BB6_19:
	setp.lt.f32 	%p150, %f450, %f16;
	mov.f32 	%f444, %f16;
	mov.u64 	%rd497, %rd24;
	@%p150 bra 	$L__BB6_22;
	setp.lt.f32 	%p151, %f16, %f450;
	mov.f32 	%f444, %f450;
	mov.u64 	%rd497, %rd503;
	@%p151 bra 	$L__BB6_22;
	setp.lt.s64 	%p152, %rd503, %rd24;
	selp.f32 	%f444, %f450, %f16, %p152;
	min.s64 	%rd497, %rd503, %rd24;
$L__BB6_22:
	add.s32 	%r265, %r13, -256;
	cvt.s64.s32 	%rd479, %r265;
	add.s64 	%rd29, %rd448, %rd479;
	ld.global.f32 	%f21, [%rd23+1024];
	setp.lt.f32 	%p153, %f443, %f21;
	mov.u64 	%rd498, %rd496;
	mov.f32 	%f445, %f443;
	@%p153 bra 	$L__BB6_25;
	setp.lt.f32 	%p154, %f21, %f443;
	mov.u64 	%rd498, %rd29;
	mov.f32 	%f445, %f21;
	@%p154 bra 	$L__BB6_25;
	setp.lt.s64 	%p155, %rd496, %rd29;
	min.s64 	%rd498, %rd496, %rd29;
	selp.f32 	%f445, %f443, %f21, %p155;
$L__BB6_25:
	setp.lt.f32 	%p156, %f444, %f21;
	mov.f32 	%f446, %f21;
	mov.u64 	%rd499, %rd29;
	@%p156 bra 	$L__BB6_28;
	setp.lt.f32 	%p157, %f21, %f444;
	mov.f32 	%f446, %f444;
	mov.u64 	%rd499, %rd497;
	@%p157 bra 	$L__BB6_28;
	setp.lt.s64 	%p158, %rd497, %rd29;
	selp.f32 	%f446, %f444, %f21, %p158;
	min.s64 	%rd499, %rd497, %rd29;
$L__BB6_28:
	cvt.s64.s32 	%rd480, %r13;
	add.s64 	%rd34, %rd448, %rd480;
	ld.global.f32 	%f26, [%rd23+2048];
	setp.lt.f32 	%p159, %f445, %f26;
	mov.u64 	%rd500, %rd498;
	mov.f32 	%f447, %f445;
	@%p159 bra 	$L__BB6_31;
	setp.lt.f32 	%p160, %f26, %f445;
	mov.u64 	%rd500, %rd34;
	mov.f32 	%f447, %f26;
	@%p160 bra 	$L__BB6_31;
	setp.lt.s64 	%p161, %rd498, %rd34;
	min.s64 	%rd500, %rd498, %rd34;
	selp.f32 	%f447, %f445, %f26, %p161;
$L__BB6_31:
	setp.lt.f32 	%p162, %f446, %f26;
	mov.f32 	%f448, %f26;
	mov.u64 	%rd501, %rd34;
	@%p162 bra 	$L__BB6_34;
	setp.lt.f32 	%p163, %f26, %f446;
	mov.f32 	%f448, %f446;
	mov.u64 	%rd501, %rd499;
	@%p163 bra 	$L__BB6_34;
	setp.lt.s64 	%p164, %rd499, %rd34;
	selp.f32 	%f448, %f446, %f26, %p164;
	min.s64 	%rd501, %rd499, %rd34;
$L__BB6_34:
	add.s32 	%r266, %r13, 256;
	cvt.s64.s32 	%rd481, %r266;
	add.s64 	%rd39, %rd448, %rd481;
	ld.global.f32 	%f31, [%rd23+3072];
	setp.lt.f32 	%p165, %f447, %f31;
	mov.u64 	%rd502, %rd500;
	mov.f32 	%f449, %f447;
	@%p165 bra 	$L__BB6_37;
	setp.lt.f32 	%p166, %f31, %f447;
	mov.u64 	%rd502, %rd39;
	mov.f32 	%f449, %f31;
	@%p166 bra 	$L__BB6_37;
	setp.lt.s64 	%p167, %rd500, %rd39;
	min.s64 	%rd502, %rd500, %rd39;
	selp.f32 	%f449, %f447, %f31, %p167;
$L__BB6_37:
	setp.lt.f32 	%p168, %f448, %f31;
	mov.f32 	%f450, %f31;
	mov.u64 	%rd503, %rd39;
	@%p168 bra 	$L__BB6_40;
	setp.lt.f32 	%p169, %f31, %f448;
	mov.f32 	%f450, %f448;
	mov.u64 	%rd503, %rd501;
	@%p169 bra 	$L__BB6_40;
	setp.lt.s64 	%p170, %rd501, %rd39;
	selp.f32 	%f450, %f448, %f31, %p170;
	min.s64 	%rd503, %rd501, %rd39;
$L__BB6_40:
	add.s32 	%r689, %r13, 1024;
	add.s32 	%r267, %r13, 512;
	setp.lt.s32 	%p171, %r267, %r1;
	@%p171 bra 	$L__BB6_16;
$L__BB6_41:
	setp.lt.s32 	%p172, %r1, 256;
	@%p172 bra 	$L__BB6_123;
	// begin inline asm
	mov.u32 %r480, %laneid;
	// end inline asm
	mov.b32 	%r482, %f449;
	mov.b32 	%r518, 1;
	mov.b32 	%r519, 31;
	mov.b32 	%r520, -1;
	// begin inline asm
	shfl.sync.down.b32 %r481, %r482, %r518, %r519, %r520;
	// end inline asm
	mov.b32 	%f38, %r481;
	// begin inline asm
	shfl.sync.down.b32 %r486, %r487, %r518, %r519, %r520;
	// end inline asm
	mov.b64 	{%r492, %r497}, %rd502;
	// begin inline asm
	shfl.sync.down.b32 %r491, %r492, %r518, %r519, %r520;
	// end inline asm
	// begin inline asm
	shfl.sync.down.b32 %r496, %r497, %r518, %r519, %r520;
	// end inline asm
	mov.b64 	%rd46, {%r491, %r496};
	mov.b32 	%r502, %f450;
	// begin inline asm
	shfl.sync.down.b32 %r501, %r502, %r518, %r519, %r520;
	// end inline asm
	mov.b32 	%f39, %r501;
	// begin inline asm
	shfl.sync.down.b32 %r506, %r507, %r518, %r519, %r520;
	// end inline asm
	mov.b64 	{%r512, %r517}, %rd503;
	// begin inline asm
	shfl.sync.down.b32 %r511, %r512, %r518, %r519, %r520;
	// end inline asm
	// begin inline asm
	shfl.sync.down.b32 %r516, %r517, %r518, %r519, %r520;
	// end inline asm
	mov.b64 	%rd47, {%r511, %r516};
	setp.gt.s32 	%p260, %r480, 30;
	mov.u64 	%rd507, %rd503;
	mov.f32 	%f454, %f450;
	mov.u64 	%rd511, %rd502;
	mov.f32 	%f458, %f449;
	@%p260 bra 	$L__BB6_49;
	setp.lt.f32 	%p261, %f449, %f38;
	mov.u64 	%rd511, %rd502;
	mov.f32 	%f458, %f449;
	@%p261 bra 	$L__BB6_46;
	setp.gt.f32 	%p262, %f449, %f38;
	mov.u64 	%rd511, %rd46;
	mov.f32 	%f458, %f38;
	@%p262 bra 	$L__BB6_46;
	setp.lt.s64 	%p263, %rd502, %rd46;
	min.s64 	%rd511, %rd502, %rd46;
	selp.f32 	%f458, %f449, %f38, %p263;
$L__BB6_46:
	setp.lt.f32 	%p264, %f450, %f39;
	mov.u64 	%rd507, %rd47;
	mov.f32 	%f454, %f39;
	@%p264 bra 	$L__BB6_49;
	setp.gt.f32 	%p265, %f450, %f39;
	mov.u64 	%rd507, %rd503;
	mov.f32 	%f454, %f450;
	@%p265 bra 	$L__BB6_49;
	setp.lt.s64 	%p266, %rd503, %rd47;
	selp.f32 	%f454, %f450, %f39, %p266;
	min.s64 	%rd507, %rd503, %rd47;
$L__BB6_49:
	mov.b32 	%r522, %f458;
	mov.b32 	%r558, 2;
	mov.b32 	%r559, 31;
	mov.b32 	%r560, -1;
	// begin inline asm
	shfl.sync.down.b32 %r521, %r522, %r558, %r559, %r560;
	// end inline asm
	mov.b32 	%f45, %r521;
	// begin inline asm
	shfl.sync.down.b32 %r526, %r527, %r558, %r559, %r560;
	// end inline asm
	mov.b64 	{%r532, %r537}, %rd511;
	// begin inline asm
	shfl.sync.down.b32 %r531, %r532, %r558, %r559, %r560;
	// end inline asm
	// begin inline asm
	shfl.sync.down.b32 %r536, %r537, %r558, %r559, %r560;
	// end inline asm
	mov.b64 	%rd53, {%r531, %r536};
	mov.b32 	%r542, %f454;
	// begin inline asm
	shfl.sync.down.b32 %r541, %r542, %r558, %r559, %r560;
	// end inline asm
	mov.b32 	%f46, %r541;
	// begin inline asm
	shfl.sync.down.b32 %r546, %r547, %r558, %r559, %r560;
	// end inline asm
	mov.b64 	{%r552, %r557}, %rd507;
	// begin inline asm
	shfl.sync.down.b32 %r551, %r552, %r558, %r559, %r560;
	// end inline asm
	// begin inline asm
	shfl.sync.down.b32 %r556, %r557, %r558, %r559, %r560;
	// end inline asm
	mov.b64 	%rd54, {%r551, %r556};
	setp.gt.s32 	%p267, %r480, 29;
	mov.u64 	%rd510, %rd507;
	mov.f32 	%f457, %f454;
	@%p267 bra 	$L__BB6_56;
	setp.lt.f32 	%p268, %f458, %f45;
	mov.u64 	%rd509, %rd511;
	mov.f32 	%f456, %f458;
	@%p268 bra 	$L__BB6_53;
	setp.gt.f32 	%p269, %f458, %f45;
	mov.u64 	%rd509, %rd53;
	mov.f32 	%f456, %f45;
	@%p269 bra 	$L__BB6_53;
	setp.lt.s64 	%p270, %rd511, %rd53;
	min.s64 	%rd509, %rd511, %rd53;
	selp.f32 	%f456, %f458, %f45, %p270;
$L__BB6_53:
	setp.lt.f32 	%p271, %f454, %f46;
	mov.u64 	%rd510, %rd54;
	mov.f32 	%f457, %f46;
	mov.u64 	%rd511, %rd509;
	mov.f32 	%f458, %f456;
	@%p271 bra 	$L__BB6_56;
	setp.gt.f32 	%p272, %f454, %f46;
	mov.u64 	%rd510, %rd507;
	mov.f32 	%f457, %f454;
	mov.u64 	%rd511, %rd509;
	mov.f32 	%f458, %f456;
	@%p272 bra 	$L__BB6_56;
	setp.lt.s64 	%p273, %rd507, %rd54;
	selp.f32 	%f457, %f454, %f46, %p273;
	min.s64 	%rd510, %rd507, %rd54;
	mov.u64 	%rd511, %rd509;
	mov.f32 	%f458, %f456;
$L__BB6_56:
	mov.b32 	%r562, %f458;
	mov.b32 	%r598, 4;
	mov.b32 	%r599, 31;
	mov.b32 	%r600, -1;
	// begin inline asm
	shfl.sync.down.b32 %r561, %r562, %r598, %r599, %r600;
	// end inline asm
	mov.b32 	%f52, %r561;
	// begin inline asm
	shfl.sync.down.b32 %r566, %r567, %r598, %r599, %r600;
	// end inline asm
	mov.b64 	{%r572, %r577}, %rd511;
	// begin inline asm
	shfl.sync.down.b32 %r571, %r572, %r598, %r599, %r600;
	// end inline asm
	// begin inline asm
	shfl.sync.down.b32 %r576, %r577, %r598, %r599, %r600;
	// end inline asm
	mov.b64 	%rd60, {%r571, %r576};
	mov.b32 	%r582, %f457;
	// begin inline asm
	shfl.sync.down.b32 %r581, %r582, %r598, %r599, %r600;
	// end inline asm
	mov.b32 	%f53, %r581;
	// begin inline asm
	shfl.sync.down.b32 %r586, %r587, %r598, %r599, %r600;
	// end inline asm
	mov.b64 	{%r592, %r597}, %rd510;
	// begin inline asm
	shfl.sync.down.b32 %r591, %r592, %r598, %r599, %r600;
	// end inline asm
	// begin inline asm
	shfl.sync.down.b32 %r596, %r597, %r598, %r599, %r600;
	// end inline asm
	mov.b64 	%rd61, {%r591, %r596};
	setp.gt.s32 	%p274, %r480, 27;
	mov.u64 	%rd513, %rd510;
	mov.f32 	%f460, %f457;
	@%p274 bra 	$L__BB6_63;
	setp.lt.f32 	%p275, %f458, %f52;
	mov.u64 	%rd512, %rd511;
	mov.f32 	%f459, %f458;
	@%p275 bra 	$L__BB6_60;
	setp.gt.f32 	%p276, %f458, %f52;
	mov.u64 	%rd512, %rd60;
	mov.f32 	%f459, %f52;
	@%p276 bra 	$L__BB6_60;
	setp.lt.s64 	%p277, %rd511, %rd60;
	min.s64 	%rd512, %rd511, %rd60;
	selp.f32 	%f459, %f458, %f52, %p277;
$L__BB6_60:
	setp.lt.f32 	%p278, %f457, %f53;
	mov.u64 	%rd513, %rd61;
	mov.f32 	%f460, %f53;
	mov.u64 	%rd511, %rd512;
	mov.f32 	%f458, %f459;
	@%p278 bra 	$L__BB6_63;
	setp.gt.f32 	%p279, %f457, %f53;
	mov.u64 	%rd513, %rd510;
	mov.f32 	%f460, %f457;
	mov.u64 	%rd511, %rd512;
	mov.f32 	%f458, %f459;
	@%p279 bra 	$L__BB6_63;
	setp.lt.s64 	%p280, %rd510, %rd61;
	selp.f32 	%f460, %f457, %f53, %p280;
	min.s64 	%rd513, %rd510, %rd61;
	mov.u64 	%rd511, %rd512;
	mov.f32 	%f458, %f459;
$L__BB6_63:
	mov.b32 	%r602, %f458;
	mov.b32 	%r638, 8;
	mov.b32 	%r639, 31;
	mov.b32 	%r640, -1;
	// begin inline asm
	shfl.sync.down.b32 %r601, %r602, %r638, %r639, %r640;
	// end inline asm
	mov.b32 	%f59, %r601;
	// begin inline asm
	shfl.sync.down.b32 %r606, %r607, %r638, %r639, %r640;
	// end inline asm
	mov.b64 	{%r612, %r617}, %rd511;
	// begin inline asm
	shfl.sync.down.b32 %r611, %r612, %r638, %r639, %r640;
	// end inline asm
	// begin inline asm
	shfl.sync.down.b32 %r616, %r617, %r638, %r639, %r640;
	// end inline asm
	mov.b64 	%rd67, {%r611, %r616};
	mov.b32 	%r622, %f460;
	// begin inline asm
	shfl.sync.down.b32 %r621, %r622, %r638, %r639, %r640;
	// end inline asm
	mov.b32 	%f60, %r621;
	// begin inline asm
	shfl.sync.down.b32 %r626, %r627, %r638, %r639, %r640;
	// end inline asm
	mov.b64 	{%r632, %r637}, %rd513;
	// begin inline asm
	shfl.sync.down.b32 %r631, %r632, %r638, %r639, %r640;
	// end inline asm
	// begin inline asm
	shfl.sync.down.b32 %r636, %r637, %r638, %r639, %r640;
	// end inline asm
	mov.b64 	%rd68, {%r631, %r636};
	setp.gt.s32 	%p281, %r480, 23;
	mov.u64 	%rd516, %rd513;
	mov.f32 	%f463, %f460;
	@%p281 bra 	$L__BB6_70;
	setp.lt.f32 	%p282, %f458, %f59;
	mov.u64 	%rd515, %rd511;
	mov.f32 	%f462, %f458;
	@%p282 bra 	$L__BB6_67;
	setp.gt.f32 	%p283, %f458, %f59;
	mov.u64 	%rd515, %rd67;
	mov.f32 	%f462, %f59;
	@%p283 bra 	$L__BB6_67;
	setp.lt.s64 	%p284, %rd511, %rd67;
	min.s64 	%rd515, %rd511, %rd67;
	selp.f32 	%f462, %f458, %f59, %p284;
$L__BB6_67:
	setp.lt.f32 	%p285, %f460, %f60;
	mov.u64 	%rd516, %rd68;
	mov.f32 	%f463, %f60;
	mov.u64 	%rd511, %rd515;
	mov.f32 	%f458, %f462;
	@%p285 bra 	$L__BB6_70;
	setp.gt.f32 	%p286, %f460, %f60;
	mov.u64 	%rd516, %rd513;
	mov.f32 	%f463, %f460;
	mov.u64 	%rd511, %rd515;
	mov.f32 	%f458, %f462;
	@%p286 bra 	$L__BB6_70;
	setp.lt.s64 	%p287, %rd513, %rd68;
	selp.f32 	%f463, %f460, %f60, %p287;
	min.s64 	%rd516, %rd513, %rd68;
	mov.u64 	%rd511, %rd515;
	mov.f32 	%f458, %f462;
$L__BB6_70:
	mov.b32 	%r642, %f458;
	mov.b32 	%r678, 16;
	mov.b32 	%r679, 31;
	mov.b32 	%r680, -1;
	// begin inline asm
	shfl.sync.down.b32 %r641, %r642, %r678, %r679, %r680;
	// end inline asm
	mov.b32 	%f66, %r641;
	// begin inline asm
	shfl.sync.down.b32 %r646, %r647, %r678, %r679, %r680;
	// end inline asm
	mov.b64 	{%r652, %r657}, %rd511;
	// begin inline asm
	shfl.sync.down.b32 %r651, %r652, %r678, %r679, %r680;
	// end inline asm
	// begin inline asm
	shfl.sync.down.b32 %r656, %r657, %r678, %r679, %r680;
	// end inline asm
	mov.b64 	%rd74, {%r651, %r656};
	mov.b32 	%r662, %f463;
	// begin inline asm
	shfl.sync.down.b32 %r661, %r662, %r678, %r679, %r680;
	// end inline asm
	mov.b32 	%f67, %r661;
	// begin inline asm
	shfl.sync.down.b32 %r666, %r667, %r678, %r679, %r680;
	// end inline asm
	mov.b64 	{%r672, %r677}, %rd516;
	// begin inline asm
	shfl.sync.down.b32 %r671, %r672, %r678, %r679, %r680;
	// end inline asm
	// begin inline asm
	shfl.sync.down.b32 %r676, %r677, %r678, %r679, %r680;
	// end inline asm
	mov.b64 	%rd75, {%r671, %r676};
	setp.gt.s32 	%p288, %r480, 15;
	mov.f32 	%f580, %f463;
	mov.u64 	%rd637, %rd516;
	@%p288 bra 	$L__BB6_77;
	setp.lt.f32 	%p289, %f458, %f66;
	mov.f32 	%f465, %f458;
	mov.u64 	%rd518, %rd511;
	@%p289 bra 	$L__BB6_74;
	setp.gt.f32 	%p290, %f458, %f66;
	mov.f32 	%f465, %f66;
	mov.u64 	%rd518, %rd74;
	@%p290 bra 	$L__BB6_74;
	setp.lt.s64 	%p291, %rd511, %rd74;
	selp.f32 	%f465, %f458, %f66, %p291;
	min.s64 	%rd518, %rd511, %rd74;
$L__BB6_74:
	setp.lt.f32 	%p292, %f463, %f67;
	mov.f32 	%f458, %f465;
	mov.u64 	%rd511, %rd518;
	mov.f32 	%f580, %f67;
	mov.u64 	%rd637, %rd75;
	@%p292 bra 	$L__BB6_77;
	setp.gt.f32 	%p293, %f463, %f67;
	mov.f32 	%f458, %f465;
	mov.u64 	%rd511, %rd518;
	mov.f32 	%f580, %f463;
	mov.u64 	%rd637, %rd516;
	@%p293 bra 	$L__BB6_77;
	setp.lt.s64 	%p294, %rd516, %rd75;
	selp.f32 	%f580, %f463, %f67, %p294;
	min.s64 	%rd637, %rd516, %rd75;
	mov.f32 	%f458, %f465;
	mov.u64 	%rd511, %rd518;
$L__BB6_77:
	setp.ne.s32 	%p295, %r480, 0;
	@%p295 bra 	$L__BB6_79;
	and.b32  	%r681, %r2, 992;
	mov.u32 	%r682, _ZN6thrust24THRUST_300001_SM_1000_NS8cuda_cub4core6detail5shmemE;
	add.s32 	%r683, %r682, %r681;
	st.shared.f32 	[%r683+8], %f458;
	st.shared.u64 	[%r683+16], %rd511;
	st.shared.f32 	[%r683+24], %f580;
	st.shared.u64 	[%r683+32], %rd637;
$L__BB6_79:
	bar.sync 	0;
	setp.ne.s32 	%p296, %r2, 0;
	@%p296 bra 	$L__BB6_349;
	ld.shared.f32 	%f73, [_ZN6thrust24THRUST_300001_SM_1000_NS8cuda_cub4core6detail5shmemE+40];
	ld.shared.u64 	%rd81, [_ZN6thrust24THRUST_300001_SM_1000_NS8cuda_cub4core6detail5shmemE+48];
	ld.shared.f32 	%f74, [_ZN6thrust24THRUST_300001_SM_1000_NS8cuda_cub4core6detail5shmemE+56];
	ld.shared.u64 	%rd82, [_ZN6thrust24THRUST_300001_SM_1000_NS8cuda_cub4core6detail5shmemE+64];
	setp.lt.f32 	%p297, %f458, %f73;
	mov.f32 	%f468, %f458;
	mov.u64 	%rd521, %rd511;
	@%p297 bra 	$L__BB6_83;
	setp.lt.f32 	%p298, %f73, %f458;
	mov.f32 	%f468, %f73;
	mov.u64 	%rd521, %rd81;
	@%p298 bra 	$L__BB6_83;
	setp.lt.s64 	%p299, %rd511, %rd81;
	selp.f32 	%f468, %f458, %f73, %p299;
	min.s64 	%rd521, %rd511, %rd81;
$L__BB6_83:
	setp.lt.f32 	%p300, %f580, %f74;
	mov.f32 	%f469, %f74;
	mov.u64 	%rd522, %rd82;
	@%p300 bra 	$L__BB6_87;
	setp.geu.f32 	%p301, %f74, %f580;
	mov.f32 	%f469, %f580;
	mov.u64 	%rd522, %rd637;
	@%p301 bra 	$L__BB6_85;
	bra.uni 	$L__BB6_87;
$L__BB6_85:
	setp.ge.s64 	%p302, %rd637, %rd82;
	mov.f32 	%f469, %f74;
	mov.u64 	%rd522, %rd82;
	@%p302 bra 	$L__BB6_87;
	mov.f32 	%f469, %f580;
	mov.u64 	%rd522, %rd637;
$L__BB6_87:
	ld.shared.f32 	%f83, [_ZN6thrust24THRUST_300001_SM_1000_NS8cuda_cub4core6detail5shmemE+72];
	ld.shared.u64 	%rd92, [_ZN6thrust24THRUST_300001_SM_1000_NS8cuda_cub4core6detail5shmemE+80];
	ld.shared.f32 	%f85, [_ZN6thrust24THRUST_300001_SM_1000_NS8cuda_cub4core6detail5shmemE+88];
	ld.shared.u64 	%rd94, [_ZN6thrust24THRUST_300001_SM_1000_NS8cuda_cub4core6detail5shmemE+96];
	setp.lt.f32 	%p303, %f468, %f83;
	mov.f32 	%f470, %f468;
	mov.u64 	%rd523, %rd521;
	@%p303 bra 	$L__BB6_90;
	setp.lt.f32 	%p304, %f83, %f468;
	mov.f32 	%f470, %f83;
	mov.u64 	%rd523, %rd92;
	@%p304 bra 	$L__BB6_90;
	setp.lt.s64 	%p305, %rd521, %rd92;
	selp.f32 	%f470, %f468, %f83, %p305;
	min.s64 	%rd523, %rd521, %rd92;
$L__BB6_90:
	setp.lt.f32 	%p306, %f469, %f85;
	mov.f32 	%f471, %f85;
	mov.u64 	%rd524, %rd94;
	@%p306 bra 	$L__BB6_93;
	setp.lt.f32 	%p307, %f85, %f469;
	mov.f32 	%f471, %f469;
	mov.u64 	%rd524, %rd522;
	@%p307 bra 	$L__BB6_93;
	setp.lt.s64 	%p308, %rd522, %rd94;
	selp.b64 	%rd524, %rd522, %rd94, %p308;
	selp.f32 	%f471, %f469, %f85, %p308;
$L__BB6_93:
	ld.shared.f32 	%f93, [_ZN6thrust24THRUST_300001_SM_1000_NS8cuda_cub4core6detail5shmemE+104];
	ld.shared.u64 	%rd102, [_ZN6thrust24THRUST_300001_SM_1000_NS8cuda_cub4core6detail5shmemE+112];
	ld.shared.f32 	%f95, [_ZN6thrust24THRUST_300001_SM_1000_NS8cuda_cub4core6detail5shmemE+120];
	ld.shared.u64 	%rd104, [_ZN6thrust24THRUST_300001_SM_1000_NS8cuda_cub4core6detail5shmemE+128];
	setp.lt.f32 	%p309, %f470, %f93;
	mov.f32 	%f472, %f470;
	mov.u64 	%rd525, %rd523;
	@%p309 bra 	$L__BB6_96;
	setp.lt.f32 	%p310, %f93, %f470;
	mov.f32 	%f472, %f93;
	mov.u64 	%rd525, %rd102;
	@%p310 bra 	$L__BB6_96;
	setp.lt.s64 	%p311, %rd523, %rd102;
	selp.f32 	%f472, %f470, %f93, %p311;
	min.s64 	%rd525, %rd523, %rd102;
$L__BB6_96:
	setp.lt.f32 	%p312, %f471, %f95;
	mov.f32 	%f473, %f95;
	mov.u64 	%rd526, %rd104;
	@%p312 bra 	$L__BB6_99;
	setp.lt.f32 	%p313, %f95, %f471;
	mov.f32 	%f473, %f471;
	mov.u64 	%rd526, %rd524;
	@%p313 bra 	$L__BB6_99;
	setp.lt.s64 	%p314, %rd524, %rd104;
	selp.b64 	%rd526, %rd524, %rd104, %p314;
	selp.f32 	%f473, %f471, %f95, %p314;
$L__BB6_99:
	ld.shared.f32 	%f103, [_ZN6thrust24THRUST_300001_SM_1000_NS8cuda_cub4core6detail5shmemE+136];
	ld.shared.u64 	%rd112, [_ZN6thrust24THRUST_300001_SM_1000_NS8cuda_cub4core6detail5shmemE+144];
	ld.shared.f32 	%f105, [_ZN6thrust24THRUST_300001_SM_1000_NS8cuda_cub4core6detail5shmemE+152];
	ld.shared.u64 	%rd114, [_ZN6thrust24THRUST_300001_SM_1000_NS8cuda_cub4core6detail5shmemE+160];
	setp.lt.f32 	%p315, %f472, %f103;
	mov.f32 	%f474, %f472;
	mov.u64 	%rd527, %rd525;
	@%p315 bra 	$L__BB6_102;
	setp.lt.f32 	%p316, %f103, %f472;
	mov.f32 	%f474, %f103;
	mov.u64 	%rd527, %rd112;
	@%p316 bra 	$L__BB6_102;
	setp.lt.s64 	%p317, %rd525, %rd112;
	selp.f32 	%f474, %f472, %f103, %p317;
	min.s64 	%rd527, %rd525, %rd112;
$L__BB6_102:
	setp.lt.f32 	%p318, %f473, %f105;
	mov.f32 	%f475, %f105;
	mov.u64 	%rd528, %rd114;
	@%p318 bra 	$L__BB6_105;
	setp.lt.f32 	%p319, %f105, %f473;
	mov.f32 	%f475, %f473;
	mov.u64 	%rd528, %rd526;
	@%p319 bra 	$L__BB6_105;
	setp.lt.s64 	%p320, %rd526, %rd114;
	selp.b64 	%rd528, %rd526, %rd114, %p320;
	selp.f32 	%f475, %f473, %f105, %p320;
$L__BB6_105:
	ld.shared.f32 	%f113, [_ZN6thrust24THRUST_300001_SM_1000_NS8cuda_cub4core6detail5shmemE+168];
	ld.shared.u64 	%rd122, [_ZN6thrust24THRUST_300001_SM_1000_NS8cuda_cub4core6detail5shmemE+176];
	ld.shared.f32 	%f115, [_ZN6thrust24THRUST_300001_SM_1000_NS8cuda_cub4core6detail5shmemE+184];
	ld.shared.u64 	%rd124, [_ZN6thrust24THRUST_300001_SM_1000_NS8cuda_cub4core6detail5shmemE+192];
	setp.lt.f32 	%p321, %f474, %f113;
	mov.f32 	%f476, %f474;
	mov.u64 	%rd529, %rd527;
	@%p321 bra 	$L__BB6_108;
	setp.lt.f32 	%p322, %f113, %f474;
	mov.f32 	%f476, %f113;
	mov.u64 	%rd529, %rd122;
	@%p322 bra 	$L__BB6_108;
	setp.lt.s64 	%p323, %rd527, %rd122;
	selp.f32 	%f476, %f474, %f113, %p323;
	min.s64 	%rd529, %rd527, %rd122;
$L__BB6_108:
	setp.lt.f32 	%p324, %f475, %f115;
	mov.f32 	%f477, %f115;
	mov.u64 	%rd530, %rd124;
	@%p324 bra 	$L__BB6_111;
	setp.lt.f32 	%p325, %f115, %f475;
	mov.f32 	%f477, %f475;
	mov.u64 	%rd530, %rd528;
	@%p325 bra 	$L__BB6_111;
	setp.lt.s64 	%p326, %rd528, %rd124;
	selp.b64 	%rd530, %rd528, %rd124, %p326;
	selp.f32 	%f477, %f475, %f115, %p326;
$L__BB6_111:
	ld.shared.f32 	%f123, [_ZN6thrust24THRUST_300001_SM_1000_NS8cuda_cub4core6detail5shmemE+200];
	ld.shared.u64 	%rd132, [_ZN6thrust24THRUST_300001_SM_1000_NS8cuda_cub4core6detail5shmemE+208];
	ld.shared.f32 	%f125, [_ZN6thrust24THRUST_300001_SM_1000_NS8cuda_cub4core6detail5shmemE+216];
	ld.shared.u64 	%rd134, [_ZN6thrust24THRUST_300001_SM_1000_NS8cuda_cub4core6detail5shmemE+224];
	setp.lt.f32 	%p327, %f476, %f123;
	mov.f32 	%f478, %f476;
	mov.u64 	%rd531, %rd529;
	@%p327 bra 	$L__BB6_114;
	setp.lt.f32 	%p328, %f123, %f476;
	mov.f32 	%f478, %f123;
	mov.u64 	%rd531, %rd132;
	@%p328 bra 	$L__BB6_114;
	setp.lt.s64 	%p329, %rd529, %rd132;
	selp.f32 	%f478, %f476, %f123, %p329;
	min.s64 	%rd531, %rd529, %rd132;
$L__BB6_114:
	setp.lt.f32 	%p330, %f477, %f125;
	mov.f32 	%f479, %f125;
	mov.u64 	%rd532, %rd134;
	@%p330 bra 	$L__BB6_117;
	setp.lt.f32 	%p331, %f125, %f477;
	mov.f32 	%f479, %f477;
	mov.u64 	%rd532, %rd530;
	@%p331 bra 	$L__BB6_117;
	setp.lt.s64 	%p332, %rd530, %rd134;
	selp.b64 	%rd532, %rd530, %rd134, %p332;
	selp.f32 	%f479, %f477, %f125, %p332;
$L__BB6_117:
	ld.shared.f32 	%f133, [_ZN6thrust24THRUST_300001_SM_1000_NS8cuda_cub4core6detail5shmemE+232];
	ld.shared.u64 	%rd142, [_ZN6thrust24THRUST_300001_SM_1000_NS8cuda_cub4core6detail5shmemE+240];
	ld.shared.f32 	%f135, [_ZN6thrust24THRUST_300001_SM_1000_NS8cuda_cub4core6detail5shmemE+248];
	ld.shared.u64 	%rd144, [_ZN6thrust24THRUST_300001_SM_1000_NS8cuda_cub4core6detail5shmemE+256];
	setp.lt.f32 	%p333, %f478, %f133;
	mov.f32 	%f458, %f478;
	mov.u64 	%rd511, %rd531;
	@%p333 bra 	$L__BB6_120;
	setp.lt.f32 	%p334, %f133, %f478;
	mov.f32 	%f458, %f133;
	mov.u64 	%rd511, %rd142;
	@%p334 bra 	$L__BB6_120;
	setp.lt.s64 	%p335, %rd531, %rd142;
	selp.f32 	%f458, %f478, %f133, %p335;
	min.s64 	%rd511, %rd531, %rd142;
$L__BB6_120:
	setp.lt.f32 	%p336, %f479, %f135;
	mov.f32 	%f580, %f135;
	mov.u64 	%rd637, %rd144;
	@%p336 bra 	$L__BB6_349;
	setp.lt.f32 	%p337, %f135, %f479;
	mov.f32 	%f580, %f479;
	mov.u64 	%rd637, %rd532;
	@%p337 bra 	$L__BB6_349;
	setp.lt.s64 	%p338, %rd532, %rd144;
	selp.b64 	%rd637, %rd532, %rd144, %p338;
	selp.f32 	%f580, %f479, %f135, %p338;
	bra.uni 	$L__BB6_349;
$L__BB6_123:
	// begin inline asm
	mov.u32 %r268, %laneid;
	// end inline asm
	and.b32  	%r309, %r2, 992;
	add.s32 	%r310, %r309, 32;
	setp.gt.s32 	%p173, %r310, %r1;
	not.b32 	%r311, %r309;
	add.s32 	%r312, %r1, %r311;
	selp.b32 	%r307, %r312, 31, %p173;
	mov.b32 	%r270, %f449;
	mov.b32 	%r306, 1;
	mov.b32 	%r308, -1;
	// begin inline asm
	shfl.sync.down.b32 %r269, %r270, %r306, %r307, %r308;
	// end inline asm
	mov.b32 	%f144, %r269;
	// begin inline asm
	shfl.sync.down.b32 %r274, %r275, %r306, %r307, %r308;
	// end inline asm
	mov.b64 	{%r280, %r285}, %rd502;
	// begin inline asm
	shfl.sync.down.b32 %r279, %r280, %r306, %r307, %r308;
	// end inline asm
	// begin inline asm
	shfl.sync.down.b32 %r284, %r285, %r306, %r307, %r308;
	// end inline asm
	mov.b64 	%rd152, {%r279, %r284};
	mov.b32 	%r290, %f450;
	// begin inline asm
	shfl.sync.down.b32 %r289, %r290, %r306, %r307, %r308;
	// end inline asm
	mov.b32 	%f145, %r289;
	// begin inline asm
	shfl.sync.down.b32 %r294, %r295, %r306, %r307, %r308;
	// end inline asm
	mov.b64 	{%r300, %r305}, %rd503;
	// begin inline asm
	shfl.sync.down.b32 %r299, %r300, %r306, %r307, %r308;
	// end inline asm
	// begin inline asm
	shfl.sync.down.b32 %r304, %r305, %r306, %r307, %r308;
	// end inline asm
	mov.b64 	%rd153, {%r299, %r304};
	setp.ge.s32 	%p174, %r268, %r307;
	mov.f32 	%f458, %f449;
	mov.u64 	%rd511, %rd502;
	mov.f32 	%f484, %f450;
	mov.u64 	%rd537, %rd503;
	@%p174 bra 	$L__BB6_130;
	setp.lt.f32 	%p175, %f449, %f144;
	mov.f32 	%f458, %f449;
	mov.u64 	%rd511, %rd502;
	@%p175 bra 	$L__BB6_127;
	setp.gt.f32 	%p176, %f449, %f144;
	mov.f32 	%f458, %f144;
	mov.u64 	%rd511, %rd152;
	@%p176 bra 	$L__BB6_127;
	setp.lt.s64 	%p177, %rd502, %rd152;
	selp.f32 	%f458, %f449, %f144, %p177;
	min.s64 	%rd511, %rd502, %rd152;
$L__BB6_127:
	setp.lt.f32 	%p178, %f450, %f145;
	mov.f32 	%f484, %f145;
	mov.u64 	%rd537, %rd153;
	@%p178 bra 	$L__BB6_130;
	setp.gt.f32 	%p179, %f450, %f145;
	mov.f32 	%f484, %f450;
	mov.u64 	%rd537, %rd503;
	@%p179 bra 	$L__BB6_130;
	setp.lt.s64 	%p180, %rd503, %rd153;
	selp.f32 	%f484, %f450, %f145, %p180;
	min.s64 	%rd537, %rd503, %rd153;
$L__BB6_130:
	mov.b32 	%r314, %f458;
	mov.b32 	%r350, 2;
	mov.b32 	%r352, -1;
	// begin inline asm
	shfl.sync.down.b32 %r313, %r314, %r350, %r307, %r352;
	// end inline asm
	mov.b32 	%f151, %r313;
	// begin inline asm
	shfl.sync.down.b32 %r318, %r319, %r350, %r307, %r352;
	// end inline asm
	mov.b64 	{%r324, %r329}, %rd511;
	// begin inline asm
	shfl.sync.down.b32 %r323, %r324, %r350, %r307, %r352;
	// end inline asm
	// begin inline asm
	shfl.sync.down.b32 %r328, %r329, %r350, %r307, %r352;
	// end inline asm
	mov.b64 	%rd159, {%r323, %r328};
	mov.b32 	%r334, %f484;
	// begin inline asm
	shfl.sync.down.b32 %r333, %r334, %r350, %r307, %r352;
	// end inline asm
	mov.b32 	%f152, %r333;
	// begin inline asm
	shfl.sync.down.b32 %r338, %r339, %r350, %r307, %r352;
	// end inline asm
	mov.b64 	{%r344, %r349}, %rd537;
	// begin inline asm
	shfl.sync.down.b32 %r343, %r344, %r350, %r307, %r352;
	// end inline asm
	// begin inline asm
	shfl.sync.down.b32 %r348, %r349, %r350, %r307, %r352;
	// end inline asm
	mov.b64 	%rd160, {%r343, %r348};
	add.s32 	%r353, %r268, 2;
	setp.gt.s32 	%p181, %r353, %r307;
	mov.f32 	%f487, %f484;
	mov.u64 	%rd540, %rd537;
	@%p181 bra 	$L__BB6_137;
	setp.lt.f32 	%p182, %f458, %f151;
	mov.f32 	%f485, %f458;
	mov.u64 	%rd538, %rd511;
	@%p182 bra 	$L__BB6_134;
	setp.gt.f32 	%p183, %f458, %f151;
	mov.f32 	%f485, %f151;
	mov.u64 	%rd538, %rd159;
	@%p183 bra 	$L__BB6_134;
	setp.lt.s64 	%p184, %rd511, %rd159;
	selp.f32 	%f485, %f458, %f151, %p184;
	min.s64 	%rd538, %rd511, %rd159;
$L__BB6_134:
	setp.lt.f32 	%p185, %f484, %f152;
	mov.f32 	%f458, %f485;
	mov.u64 	%rd511, %rd538;
	mov.f32 	%f487, %f152;
	mov.u64 	%rd540, %rd160;
	@%p185 bra 	$L__BB6_137;
	setp.gt.f32 	%p186, %f484, %f152;
	mov.f32 	%f458, %f485;
	mov.u64 	%rd511, %rd538;
	mov.f32 	%f487, %f484;
	mov.u64 	%rd540, %rd537;
	@%p186 bra 	$L__BB6_137;
	setp.lt.s64 	%p187, %rd537, %rd160;
	selp.f32 	%f487, %f484, %f152, %p187;
	min.s64 	%rd540, %rd537, %rd160;
	mov.f32 	%f458, %f485;
	mov.u64 	%rd511, %rd538;
$L__BB6_137:
	mov.b32 	%r355, %f458;
	mov.b32 	%r391, 4;
	mov.b32 	%r393, -1;
	// begin inline asm
	shfl.sync.down.b32 %r354, %r355, %r391, %r307, %r393;
	// end inline asm
	mov.b32 	%f158, %r354;
	// begin inline asm
	shfl.sync.down.b32 %r359, %r360, %r391, %r307, %r393;
	// end inline asm
	mov.b64 	{%r365, %r370}, %rd511;
	// begin inline asm
	shfl.sync.down.b32 %r364, %r365, %r391, %r307, %r393;
	// end inline asm
	// begin inline asm
	shfl.sync.down.b32 %r369, %r370, %r391, %r307, %r393;
	// end inline asm
	mov.b64 	%rd166, {%r364, %r369};
	mov.b32 	%r375, %f487;
	// begin inline asm
	shfl.sync.down.b32 %r374, %r375, %r391, %r307, %r393;
	// end inline asm
	mov.b32 	%f159, %r374;
	// begin inline asm
	shfl.sync.down.b32 %r379, %r380, %r391, %r307, %r393;
	// end inline asm
	mov.b64 	{%r385, %r390}, %rd540;
	// begin inline asm
	shfl.sync.down.b32 %r384, %r385, %r391, %r307, %r393;
	// end inline asm
	// begin inline asm
	shfl.sync.down.b32 %r389, %r390, %r391, %r307, %r393;
	// end inline asm
	mov.b64 	%rd167, {%r384, %r389};
	add.s32 	%r394, %r268, 4;
	setp.gt.s32 	%p188, %r394, %r307;
	mov.f32 	%f490, %f487;
	mov.u64 	%rd543, %rd540;
	@%p188 bra 	$L__BB6_144;
	setp.lt.f32 	%p189, %f458, %f158;
	mov.f32 	%f488, %f458;
	mov.u64 	%rd541, %rd511;
	@%p189 bra 	$L__BB6_141;
	setp.gt.f32 	%p190, %f458, %f158;
	mov.f32 	%f488, %f158;
	mov.u64 	%rd541, %rd166;
	@%p190 bra 	$L__BB6_141;
	setp.lt.s64 	%p191, %rd511, %rd166;
	selp.f32 	%f488, %f458, %f158, %p191;
	min.s64 	%rd541, %rd511, %rd166;
$L__BB6_141:
	setp.lt.f32 	%p192, %f487, %f159;
	mov.f32 	%f458, %f488;
	mov.u64 	%rd511, %rd541;
	mov.f32 	%f490, %f159;
	mov.u64 	%rd543, %rd167;
	@%p192 bra 	$L__BB6_144;
	setp.gt.f32 	%p193, %f487, %f159;
	mov.f32 	%f458, %f488;
	mov.u64 	%rd511, %rd541;
	mov.f32 	%f490, %f487;
	mov.u64 	%rd543, %rd540;
	@%p193 bra 	$L__BB6_144;
	setp.lt.s64 	%p194, %rd540, %rd167;
	selp.f32 	%f490, %f487, %f159, %p194;
	min.s64 	%rd543, %rd540, %rd167;
	mov.f32 	%f458, %f488;
	mov.u64 	%rd511, %rd541;
$L__BB6_144:
	mov.b32 	%r396, %f458;
	mov.b32 	%r432, 8;
	mov.b32 	%r434, -1;
	// begin inline asm
	shfl.sync.down.b32 %r395, %r396, %r432, %r307, %r434;
	// end inline asm
	mov.b32 	%f165, %r395;
	// begin inline asm
	shfl.sync.down.b32 %r400, %r401, %r432, %r307, %r434;
	// end inline asm
	mov.b64 	{%r406, %r411}, %rd511;
	// begin inline asm
	shfl.sync.down.b32 %r405, %r406, %r432, %r307, %r434;
	// end inline asm
	// begin inline asm
	shfl.sync.down.b32 %r410, %r411, %r432, %r307, %r434;
	// end inline asm
	mov.b64 	%rd173, {%r405, %r410};
	mov.b32 	%r416, %f490;
	// begin inline asm
	shfl.sync.down.b32 %r415, %r416, %r432, %r307, %r434;
	// end inline asm
	mov.b32 	%f166, %r415;
	// begin inline asm
	shfl.sync.down.b32 %r420, %r421, %r432, %r307, %r434;
	// end inline asm
	mov.b64 	{%r426, %r431}, %rd543;
	// begin inline asm
	shfl.sync.down.b32 %r425, %r426, %r432, %r307, %r434;
	// end inline asm
	// begin inline asm
	shfl.sync.down.b32 %r430, %r431, %r432, %r307, %r434;
	// end inline asm
	mov.b64 	%rd174, {%r425, %r430};
	add.s32 	%r435, %r268, 8;
	setp.gt.s32 	%p195, %r435, %r307;
	mov.f32 	%f493, %f490;
	mov.u64 	%rd546, %rd543;
	@%p195 bra 	$L__BB6_151;
	setp.lt.f32 	%p196, %f458, %f165;
	mov.f32 	%f491, %f458;
	mov.u64 	%rd544, %rd511;
	@%p196 bra 	$L__BB6_148;
	setp.gt.f32 	%p197, %f458, %f165;
	mov.f32 	%f491, %f165;
	mov.u64 	%rd544, %rd173;
	@%p197 bra 	$L__BB6_148;
	setp.lt.s64 	%p198, %rd511, %rd173;
	selp.f32 	%f491, %f458, %f165, %p198;
	min.s64 	%rd544, %rd511, %rd173;
$L__BB6_148:
	setp.lt.f32 	%p199, %f490, %f166;
	mov.f32 	%f458, %f491;
	mov.u64 	%rd511, %rd544;
	mov.f32 	%f493, %f166;
	mov.u64 	%rd546, %rd174;
	@%p199 bra 	$L__BB6_151;
	setp.gt.f32 	%p200, %f490, %f166;
	mov.f32 	%f458, %f491;
	mov.u64 	%rd511, %rd544;
	mov.f32 	%f493, %f490;
	mov.u64 	%rd546, %rd543;
	@%p200 bra 	$L__BB6_151;
	setp.lt.s64 	%p201, %rd543, %rd174;
	selp.f32 	%f493, %f490, %f166, %p201;
	min.s64 	%rd546, %rd543, %rd174;
	mov.f32 	%f458, %f491;
	mov.u64 	%rd511, %rd544;
$L__BB6_151:
	mov.b32 	%r437, %f458;
	mov.b32 	%r473, 16;
	mov.b32 	%r475, -1;
	// begin inline asm
	shfl.sync.down.b32 %r436, %r437, %r473, %r307, %r475;
	// end inline asm
	mov.b32 	%f172, %r436;
	// begin inline asm
	shfl.sync.down.b32 %r441, %r442, %r473, %r307, %r475;
	// end inline asm
	mov.b64 	{%r447, %r452}, %rd511;
	// begin inline asm
	shfl.sync.down.b32 %r446, %r447, %r473, %r307, %r475;
	// end inline asm
	// begin inline asm
	shfl.sync.down.b32 %r451, %r452, %r473, %r307, %r475;
	// end inline asm
	mov.b64 	%rd180, {%r446, %r451};
	mov.b32 	%r457, %f493;
	// begin inline asm
	shfl.sync.down.b32 %r456, %r457, %r473, %r307, %r475;
	// end inline asm
	mov.b32 	%f173, %r456;
	// begin inline asm
	shfl.sync.down.b32 %r461, %r462, %r473, %r307, %r475;
	// end inline asm
	mov.b64 	{%r467, %r472}, %rd546;
	// begin inline asm
	shfl.sync.down.b32 %r466, %r467, %r473, %r307, %r475;
	// end inline asm
	// begin inline asm
	shfl.sync.down.b32 %r471, %r472, %r473, %r307, %r475;
	// end inline asm
	mov.b64 	%rd181, {%r466, %r471};
	add.s32 	%r476, %r268, 16;
	setp.gt.s32 	%p202, %r476, %r307;
	mov.f32 	%f580, %f493;
	mov.u64 	%rd637, %rd546;
	@%p202 bra 	$L__BB6_158;
	setp.lt.f32 	%p203, %f458, %f172;
	mov.f32 	%f494, %f458;
	mov.u64 	%rd547, %rd511;
	@%p203 bra 	$L__BB6_155;
	setp.gt.f32 	%p204, %f458, %f172;
	mov.f32 	%f494, %f172;
	mov.u64 	%rd547, %rd180;
	@%p204 bra 	$L__BB6_155;
	setp.lt.s64 	%p205, %rd511, %rd180;
	selp.f32 	%f494, %f458, %f172, %p205;
	min.s64 	%rd547, %rd511, %rd180;
$L__BB6_155:
	setp.lt.f32 	%p206, %f493, %f173;
	mov.f32 	%f458, %f494;
	mov.u64 	%rd511, %rd547;
	mov.f32 	%f580, %f173;
	mov.u64 	%rd637, %rd181;
	@%p206 bra 	$L__BB6_158;
	setp.gt.f32 	%p207, %f493, %f173;
	mov.f32 	%f458, %f494;
	mov.u64 	%rd511, %rd547;
	mov.f32 	%f580, %f493;
	mov.u64 	%rd637, %rd546;
	@%p207 bra 	$L__BB6_158;
	setp.lt.s64 	%p208, %rd546, %rd181;
	selp.f32 	%f580, %f493, %f173, %p208;
	min.s64 	%rd637, %rd546, %rd181;
	mov.f32 	%f458, %f494;
	mov.u64 	%rd511, %rd547;
$L__BB6_158:
	setp.ne.s32 	%p209, %r268, 0;
	@%p209 bra 	$L__BB6_160;
	mov.u32 	%r478, _ZN6thrust24THRUST_300001_SM_1000_NS8cuda_cub4core6detail5shmemE;
	add.s32 	%r479, %r478, %r309;
	st.shared.f32 	[%r479+8], %f458;
	st.shared.u64 	[%r479+16], %rd511;
	st.shared.f32 	[%r479+24], %f580;
	st.shared.u64 	[%r479+32], %rd637;
$L__BB6_160:
	bar.sync 	0;
	setp.ne.s32 	%p210, %r2, 0;
	@%p210 bra 	$L__BB6_349;
	setp.lt.s32 	%p211, %r1, 33;
	mov.f32 	%f497, %f458;
	mov.u64 	%rd550, %rd511;
	mov.f32 	%f498, %f580;
	mov.u64 	%rd551, %rd637;
	@%p211 bra 	$L__BB6_169;
	ld.shared.f32 	%f179, [_ZN6thrust24THRUST_300001_SM_1000_NS8cuda_cub4core6detail5shmemE+40];
	ld.shared.u64 	%rd187, [_ZN6thrust24THRUST_300001_SM_1000_NS8cuda_cub4core6detail5shmemE+48];
	ld.shared.f32 	%f180, [_ZN6thrust24THRUST_300001_SM_1000_NS8cuda_cub4core6detail5shmemE+56];
	ld.shared.u64 	%rd188, [_ZN6thrust24THRUST_300001_SM_1000_NS8cuda_cub4core6detail5shmemE+64];
	setp.lt.f32 	%p212, %f458, %f179;
	mov.f32 	%f497, %f458;
	mov.u64 	%rd550, %rd511;
	@%p212 bra 	$L__BB6_165;
	setp.lt.f32 	%p213, %f179, %f458;
	mov.f32 	%f497, %f179;
	mov.u64 	%rd550, %rd187;
	@%p213 bra 	$L__BB6_165;
	setp.lt.s64 	%p214, %rd511, %rd187;
	selp.f32 	%f497, %f458, %f179, %p214;
	min.s64 	%rd550, %rd511, %rd187;
$L__BB6_165:
	setp.lt.f32 	%p215, %f580, %f180;
	mov.f32 	%f498, %f180;
	mov.u64 	%rd551, %rd188;
	@%p215 bra 	$L__BB6_169;
	setp.geu.f32 	%p216, %f180, %f580;
	mov.f32 	%f498, %f580;
	mov.u64 	%rd551, %rd637;
	@%p216 bra 	$L__BB6_167;
	bra.uni 	$L__BB6_169;
$L__BB6_167:
	setp.ge.s64 	%p217, %rd637, %rd188;
	mov.f32 	%f498, %f180;
	mov.u64 	%rd551, %rd188;
	@%p217 bra 	$L__BB6_169;
	mov.f32 	%f498, %f580;
	mov.u64 	%rd551, %rd637;
$L__BB6_169:
	setp.lt.s32 	%p218, %r1, 65;
	mov.f32 	%f501, %f497;
	mov.u64 	%rd554, %rd550;
	mov.f32 	%f502, %f498;
	mov.u64 	%rd555, %rd551;
	@%p218 bra 	$L__BB6_177;
	ld.shared.f32 	%f192, [_ZN6thrust24THRUST_300001_SM_1000_NS8cuda_cub4core6detail5shmemE+72];
	ld.shared.u64 	%rd200, [_ZN6thrust24THRUST_300001_SM_1000_NS8cuda_cub4core6detail5shmemE+80];
	ld.shared.f32 	%f193, [_ZN6thrust24THRUST_300001_SM_1000_NS8cuda_cub4core6detail5shmemE+88];
	ld.shared.u64 	%rd201, [_ZN6thrust24THRUST_300001_SM_1000_NS8cuda_cub4core6detail5shmemE+96];
	setp.lt.f32 	%p219, %f497, %f192;
	mov.f32 	%f501, %f497;
	mov.u64 	%rd554, %rd550;
	@%p219 bra 	$L__BB6_173;
	setp.lt.f32 	%p220, %f192, %f497;
	mov.f32 	%f501, %f192;
	mov.u64 	%rd554, %rd200;
	@%p220 bra 	$L__BB6_173;
	setp.lt.s64 	%p221, %rd550, %rd200;
	selp.f32 	%f501, %f497, %f192, %p221;
	min.s64 	%rd554, %rd550, %rd200;
$L__BB6_173:
	setp.lt.f32 	%p222, %f498, %f193;
	mov.f32 	%f502, %f193;
	mov.u64 	%rd555, %rd201;
	@%p222 bra 	$L__BB6_177;
	setp.geu.f32 	%p223, %f193, %f498;
	mov.f32 	%f502, %f498;
	mov.u64 	%rd555, %rd551;
	@%p223 bra 	$L__BB6_175;
	bra.uni 	$L__BB6_177;
$L__BB6_175:
	setp.ge.s64 	%p224, %rd551, %rd201;
	mov.f32 	%f502, %f193;
	mov.u64 	%rd555, %rd201;
	@%p224 bra 	$L__BB6_177;
	mov.f32 	%f502, %f498;
	mov.u64 	%rd555, %rd551;
$L__BB6_177:
	setp.lt.s32 	%p225, %r1, 97;
	mov.f32 	%f505, %f501;
	mov.u64 	%rd558, %rd554;
	mov.f32 	%f506, %f502;
	mov.u64 	%rd559, %rd555;
	@%p225 bra 	$L__BB6_185;
	ld.shared.f32 	%f205, [_ZN6thrust24THRUST_300001_SM_1000_NS8cuda_cub4core6detail5shmemE+104];
	ld.shared.u64 	%rd213, [_ZN6thrust24THRUST_300001_SM_1000_NS8cuda_cub4core6detail5shmemE+112];
	ld.shared.f32 	%f206, [_ZN6thrust24THRUST_300001_SM_1000_NS8cuda_cub4core6detail5shmemE+120];
	ld.shared.u64 	%rd214, [_ZN6thrust24THRUST_300001_SM_1000_NS8cuda_cub4core6detail5shmemE+128];
	setp.lt.f32 	%p226, %f501, %f205;
	mov.f32 	%f505, %f501;
	mov.u64 	%rd558, %rd554;
	@%p226 bra 	$L__BB6_181;
	setp.lt.f32 	%p227, %f205, %f501;
	mov.f32 	%f505, %f205;
	mov.u64 	%rd558, %rd213;
	@%p227 bra 	$L__BB6_181;
	setp.lt.s64 	%p228, %rd554, %rd213;
	selp.f32 	%f505, %f501, %f205, %p228;
	min.s64 	%rd558, %rd554, %rd213;
$L__BB6_181:
	setp.lt.f32 	%p229, %f502, %f206;
	mov.f32 	%f506, %f206;
	mov.u64 	%rd559, %rd214;
	@%p229 bra 	$L__BB6_185;
	setp.geu.f32 	%p230, %f206, %f502;
	mov.f32 	%f506, %f502;
	mov.u64 	%rd559, %rd555;
	@%p230 bra 	$L__BB6_183;
	bra.uni 	$L__BB6_185;
$L__BB6_183:
	setp.ge.s64 	%p231, %rd555, %rd214;
	mov.f32 	%f506, %f206;
	mov.u64 	%rd559, %rd214;
	@%p231 bra 	$L__BB6_185;
	mov.f32 	%f506, %f502;
	mov.u64 	%rd559, %rd555;
$L__BB6_185:
	setp.lt.s32 	%p232, %r1, 129;
	mov.f32 	%f509, %f505;
	mov.u64 	%rd562, %rd558;
	mov.f32 	%f510, %f506;
	mov.u64 	%rd563, %rd559;
	@%p232 bra 	$L__BB6_193;
	ld.shared.f32 	%f218, [_ZN6thrust24THRUST_300001_SM_1000_NS8cuda_cub4core6detail5shmemE+136];
	ld.shared.u64 	%rd226, [_ZN6thrust24THRUST_300001_SM_1000_NS8cuda_cub4core6detail5shmemE+144];
	ld.shared.f32 	%f219, [_ZN6thrust24THRUST_300001_SM_1000_NS8cuda_cub4core6detail5shmemE+152];
	ld.shared.u64 	%rd227, [_ZN6thrust24THRUST_300001_SM_1000_NS8cuda_cub4core6detail5shmemE+160];
	setp.lt.f32 	%p233, %f505, %f218;
	mov.f32 	%f509, %f505;
	mov.u64 	%rd562, %rd558;
	@%p233 bra 	$L__BB6_189;
	setp.lt.f32 	%p234, %f218, %f505;
	mov.f32 	%f509, %f218;
	mov.u64 	%rd562, %rd226;
	@%p234 bra 	$L__BB6_189;
	setp.lt.s64 	%p235, %rd558, %rd226;
	selp.f32 	%f509, %f505, %f218, %p235;
	min.s64 	%rd562, %rd558, %rd226;
$L__BB6_189:
	setp.lt.f32 	%p236, %f506, %f219;
	mov.f32 	%f510, %f219;
	mov.u64 	%rd563, %rd227;
	@%p236 bra 	$L__BB6_193;
	setp.geu.f32 	%p237, %f219, %f506;
	mov.f32 	%f510, %f506;
	mov.u64 	%rd563, %rd559;
	@%p237 bra 	$L__BB6_191;
	bra.uni 	$L__BB6_193;
$L__BB6_191:
	setp.ge.s64 	%p238, %rd559, %rd227;
	mov.f32 	%f510, %f219;
	mov.u64 	%rd563, %rd227;
	@%p238 bra 	$L__BB6_193;
	mov.f32 	%f510, %f506;
	mov.u64 	%rd563, %rd559;
$L__BB6_193:
	setp.lt.s32 	%p239, %r1, 161;
	mov.f32 	%f513, %f509;
	mov.u64 	%rd566, %rd562;
	mov.f32 	%f514, %f510;
	mov.u64 	%rd567, %rd563;
	@%p239 bra 	$L__BB6_201;
	ld.shared.f32 	%f231, [_ZN6thrust24THRUST_300001_SM_1000_NS8cuda_cub4core6detail5shmemE+168];
	ld.shared.u64 	%rd239, [_ZN6thrust24THRUST_300001_SM_1000_NS8cuda_cub4core6detail5shmemE+176];
	ld.shared.f32 	%f232, [_ZN6thrust24THRUST_300001_SM_1000_NS8cuda_cub4core6detail5shmemE+184];
	ld.shared.u64 	%rd240, [_ZN6thrust24THRUST_300001_SM_1000_NS8cuda_cub4core6detail5shmemE+192];
	setp.lt.f32 	%p240, %f509, %f231;
	mov.f32 	%f513, %f509;
	mov.u64 	%rd566, %rd562;
	@%p240 bra 	$L__BB6_197;
	setp.lt.f32 	%p241, %f231, %f509;
	mov.f32 	%f513, %f231;
	mov.u64 	%rd566, %rd239;
	@%p241 bra 	$L__BB6_197;
	setp.lt.s64 	%p242, %rd562, %rd239;
	selp.f32 	%f513, %f509, %f231, %p242;
	min.s64 	%rd566, %rd562, %rd239;
$L__BB6_197:
	setp.lt.f32 	%p243, %f510, %f232;
	mov.f32 	%f514, %f232;
	mov.u64 	%rd567, %rd240;
	@%p243 bra 	$L__BB6_201;
	setp.geu.f32 	%p244, %f232, %f510;
	mov.f32 	%f514, %f510;
	mov.u64 	%rd567, %rd563;
	@%p244 bra 	$L__BB6_199;
	bra.uni 	$L__BB6_201;
$L__BB6_199:
	setp.ge.s64 	%p245, %rd563, %rd240;
	mov.f32 	%f514, %f232;
	mov.u64 	%rd567, %rd240;
	@%p245 bra 	$L__BB6_201;
	mov.f32 	%f514, %f510;
	mov.u64 	%rd567, %rd563;
$L__BB6_201:
	setp.lt.s32 	%p246, %r1, 193;
	mov.f32 	%f517, %f513;
	mov.u64 	%rd570, %rd566;
	mov.f32 	%f518, %f514;
	mov.u64 	%rd571, %rd567;
	@%p246 bra 	$L__BB6_209;
	ld.shared.f32 	%f244, [_ZN6thrust24THRUST_300001_SM_1000_NS8cuda_cub4core6detail5shmemE+200];
	ld.shared.u64 	%rd252, [_ZN6thrust24THRUST_300001_SM_1000_NS8cuda_cub4core6detail5shmemE+208];
	ld.shared.f32 	%f245, [_ZN6thrust24THRUST_300001_SM_1000_NS8cuda_cub4core6detail5shmemE+216];
	ld.shared.u64 	%rd253, [_ZN6thrust24THRUST_300001_SM_1000_NS8cuda_cub4core6detail5shmemE+224];
	setp.lt.f32 	%p247, %f513, %f244;
	mov.f32 	%f517, %f513;
	mov.u64 	%rd570, %rd566;
	@%p247 bra 	$L__BB6_205;
	setp.lt.f32 	%p248, %f244, %f513;
	mov.f32 	%f517, %f244;
	mov.u64 	%rd570, %rd252;
	@%p248 bra 	$L__BB6_205;
	setp.lt.s64 	%p249, %rd566, %rd252;
	selp.f32 	%f517, %f513, %f244, %p249;
	min.s64 	%rd570, %rd566, %rd252;
$L__BB6_205:
	setp.lt.f32 	%p250, %f514, %f245;
	mov.f32 	%f518, %f245;
	mov.u64 	%rd571, %rd253;
	@%p250 bra 	$L__BB6_209;
	setp.geu.f32 	%p251, %f245, %f514;
	mov.f32 	%f518, %f514;
	mov.u64 	%rd571, %rd567;
	@%p251 bra 	$L__BB6_207;
	bra.uni 	$L__BB6_209;
$L__BB6_207:
	setp.ge.s64 	%p252, %rd567, %rd253;
	mov.f32 	%f518, %f245;
	mov.u64 	%rd571, %rd253;
	@%p252 bra 	$L__BB6_209;
	mov.f32 	%f518, %f514;
	mov.u64 	%rd571, %rd567;
$L__BB6_209:
	setp.lt.s32 	%p253, %r1, 225;
	mov.u64 	%rd637, %rd571;
	mov.f32 	%f580, %f518;
	mov.u64 	%rd511, %rd570;
	mov.f32 	%f458, %f517;
	@%p253 bra 	$L__BB6_349;
	ld.shared.f32 	%f257, [_ZN6thrust24THRUST_300001_SM_1000_NS8cuda_cub4core6detail5shmemE+232];
	ld.shared.u64 	%rd265, [_ZN6thrust24THRUST_300001_SM_1000_NS8cuda_cub4core6detail5shmemE+240];
	ld.shared.f32 	%f258, [_ZN6thrust24THRUST_300001_SM_1000_NS8cuda_cub4core6detail5shmemE+248];
	ld.shared.u64 	%rd266, [_ZN6thrust24THRUST_300001_SM_1000_NS8cuda_cub4core6detail5shmemE+256];
	setp.lt.f32 	%p254, %f517, %f257;
	mov.f32 	%f458, %f517;
	mov.u64 	%rd511, %rd570;
	@%p254 bra 	$L__BB6_213;
	setp.lt.f32 	%p255, %f257, %f517;
	mov.f32 	%f458, %f257;
	mov.u64 	%rd511, %rd265;
	@%p255 bra 	$L__BB6_213;
	setp.lt.s64 	%p256, %rd570, %rd265;
	selp.f32 	%f458, %f517, %f257, %p256;
	min.s64 	%rd511, %rd570, %rd265;
$L__BB6_213:
	setp.lt.f32 	%p257, %f518, %f258;
	mov.f32 	%f580, %f258;
	mov.u64 	%rd637, %rd266;
	@%p257 bra 	$L__BB6_349;
	setp.geu.f32 	%p258, %f258, %f518;
	mov.f32 	%f580, %f518;
	mov.u64 	%rd637, %rd571;
	@%p258 bra 	$L__BB6_215;
	bra.uni 	$L__BB6_349;
$L__BB6_215:
	setp.ge.s64 	%p259, %rd571, %rd266;
	mov.f32 	%f580, %f258;
	mov.u64 	%rd637, %rd266;
	@%p259 bra 	$L__BB6_349;
	mov.f32 	%f580, %f518;
	mov.u64 	%rd637, %rd571;
	bra.uni 	$L__BB6_349;
$L__BB6_217:
	mov.u32 	%r18, %tid.x;
	cvt.u64.u32 	%rd276, %r18;
	mul.wide.u32 	%rd452, %r18, 4;
	add.s64 	%rd277, %rd1, %rd452;
	add.s64 	%rd278, %rd448, %rd276;
	ld.global.f32 	%f427, [%rd277];
	add.s64 	%rd453, %rd278, 256;
	ld.global.f32 	%f428, [%rd277+1024];
	setp.geu.f32 	%p3, %f427, %f428;
	setp.lt.f32 	%p4, %f428, %f427;
	selp.f32 	%f458, %f428, %f427, %p4;
	selp.b64 	%rd511, %rd453, %rd278, %p4;
	selp.f32 	%f548, %f427, %f428, %p3;
	selp.b64 	%rd605, %rd278, %rd453, %p3;
	setp.lt.u64 	%p5, %rd450, 1024;
	mov.b64 	%rd585, 512;
	@%p5 bra 	$L__BB6_230;
	mov.b64 	%rd576, 512;
	mov.f32 	%f524, %f548;
	mov.u64 	%rd578, %rd605;
$L__BB6_219:
	shl.b64 	%rd455, %rd576, 2;
	add.s64 	%rd456, %rd277, %rd455;
	add.s64 	%rd580, %rd278, %rd576;
	ld.global.f32 	%f526, [%rd456];
	add.s64 	%rd605, %rd580, 256;
	ld.global.f32 	%f548, [%rd456+1024];
	setp.lt.f32 	%p6, %f458, %f526;
	mov.f32 	%f525, %f458;
	mov.u64 	%rd579, %rd511;
	@%p6 bra 	$L__BB6_222;
	setp.lt.f32 	%p7, %f526, %f458;
	mov.f32 	%f525, %f526;
	mov.u64 	%rd579, %rd580;
	@%p7 bra 	$L__BB6_222;
	setp.lt.s64 	%p8, %rd511, %rd580;
	selp.f32 	%f525, %f458, %f526, %p8;
	min.s64 	%rd579, %rd511, %rd580;
$L__BB6_222:
	setp.lt.f32 	%p9, %f524, %f526;
	@%p9 bra 	$L__BB6_224;
	setp.lt.f32 	%p10, %f526, %f524;
	setp.lt.s64 	%p11, %rd578, %rd580;
	or.pred  	%p12, %p10, %p11;
	selp.f32 	%f526, %f524, %f526, %p12;
	selp.b64 	%rd580, %rd578, %rd580, %p12;
$L__BB6_224:
	setp.lt.f32 	%p13, %f525, %f548;
	mov.f32 	%f458, %f525;
	mov.u64 	%rd511, %rd579;
	@%p13 bra 	$L__BB6_227;
	setp.lt.f32 	%p14, %f548, %f525;
	mov.f32 	%f458, %f548;
	mov.u64 	%rd511, %rd605;
	@%p14 bra 	$L__BB6_227;
	setp.lt.s64 	%p15, %rd579, %rd605;
	selp.f32 	%f458, %f525, %f548, %p15;
	min.s64 	%rd511, %rd579, %rd605;
$L__BB6_227:
	setp.lt.f32 	%p16, %f526, %f548;
	@%p16 bra 	$L__BB6_229;
	setp.lt.f32 	%p17, %f548, %f526;
	setp.lt.s64 	%p18, %rd580, %rd605;
	or.pred  	%p19, %p17, %p18;
	selp.f32 	%f548, %f526, %f548, %p19;
	selp.b64 	%rd605, %rd580, %rd605, %p19;
$L__BB6_229:
	add.s64 	%rd585, %rd576, 512;
	add.s64 	%rd457, %rd576, 1024;
	setp.le.s64 	%p20, %rd457, %rd450;
	mov.u64 	%rd576, %rd585;
	mov.f32 	%f524, %f548;
	mov.u64 	%rd578, %rd605;
	@%p20 bra 	$L__BB6_219;
$L__BB6_230:
	setp.le.s64 	%p21, %rd450, %rd585;
	@%p21 bra 	$L__BB6_268;
	cvt.u32.u64 	%r41, %rd585;
	cvt.u32.u64 	%r42, %rd450;
	sub.s32 	%r19, %r42, %r41;
	setp.ge.s32 	%p22, %r18, %r19;
	@%p22 bra 	$L__BB6_268;
	not.b32 	%r44, %r18;
	add.s32 	%r45, %r44, %r42;
	sub.s32 	%r20, %r45, %r41;
	and.b32  	%r47, %r20, 768;
	setp.eq.s32 	%p23, %r47, 768;
	mov.u32 	%r692, %r18;
	@%p23 bra 	$L__BB6_241;
	add.s64 	%rd459, %rd585, %rd276;
	add.s64 	%rd587, %rd459, %rd448;
	shl.b64 	%rd460, %rd459, 2;
	add.s64 	%rd586, %rd1, %rd460;
	shr.u32 	%r48, %r20, 8;
	add.s32 	%r49, %r48, 1;
	and.b32  	%r50, %r49, 3;
	neg.s32 	%r690, %r50;
	mov.u32 	%r692, %r18;
$L__BB6_234:
	.pragma "nounroll";
	mov.u64 	%rd303, %rd605;
	mov.f32 	%f285, %f548;
	mov.u64 	%rd302, %rd511;
	mov.f32 	%f284, %f458;
	ld.global.f32 	%f286, [%rd586];
	setp.lt.f32 	%p24, %f284, %f286;
	@%p24 bra 	$L__BB6_237;
	setp.lt.f32 	%p25, %f286, %f284;
	mov.f32 	%f458, %f286;
	mov.u64 	%rd511, %rd587;
	@%p25 bra 	$L__BB6_237;
	setp.lt.s64 	%p26, %rd302, %rd587;
	selp.f32 	%f458, %f284, %f286, %p26;
	min.s64 	%rd511, %rd302, %rd587;
$L__BB6_237:
	setp.lt.f32 	%p27, %f285, %f286;
	mov.f32 	%f548, %f286;
	mov.u64 	%rd605, %rd587;
	@%p27 bra 	$L__BB6_240;
	setp.lt.f32 	%p28, %f286, %f285;
	mov.f32 	%f548, %f285;
	mov.u64 	%rd605, %rd303;
	@%p28 bra 	$L__BB6_240;
	setp.lt.s64 	%p29, %rd303, %rd587;
	selp.f32 	%f548, %f285, %f286, %p29;
	min.s64 	%rd605, %rd303, %rd587;
$L__BB6_240:
	add.s32 	%r692, %r692, 256;
	add.s64 	%rd587, %rd587, 256;
	add.s64 	%rd586, %rd586, 1024;
	add.s32 	%r690, %r690, 1;
	setp.ne.s32 	%p30, %r690, 0;
	@%p30 bra 	$L__BB6_234;
$L__BB6_241:
	setp.lt.u32 	%p31, %r20, 768;
	@%p31 bra 	$L__BB6_268;
	add.s32 	%r693, %r692, 512;
$L__BB6_243:
	mov.u32 	%r28, %r693;
	add.s32 	%r51, %r28, -512;
	cvt.u64.u32 	%rd461, %r51;
	add.s64 	%rd462, %rd585, %rd461;
	shl.b64 	%rd463, %rd462, 2;
	add.s64 	%rd316, %rd1, %rd463;
	add.s64 	%rd317, %rd462, %rd448;
	ld.global.f32 	%f297, [%rd316];
	setp.lt.f32 	%p32, %f458, %f297;
	mov.f32 	%f541, %f458;
	mov.u64 	%rd598, %rd511;
	@%p32 bra 	$L__BB6_246;
	setp.lt.f32 	%p33, %f297, %f458;
	mov.f32 	%f541, %f297;
	mov.u64 	%rd598, %rd317;
	@%p33 bra 	$L__BB6_246;
	setp.lt.s64 	%p34, %rd511, %rd317;
	selp.f32 	%f541, %f458, %f297, %p34;
	min.s64 	%rd598, %rd511, %rd317;
$L__BB6_246:
	setp.lt.f32 	%p35, %f548, %f297;
	mov.f32 	%f542, %f297;
	mov.u64 	%rd599, %rd317;
	@%p35 bra 	$L__BB6_249;
	setp.lt.f32 	%p36, %f297, %f548;
	mov.f32 	%f542, %f548;
	mov.u64 	%rd599, %rd605;
	@%p36 bra 	$L__BB6_249;
	setp.lt.s64 	%p37, %rd605, %rd317;
	selp.f32 	%f542, %f548, %f297, %p37;
	min.s64 	%rd599, %rd605, %rd317;
$L__BB6_249:
	add.s32 	%r52, %r28, -256;
	cvt.u64.u32 	%rd464, %r52;
	add.s64 	%rd465, %rd585, %rd464;
	add.s64 	%rd322, %rd465, %rd448;
	ld.global.f32 	%f302, [%rd316+1024];
	setp.lt.f32 	%p38, %f541, %f302;
	mov.f32 	%f543, %f541;
	mov.u64 	%rd600, %rd598;
	@%p38 bra 	$L__BB6_252;
	setp.lt.f32 	%p39, %f302, %f541;
	mov.f32 	%f543, %f302;
	mov.u64 	%rd600, %rd322;
	@%p39 bra 	$L__BB6_252;
	setp.lt.s64 	%p40, %rd598, %rd322;
	selp.f32 	%f543, %f541, %f302, %p40;
	min.s64 	%rd600, %rd598, %rd322;
$L__BB6_252:
	setp.lt.f32 	%p41, %f542, %f302;
	mov.f32 	%f544, %f302;
	mov.u64 	%rd601, %rd322;
	@%p41 bra 	$L__BB6_255;
	setp.lt.f32 	%p42, %f302, %f542;
	mov.f32 	%f544, %f542;
	mov.u64 	%rd601, %rd599;
	@%p42 bra 	$L__BB6_255;
	setp.lt.s64 	%p43, %rd599, %rd322;
	selp.f32 	%f544, %f542, %f302, %p43;
	min.s64 	%rd601, %rd599, %rd322;
$L__BB6_255:
	cvt.u64.u32 	%rd466, %r28;
	add.s64 	%rd467, %rd585, %rd466;
	add.s64 	%rd327, %rd467, %rd448;
	ld.global.f32 	%f307, [%rd316+2048];
	setp.lt.f32 	%p44, %f543, %f307;
	mov.f32 	%f545, %f543;
	mov.u64 	%rd602, %rd600;
	@%p44 bra 	$L__BB6_258;
	setp.lt.f32 	%p45, %f307, %f543;
	mov.f32 	%f545, %f307;
	mov.u64 	%rd602, %rd327;
	@%p45 bra 	$L__BB6_258;
	setp.lt.s64 	%p46, %rd600, %rd327;
	selp.f32 	%f545, %f543, %f307, %p46;
	min.s64 	%rd602, %rd600, %rd327;
$L__BB6_258:
	setp.lt.f32 	%p47, %f544, %f307;
	mov.f32 	%f546, %f307;
	mov.u64 	%rd603, %rd327;
	@%p47 bra 	$L__BB6_261;
	setp.lt.f32 	%p48, %f307, %f544;
	mov.f32 	%f546, %f544;
	mov.u64 	%rd603, %rd601;
	@%p48 bra 	$L__BB6_261;
	setp.lt.s64 	%p49, %rd601, %rd327;
	selp.f32 	%f546, %f544, %f307, %p49;
	min.s64 	%rd603, %rd601, %rd327;
$L__BB6_261:
	add.s32 	%r53, %r28, 256;
	cvt.u64.u32 	%rd468, %r53;
	add.s64 	%rd469, %rd585, %rd468;
	add.s64 	%rd332, %rd469, %rd448;
	ld.global.f32 	%f312, [%rd316+3072];
	setp.lt.f32 	%p50, %f545, %f312;
	mov.f32 	%f458, %f545;
	mov.u64 	%rd511, %rd602;
	@%p50 bra 	$L__BB6_264;
	setp.lt.f32 	%p51, %f312, %f545;
	mov.f32 	%f458, %f312;
	mov.u64 	%rd511, %rd332;
	@%p51 bra 	$L__BB6_264;
	setp.lt.s64 	%p52, %rd602, %rd332;
	selp.f32 	%f458, %f545, %f312, %p52;
	min.s64 	%rd511, %rd602, %rd332;
$L__BB6_264:
	setp.lt.f32 	%p53, %f546, %f312;
	mov.f32 	%f548, %f312;
	mov.u64 	%rd605, %rd332;
	@%p53 bra 	$L__BB6_267;
	setp.lt.f32 	%p54, %f312, %f546;
	mov.f32 	%f548, %f546;
	mov.u64 	%rd605, %rd603;
	@%p54 bra 	$L__BB6_267;
	setp.lt.s64 	%p55, %rd603, %rd332;
	selp.f32 	%f548, %f546, %f312, %p55;
	min.s64 	%rd605, %rd603, %rd332;
$L__BB6_267:
	add.s32 	%r693, %r28, 1024;
	add.s32 	%r54, %r28, 512;
	setp.lt.s32 	%p56, %r54, %r19;
	@%p56 bra 	$L__BB6_243;
$L__BB6_268:
	// begin inline asm
	mov.u32 %r55, %laneid;
	// end inline asm
	mov.b32 	%r57, %f458;
	mov.b32 	%r93, 1;
	mov.b32 	%r94, 31;
	mov.b32 	%r95, -1;
	// begin inline asm
	shfl.sync.down.b32 %r56, %r57, %r93, %r94, %r95;
	// end inline asm
	mov.b32 	%f319, %r56;
	// begin inline asm
	shfl.sync.down.b32 %r61, %r62, %r93, %r94, %r95;
	// end inline asm
	mov.b64 	{%r67, %r72}, %rd511;
	// begin inline asm
	shfl.sync.down.b32 %r66, %r67, %r93, %r94, %r95;
	// end inline asm
	// begin inline asm
	shfl.sync.down.b32 %r71, %r72, %r93, %r94, %r95;
	// end inline asm
	mov.b64 	%rd339, {%r66, %r71};
	mov.b32 	%r77, %f548;
	// begin inline asm
	shfl.sync.down.b32 %r76, %r77, %r93, %r94, %r95;
	// end inline asm
	mov.b32 	%f320, %r76;
	// begin inline asm
	shfl.sync.down.b32 %r81, %r82, %r93, %r94, %r95;
	// end inline asm
	mov.b64 	{%r87, %r92}, %rd605;
	// begin inline asm
	shfl.sync.down.b32 %r86, %r87, %r93, %r94, %r95;
	// end inline asm
	// begin inline asm
	shfl.sync.down.b32 %r91, %r92, %r93, %r94, %r95;
	// end inline asm
	mov.b64 	%rd340, {%r86, %r91};
	setp.gt.s32 	%p57, %r55, 30;
	mov.f32 	%f553, %f548;
	mov.u64 	%rd610, %rd605;
	@%p57 bra 	$L__BB6_275;
	setp.lt.f32 	%p58, %f458, %f319;
	mov.f32 	%f551, %f458;
	mov.u64 	%rd608, %rd511;
	@%p58 bra 	$L__BB6_272;
	setp.gt.f32 	%p59, %f458, %f319;
	mov.f32 	%f551, %f319;
	mov.u64 	%rd608, %rd339;
	@%p59 bra 	$L__BB6_272;
	setp.lt.s64 	%p60, %rd511, %rd339;
	selp.f32 	%f551, %f458, %f319, %p60;
	min.s64 	%rd608, %rd511, %rd339;
$L__BB6_272:
	setp.lt.f32 	%p61, %f548, %f320;
	mov.f32 	%f458, %f551;
	mov.u64 	%rd511, %rd608;
	mov.f32 	%f553, %f320;
	mov.u64 	%rd610, %rd340;
	@%p61 bra 	$L__BB6_275;
	setp.gt.f32 	%p62, %f548, %f320;
	mov.f32 	%f458, %f551;
	mov.u64 	%rd511, %rd608;
	mov.f32 	%f553, %f548;
	mov.u64 	%rd610, %rd605;
	@%p62 bra 	$L__BB6_275;
	setp.lt.s64 	%p63, %rd605, %rd340;
	selp.f32 	%f553, %f548, %f320, %p63;
	min.s64 	%rd610, %rd605, %rd340;
	mov.f32 	%f458, %f551;
	mov.u64 	%rd511, %rd608;
$L__BB6_275:
	mov.b32 	%r97, %f458;
	mov.b32 	%r133, 2;
	mov.b32 	%r134, 31;
	mov.b32 	%r135, -1;
	// begin inline asm
	shfl.sync.down.b32 %r96, %r97, %r133, %r134, %r135;
	// end inline asm
	mov.b32 	%f326, %r96;
	// begin inline asm
	shfl.sync.down.b32 %r101, %r102, %r133, %r134, %r135;
	// end inline asm
	mov.b64 	{%r107, %r112}, %rd511;
	// begin inline asm
	shfl.sync.down.b32 %r106, %r107, %r133, %r134, %r135;
	// end inline asm
	// begin inline asm
	shfl.sync.down.b32 %r111, %r112, %r133, %r134, %r135;
	// end inline asm
	mov.b64 	%rd346, {%r106, %r111};
	mov.b32 	%r117, %f553;
	// begin inline asm
	shfl.sync.down.b32 %r116, %r117, %r133, %r134, %r135;
	// end inline asm
	mov.b32 	%f327, %r116;
	// begin inline asm
	shfl.sync.down.b32 %r121, %r122, %r133, %r134, %r135;
	// end inline asm
	mov.b64 	{%r127, %r132}, %rd610;
	// begin inline asm
	shfl.sync.down.b32 %r126, %r127, %r133, %r134, %r135;
	// end inline asm
	// begin inline asm
	shfl.sync.down.b32 %r131, %r132, %r133, %r134, %r135;
	// end inline asm
	mov.b64 	%rd347, {%r126, %r131};
	setp.gt.s32 	%p64, %r55, 29;
	mov.f32 	%f556, %f553;
	mov.u64 	%rd613, %rd610;
	@%p64 bra 	$L__BB6_282;
	setp.lt.f32 	%p65, %f458, %f326;
	mov.f32 	%f554, %f458;
	mov.u64 	%rd611, %rd511;
	@%p65 bra 	$L__BB6_279;
	setp.gt.f32 	%p66, %f458, %f326;
	mov.f32 	%f554, %f326;
	mov.u64 	%rd611, %rd346;
	@%p66 bra 	$L__BB6_279;
	setp.lt.s64 	%p67, %rd511, %rd346;
	selp.f32 	%f554, %f458, %f326, %p67;
	min.s64 	%rd611, %rd511, %rd346;
$L__BB6_279:
	setp.lt.f32 	%p68, %f553, %f327;
	mov.f32 	%f458, %f554;
	mov.u64 	%rd511, %rd611;
	mov.f32 	%f556, %f327;
	mov.u64 	%rd613, %rd347;
	@%p68 bra 	$L__BB6_282;
	setp.gt.f32 	%p69, %f553, %f327;
	mov.f32 	%f458, %f554;
	mov.u64 	%rd511, %rd611;
	mov.f32 	%f556, %f553;
	mov.u64 	%rd613, %rd610;
	@%p69 bra 	$L__BB6_282;
	setp.lt.s64 	%p70, %rd610, %rd347;
	selp.f32 	%f556, %f553, %f327, %p70;
	min.s64 	%rd613, %rd610, %rd347;
	mov.f32 	%f458, %f554;
	mov.u64 	%rd511, %rd611;
$L__BB6_282:
	mov.b32 	%r137, %f458;
	mov.b32 	%r173, 4;
	mov.b32 	%r174, 31;
	mov.b32 	%r175, -1;
	// begin inline asm
	shfl.sync.down.b32 %r136, %r137, %r173, %r174, %r175;
	// end inline asm
	mov.b32 	%f333, %r136;
	// begin inline asm
	shfl.sync.down.b32 %r141, %r142, %r173, %r174, %r175;
	// end inline asm
	mov.b64 	{%r147, %r152}, %rd511;
	// begin inline asm
	shfl.sync.down.b32 %r146, %r147, %r173, %r174, %r175;
	// end inline asm
	// begin inline asm
	shfl.sync.down.b32 %r151, %r152, %r173, %r174, %r175;
	// end inline asm
	mov.b64 	%rd353, {%r146, %r151};
	mov.b32 	%r157, %f556;
	// begin inline asm
	shfl.sync.down.b32 %r156, %r157, %r173, %r174, %r175;
	// end inline asm
	mov.b32 	%f334, %r156;
	// begin inline asm
	shfl.sync.down.b32 %r161, %r162, %r173, %r174, %r175;
	// end inline asm
	mov.b64 	{%r167, %r172}, %rd613;
	// begin inline asm
	shfl.sync.down.b32 %r166, %r167, %r173, %r174, %r175;
	// end inline asm
	// begin inline asm
	shfl.sync.down.b32 %r171, %r172, %r173, %r174, %r175;
	// end inline asm
	mov.b64 	%rd354, {%r166, %r171};
	setp.gt.s32 	%p71, %r55, 27;
	mov.f32 	%f559, %f556;
	mov.u64 	%rd616, %rd613;
	@%p71 bra 	$L__BB6_289;
	setp.lt.f32 	%p72, %f458, %f333;
	mov.f32 	%f557, %f458;
	mov.u64 	%rd614, %rd511;
	@%p72 bra 	$L__BB6_286;
	setp.gt.f32 	%p73, %f458, %f333;
	mov.f32 	%f557, %f333;
	mov.u64 	%rd614, %rd353;
	@%p73 bra 	$L__BB6_286;
	setp.lt.s64 	%p74, %rd511, %rd353;
	selp.f32 	%f557, %f458, %f333, %p74;
	min.s64 	%rd614, %rd511, %rd353;
$L__BB6_286:
	setp.lt.f32 	%p75, %f556, %f334;
	mov.f32 	%f458, %f557;
	mov.u64 	%rd511, %rd614;
	mov.f32 	%f559, %f334;
	mov.u64 	%rd616, %rd354;
	@%p75 bra 	$L__BB6_289;
	setp.gt.f32 	%p76, %f556, %f334;
	mov.f32 	%f458, %f557;
	mov.u64 	%rd511, %rd614;
	mov.f32 	%f559, %f556;
	mov.u64 	%rd616, %rd613;
	@%p76 bra 	$L__BB6_289;
	setp.lt.s64 	%p77, %rd613, %rd354;
	selp.f32 	%f559, %f556, %f334, %p77;
	min.s64 	%rd616, %rd613, %rd354;
	mov.f32 	%f458, %f557;
	mov.u64 	%rd511, %rd614;
$L__BB6_289:
	mov.b32 	%r177, %f458;
	mov.b32 	%r213, 8;
	mov.b32 	%r214, 31;
	mov.b32 	%r215, -1;
	// begin inline asm
	shfl.sync.down.b32 %r176, %r177, %r213, %r214, %r215;
	// end inline asm
	mov.b32 	%f340, %r176;
	// begin inline asm
	shfl.sync.down.b32 %r181, %r182, %r213, %r214, %r215;
	// end inline asm
	mov.b64 	{%r187, %r192}, %rd511;
	// begin inline asm
	shfl.sync.down.b32 %r186, %r187, %r213, %r214, %r215;
	// end inline asm
	// begin inline asm
	shfl.sync.down.b32 %r191, %r192, %r213, %r214, %r215;
	// end inline asm
	mov.b64 	%rd360, {%r186, %r191};
	mov.b32 	%r197, %f559;
	// begin inline asm
	shfl.sync.down.b32 %r196, %r197, %r213, %r214, %r215;
	// end inline asm
	mov.b32 	%f341, %r196;
	// begin inline asm
	shfl.sync.down.b32 %r201, %r202, %r213, %r214, %r215;
	// end inline asm
	mov.b64 	{%r207, %r212}, %rd616;
	// begin inline asm
	shfl.sync.down.b32 %r206, %r207, %r213, %r214, %r215;
	// end inline asm
	// begin inline asm
	shfl.sync.down.b32 %r211, %r212, %r213, %r214, %r215;
	// end inline asm
	mov.b64 	%rd361, {%r206, %r211};
	setp.gt.s32 	%p78, %r55, 23;
	mov.f32 	%f562, %f559;
	mov.u64 	%rd619, %rd616;
	@%p78 bra 	$L__BB6_296;
	setp.lt.f32 	%p79, %f458, %f340;
	mov.f32 	%f560, %f458;
	mov.u64 	%rd617, %rd511;
	@%p79 bra 	$L__BB6_293;
	setp.gt.f32 	%p80, %f458, %f340;
	mov.f32 	%f560, %f340;
	mov.u64 	%rd617, %rd360;
	@%p80 bra 	$L__BB6_293;
	setp.lt.s64 	%p81, %rd511, %rd360;
	selp.f32 	%f560, %f458, %f340, %p81;
	min.s64 	%rd617, %rd511, %rd360;
$L__BB6_293:
	setp.lt.f32 	%p82, %f559, %f341;
	mov.f32 	%f458, %f560;
	mov.u64 	%rd511, %rd617;
	mov.f32 	%f562, %f341;
	mov.u64 	%rd619, %rd361;
	@%p82 bra 	$L__BB6_296;
	setp.gt.f32 	%p83, %f559, %f341;
	mov.f32 	%f458, %f560;
	mov.u64 	%rd511, %rd617;
	mov.f32 	%f562, %f559;
	mov.u64 	%rd619, %rd616;
	@%p83 bra 	$L__BB6_296;
	setp.lt.s64 	%p84, %rd616, %rd361;
	selp.f32 	%f562, %f559, %f341, %p84;
	min.s64 	%rd619, %rd616, %rd361;
	mov.f32 	%f458, %f560;
	mov.u64 	%rd511, %rd617;
$L__BB6_296:
	mov.b32 	%r217, %f458;
	mov.b32 	%r253, 16;
	mov.b32 	%r254, 31;
	mov.b32 	%r255, -1;
	// begin inline asm
	shfl.sync.down.b32 %r216, %r217, %r253, %r254, %r255;
	// end inline asm
	mov.b32 	%f347, %r216;
	// begin inline asm
	shfl.sync.down.b32 %r221, %r222, %r253, %r254, %r255;
	// end inline asm
	mov.b64 	{%r227, %r232}, %rd511;
	// begin inline asm
	shfl.sync.down.b32 %r226, %r227, %r253, %r254, %r255;
	// end inline asm
	// begin inline asm
	shfl.sync.down.b32 %r231, %r232, %r253, %r254, %r255;
	// end inline asm
	mov.b64 	%rd367, {%r226, %r231};
	mov.b32 	%r237, %f562;
	// begin inline asm
	shfl.sync.down.b32 %r236, %r237, %r253, %r254, %r255;
	// end inline asm
	mov.b32 	%f348, %r236;
	// begin inline asm
	shfl.sync.down.b32 %r241, %r242, %r253, %r254, %r255;
	// end inline asm
	mov.b64 	{%r247, %r252}, %rd619;
	// begin inline asm
	shfl.sync.down.b32 %r246, %r247, %r253, %r254, %r255;
	// end inline asm
	// begin inline asm
	shfl.sync.down.b32 %r251, %r252, %r253, %r254, %r255;
	// end inline asm
	mov.b64 	%rd368, {%r246, %r251};
	setp.gt.s32 	%p85, %r55, 15;
	mov.f32 	%f580, %f562;
	mov.u64 	%rd637, %rd619;
	@%p85 bra 	$L__BB6_303;
	setp.lt.f32 	%p86, %f458, %f347;
	mov.f32 	%f563, %f458;
	mov.u64 	%rd620, %rd511;
	@%p86 bra 	$L__BB6_300;
	setp.gt.f32 	%p87, %f458, %f347;
	mov.f32 	%f563, %f347;
	mov.u64 	%rd620, %rd367;
	@%p87 bra 	$L__BB6_300;
	setp.lt.s64 	%p88, %rd511, %rd367;
	selp.f32 	%f563, %f458, %f347, %p88;
	min.s64 	%rd620, %rd511, %rd367;
$L__BB6_300:
	setp.lt.f32 	%p89, %f562, %f348;
	mov.f32 	%f458, %f563;
	mov.u64 	%rd511, %rd620;
	mov.f32 	%f580, %f348;
	mov.u64 	%rd637, %rd368;
	@%p89 bra 	$L__BB6_303;
	setp.gt.f32 	%p90, %f562, %f348;
	mov.f32 	%f458, %f563;
	mov.u64 	%rd511, %rd620;
	mov.f32 	%f580, %f562;
	mov.u64 	%rd637, %rd619;
	@%p90 bra 	$L__BB6_303;
	setp.lt.s64 	%p91, %rd619, %rd368;
	selp.f32 	%f580, %f562, %f348, %p91;
	min.s64 	%rd637, %rd619, %rd368;
	mov.f32 	%f458, %f563;
	mov.u64 	%rd511, %rd620;
$L__BB6_303:
	setp.ne.s32 	%p92, %r55, 0;
	@%p92 bra 	$L__BB6_305;
	and.b32  	%r256, %r18, 992;
	mov.u32 	%r257, _ZN6thrust24THRUST_300001_SM_1000_NS8cuda_cub4core6detail5shmemE;
	add.s32 	%r258, %r257, %r256;
	st.shared.f32 	[%r258+8], %f458;
	st.shared.u64 	[%r258+16], %rd511;
	st.shared.f32 	[%r258+24], %f580;
	st.shared.u64 	[%r258+32], %rd637;
$L__BB6_305:
	bar.sync 	0;
	setp.ne.s32 	%p93, %r18, 0;
	@%p93 bra 	$L__BB6_349;
	ld.shared.f32 	%f354, [_ZN6thrust24THRUST_300001_SM_1000_NS8cuda_cub4core6detail5shmemE+40];
	ld.shared.u64 	%rd374, [_ZN6thrust24THRUST_300001_SM_1000_NS8cuda_cub4core6detail5shmemE+48];
	ld.shared.f32 	%f355, [_ZN6thrust24THRUST_300001_SM_1000_NS8cuda_cub4core6detail5shmemE+56];
	ld.shared.u64 	%rd375, [_ZN6thrust24THRUST_300001_SM_1000_NS8cuda_cub4core6detail5shmemE+64];
	setp.lt.f32 	%p94, %f458, %f354;
	mov.f32 	%f566, %f458;
	mov.u64 	%rd623, %rd511;
	@%p94 bra 	$L__BB6_309;
	setp.lt.f32 	%p95, %f354, %f458;
	mov.f32 	%f566, %f354;
	mov.u64 	%rd623, %rd374;
	@%p95 bra 	$L__BB6_309;
	setp.lt.s64 	%p96, %rd511, %rd374;
	selp.f32 	%f566, %f458, %f354, %p96;
	min.s64 	%rd623, %rd511, %rd374;
$L__BB6_309:
	setp.lt.f32 	%p97, %f580, %f355;
	mov.f32 	%f567, %f355;
	mov.u64 	%rd624, %rd375;
	@%p97 bra 	$L__BB6_313;
	setp.geu.f32 	%p98, %f355, %f580;
	mov.f32 	%f567, %f580;
	mov.u64 	%rd624, %rd637;
	@%p98 bra 	$L__BB6_311;
	bra.uni 	$L__BB6_313;
$L__BB6_311:
	setp.ge.s64 	%p99, %rd637, %rd375;
	mov.f32 	%f567, %f355;
	mov.u64 	%rd624, %rd375;
	@%p99 bra 	$L__BB6_313;
	mov.f32 	%f567, %f580;
	mov.u64 	%rd624, %rd637;
$L__BB6_313:
	ld.shared.f32 	%f364, [_ZN6thrust24THRUST_300001_SM_1000_NS8cuda_cub4core6detail5shmemE+72];
	ld.shared.u64 	%rd385, [_ZN6thrust24THRUST_300001_SM_1000_NS8cuda_cub4core6detail5shmemE+80];
	ld.shared.f32 	%f366, [_ZN6thrust24THRUST_300001_SM_1000_NS8cuda_cub4core6detail5shmemE+88];
	ld.shared.u64 	%rd387, [_ZN6thrust24THRUST_300001_SM_1000_NS8cuda_cub4core6detail5shmemE+96];
	setp.lt.f32 	%p100, %f566, %f364;
	mov.f32 	%f568, %f566;
	mov.u64 	%rd625, %rd623;
	@%p100 bra 	$L__BB6_316;
	setp.lt.f32 	%p101, %f364, %f566;
	mov.f32 	%f568, %f364;
	mov.u64 	%rd625, %rd385;
	@%p101 bra 	$L__BB6_316;
	setp.lt.s64 	%p102, %rd623, %rd385;
	selp.f32 	%f568, %f566, %f364, %p102;
	min.s64 	%rd625, %rd623, %rd385;
$L__BB6_316:
	setp.lt.f32 	%p103, %f567, %f366;
	mov.f32 	%f569, %f366;
	mov.u64 	%rd626, %rd387;
	@%p103 bra 	$L__BB6_319;
	setp.lt.f32 	%p104, %f366, %f567;
	mov.f32 	%f569, %f567;
	mov.u64 	%rd626, %rd624;
	@%p104 bra 	$L__BB6_319;
	setp.lt.s64 	%p105, %rd624, %rd387;
	selp.b64 	%rd626, %rd624, %rd387, %p105;
	selp.f32 	%f569, %f567, %f366, %p105;
$L__BB6_319:
	ld.shared.f32 	%f374, [_ZN6thrust24THRUST_300001_SM_1000_NS8cuda_cub4core6detail5shmemE+104];
	ld.shared.u64 	%rd395, [_ZN6thrust24THRUST_300001_SM_1000_NS8cuda_cub4core6detail5shmemE+112];
	ld.shared.f32 	%f376, [_ZN6thrust24THRUST_300001_SM_1000_NS8cuda_cub4core6detail5shmemE+120];
	ld.shared.u64 	%rd397, [_ZN6thrust24THRUST_300001_SM_1000_NS8cuda_cub4core6detail5shmemE+128];
	setp.lt.f32 	%p106, %f568, %f374;
	mov.f32 	%f570, %f568;
	mov.u64 	%rd627, %rd625;
	@%p106 bra 	$L__BB6_322;
	setp.lt.f32 	%p107, %f374, %f568;
	mov.f32 	%f570, %f374;
	mov.u64 	%rd627, %rd395;
	@%p107 bra 	$L__BB6_322;
	setp.lt.s64 	%p108, %rd625, %rd395;
	selp.f32 	%f570, %f568, %f374, %p108;
	min.s64 	%rd627, %rd625, %rd395;
$L__BB6_322:
	setp.lt.f32 	%p109, %f569, %f376;
	mov.f32 	%f571, %f376;
	mov.u64 	%rd628, %rd397;
	@%p109 bra 	$L__BB6_325;
	setp.lt.f32 	%p110, %f376, %f569;
	mov.f32 	%f571, %f569;
	mov.u64 	%rd628, %rd626;
	@%p110 bra 	$L__BB6_325;
	setp.lt.s64 	%p111, %rd626, %rd397;
	selp.b64 	%rd628, %rd626, %rd397, %p111;
	selp.f32 	%f571, %f569, %f376, %p111;
$L__BB6_325:
	ld.shared.f32 	%f384, [_ZN6thrust24THRUST_300001_SM_1000_NS8cuda_cub4core6detail5shmemE+136];
	ld.shared.u64 	%rd405, [_ZN6thrust24THRUST_300001_SM_1000_NS8cuda_cub4core6detail5shmemE+144];
	ld.shared.f32 	%f386, [_ZN6thrust24THRUST_300001_SM_1000_NS8cuda_cub4core6detail5shmemE+152];
	ld.shared.u64 	%rd407, [_ZN6thrust24THRUST_300001_SM_1000_NS8cuda_cub4core6detail5shmemE+160];
	setp.lt.f32 	%p112, %f570, %f384;
	mov.f32 	%f572, %f570;
	mov.u64 	%rd629, %rd627;
	@%p112 bra 	$L__BB6_328;
	setp.lt.f32 	%p113, %f384, %f570;
	mov.f32 	%f572, %f384;
	mov.u64 	%rd629, %rd405;
	@%p113 bra 	$L__BB6_328;
	setp.lt.s64 	%p114, %rd627, %rd405;
	selp.f32 	%f572, %f570, %f384, %p114;
	min.s64 	%rd629, %rd627, %rd405;
$L__BB6_328:
	setp.lt.f32 	%p115, %f571, %f386;
	mov.f32 	%f573, %f386;
	mov.u64 	%rd630, %rd407;
	@%p115 bra 	$L__BB6_331;
	setp.lt.f32 	%p116, %f386, %f571;
	mov.f32 	%f573, %f571;
	mov.u64 	%rd630, %rd628;
	@%p116 bra 	$L__BB6_331;
	setp.lt.s64 	%p117, %rd628, %rd407;
	selp.b64 	%rd630, %rd628, %rd407, %p117;
	selp.f32 	%f573, %f571, %f386, %p117;
$L__BB6_331:
	ld.shared.f32 	%f394, [_ZN6thrust24THRUST_300001_SM_1000_NS8cuda_cub4core6detail5shmemE+168];
	ld.shared.u64 	%rd415, [_ZN6thrust24THRUST_300001_SM_1000_NS8cuda_cub4core6detail5shmemE+176];
	ld.shared.f32 	%f396, [_ZN6thrust24THRUST_300001_SM_1000_NS8cuda_cub4core6detail5shmemE+184];
	ld.shared.u64 	%rd417, [_ZN6thrust24THRUST_300001_SM_1000_NS8cuda_cub4core6detail5shmemE+192];
	setp.lt.f32 	%p118, %f572, %f394;
	mov.f32 	%f574, %f572;
	mov.u64 	%rd631, %rd629;
	@%p118 bra 	$L__BB6_334;
	setp.lt.f32 	%p119, %f394, %f572;
	mov.f32 	%f574, %f394;
	mov.u64 	%rd631, %rd415;
	@%p119 bra 	$L__BB6_334;
	setp.lt.s64 	%p120, %rd629, %rd415;
	selp.f32 	%f574, %f572, %f394, %p120;
	min.s64 	%rd631, %rd629, %rd415;
$L__BB6_334:
	setp.lt.f32 	%p121, %f573, %f396;
	mov.f32 	%f575, %f396;
	mov.u64 	%rd632, %rd417;
	@%p121 bra 	$L__BB6_337;
	setp.lt.f32 	%p122, %f396, %f573;
	mov.f32 	%f575, %f573;
	mov.u64 	%rd632, %rd630;
	@%p122 bra 	$L__BB6_337;
	setp.lt.s64 	%p123, %rd630, %rd417;
	selp.b64 	%rd632, %rd630, %rd417, %p123;
	selp.f32 	%f575, %f573, %f396, %p123;
$L__BB6_337:
	ld.shared.f32 	%f404, [_ZN6thrust24THRUST_300001_SM_1000_NS8cuda_cub4core6detail5shmemE+200];
	ld.shared.u64 	%rd425, [_ZN6thrust24THRUST_300001_SM_1000_NS8cuda_cub4core6detail5shmemE+208];
	ld.shared.f32 	%f406, [_ZN6thrust24THRUST_300001_SM_1000_NS8cuda_cub4core6detail5shmemE+216];
	ld.shared.u64 	%rd427, [_ZN6thrust24THRUST_300001_SM_1000_NS8cuda_cub4core6detail5shmemE+224];
	setp.lt.f32 	%p124, %f574, %f404;
	mov.f32 	%f576, %f574;
	mov.u64 	%rd633, %rd631;
	@%p124 bra 	$L__BB6_340;
	setp.lt.f32 	%p125, %f404, %f574;
	mov.f32 	%f576, %f404;
	mov.u64 	%rd633, %rd425;
	@%p125 bra 	$L__BB6_340;
	setp.lt.s64 	%p126, %rd631, %rd425;
	selp.f32 	%f576, %f574, %f404, %p126;
	min.s64 	%rd633, %rd631, %rd425;
$L__BB6_340:
	setp.lt.f32 	%p127, %f575, %f406;
	mov.f32 	%f577, %f406;
	mov.u64 	%rd634, %rd427;
	@%p127 bra 	$L__BB6_343;
	setp.lt.f32 	%p128, %f406, %f575;
	mov.f32 	%f577, %f575;
	mov.u64 	%rd634, %rd632;
	@%p128 bra 	$L__BB6_343;
	setp.lt.s64 	%p129, %rd632, %rd427;
	selp.b64 	%rd634, %rd632, %rd427, %p129;
	selp.f32 	%f577, %f575, %f406, %p129;
$L__BB6_343:
	ld.shared.f32 	%f414, [_ZN6thrust24THRUST_300001_SM_1000_NS8cuda_cub4core6detail5shmemE+232];
	ld.shared.u64 	%rd435, [_ZN6thrust24THRUST_300001_SM_1000_NS8cuda_cub4core6detail5shmemE+240];
	ld.shared.f32 	%f416, [_ZN6thrust24THRUST_300001_SM_1000_NS8cuda_cub4core6detail5shmemE+248];
	ld.shared.u64 	%rd437, [_ZN6thrust24THRUST_300001_SM_1000_NS8cuda_cub4core6detail5shmemE+256];
	setp.lt.f32 	%p130, %f576, %f414;
	mov.f32 	%f458, %f576;
	mov.u64 	%rd511, %rd633;
	@%p130 bra 	$L__BB6_346;
	setp.lt.f32 	%p131, %f414, %f576;
	mov.f32 	%f458, %f414;
	mov.u64 	%rd511, %rd435;
	@%p131 bra 	$L__BB6_346;
	setp.lt.s64 	%p132, %rd633, %rd435;
	selp.f32 	%f458, %f576, %f414, %p132;
	min.s64 	%rd511, %rd633, %rd435;
$L__BB6_346:
	setp.lt.f32 	%p133, %f577, %f416;
	mov.f32 	%f580, %f416;
	mov.u64 	%rd637, %rd437;
	@%p133 bra 	$L__BB6_349;
	setp.lt.f32 	%p134, %f416, %f577;
	mov.f32 	%f580, %f577;
	mov.u64 	%rd637, %rd634;
	@%p134 bra 	$L__BB6_349;
	setp.lt.s64 	%p135, %rd634, %rd437;
	selp.b64 	%rd637, %rd634, %rd437, %p135;
	selp.f32 	%f580, %f577, %f416, %p135;
$L__BB6_349:
	mov.u32 	%r684, %tid.x;
	setp.ne.s32 	%p339, %r684, 0;
	@%p339 bra 	$L__BB6_351;
	cvta.to.global.u64 	%rd482, %rd449;
	st.global.f32 	[%rd482], %f458;
	st.global.u64 	[%rd482+8], %rd511;
	st.global.f32 	[%rd482+16], %f580;
	st.global.u64 	[%rd482+24], %rd637;
$L__BB6_351:
	ret;

}
	// .globl	_ZN6thrust24THRUST_300001_SM_1000_NS8cuda_cub4core6detail13_kernel_agentINS1_8__reduce11ReduceAgentINS0_18transform_iteratorINS1_9__extrema12arg_minmax_fIflN4cuda3std3__44lessIfEEE15duplicate_tupleENS0_12zip_iteratorINSC_5tupleIJNS0_6detail15normal_iteratorINS0_10device_ptrIfEEEENS0_17counting_iteratorIlNS0_11use_defaultESP_SP_EEEEEEENSI_IJNSI_IJflEEEST_EEESU_EEPSU_SU_lSF_EEJSV_SW_lN3cub18CUB_300001_SM_100013GridEvenShareIlEENSZ_9GridQueueIyEESF_EEEvDpT0_
.visible .entry _ZN6thrust24THRUST_300001_SM_1000_NS8cuda_cub4core6detail13_kernel_agentINS1_8__reduce11ReduceAgentINS0_18transform_iteratorINS1_9__extrema12arg_minmax_fIflN4cuda3std3__44lessIfEEE15duplicate_tupleENS0_12zip_iteratorINSC_5tupleIJNS0_6detail15normal_iteratorINS0_10device_ptrIfEEEENS0_17counting_iteratorIlNS0_11use_defaultESP_SP_EEEEEEENSI_IJNSI_IJflEEEST_EEESU_EEPSU_SU_lSF_EEJSV_SW_lN3cub18CUB_300001_SM_100013GridEvenShareIlEENSZ_9GridQueueIyEESF_EEEvDpT0_(
	.param .align 8 .b8 _ZN6thrust24THRUST_300001_SM_1000_NS8cuda_cub4core6detail13_kernel_agentINS1_8__reduce11ReduceAgentINS0_18transform_iteratorINS1_9__extrema12arg_minmax_fIflN4cuda3std3__44lessIfEEE15duplicate_tupleENS0_12zip_iteratorINSC_5tupleIJNS0_6detail15normal_iteratorINS0_10device_ptrIfEEEENS0_17counting_iteratorIlNS0_11use_defaultESP_SP_EEEEEEENSI_IJNSI_IJflEEEST_EEESU_EEPSU_SU_lSF_EEJSV_SW_lN3cub18CUB_300001_SM_100013GridEvenShareIlEENSZ_9GridQueueIyEESF_EEEvDpT0__param_0[24],
	.param .u64 .ptr .align 1 _ZN6thrust24THRUST_300001_SM_1000_NS8cuda_cub4core6detail13_kernel_agentINS1_8__reduce11ReduceAgentINS0_18transform_iteratorINS1_9__extrema12arg_minmax_fIflN4cuda3std3__44lessIfEEE15duplicate_tupleENS0_12zip_iteratorINSC_5tupleIJNS0_6detail15normal_iteratorINS0_10device_ptrIfEEEENS0_17counting_iteratorIlNS0_11use_defaultESP_SP_EEEEEEENSI_IJNSI_IJflEEEST_EEESU_EEPSU_SU_lSF_EEJSV_SW_lN3cub18CUB_300001_SM_100013GridEvenShareIlEENSZ_9GridQueueIyEESF_EEEvDpT0__param_1,
	.param .u64 _ZN6thrust24THRUST_300001_SM_1000_NS8cuda_cub4core6detail13_kernel_agentINS1_8__reduce11ReduceAgentINS0_18transform_iteratorINS1_9__extrema12arg_minmax_fIflN4cuda3std3__44lessIfEEE15duplicate_tupleENS0_12zip_iteratorINSC_5tupleIJNS0_6detail15normal_iteratorINS0_10device_ptrIfEEEENS0_17counting_iteratorIlNS0_11use_defaultESP_SP_EEEEEEENSI_IJNSI_IJflEEEST_EEESU_EEPSU_SU_lSF_EEJSV_SW_lN3cub18CUB_300001_SM_100013GridEvenShareIlEENSZ_9GridQueueIyEESF_EEEvDpT0__param_2,
	.param .align 8 .b8 _ZN6thrust24THRUST_300001_SM_1000_NS8cuda_cub4core6detail13_kernel_agentINS1_8__reduce11ReduceAgentINS0_18transform_iteratorINS1_9__extrema12arg_minmax_fIflN4cuda3std3__44lessIfEEE15duplicate_tupleENS0_12zip_iteratorINSC_5tupleIJNS0_6detail15normal_iteratorINS0_10device_ptrIfEEEENS0_17counting_iteratorIlNS0_11use_defaultESP_SP_EEEEEEENSI_IJNSI_IJflEEEST_EEESU_EEPSU_SU_lSF_EEJSV_SW_lN3cub18CUB_300001_SM_100013GridEvenShareIlEENSZ_9GridQueueIyEESF_EEEvDpT0__param_3[72],
	.param .align 8 .b8 _ZN6thrust24THRUST_300001_SM_1000_NS8cuda_cub4core6detail13_kernel_agentINS1_8__reduce11ReduceAgentINS0_18transform_iteratorINS1_9__extrema12arg_minmax_fIflN4cuda3std3__44lessIfEEE15duplicate_tupleENS0_12zip_iteratorINSC_5tupleIJNS0_6detail15normal_iteratorINS0_10device_ptrIfEEEENS0_17counting_iteratorIlNS0_11use_defaultESP_SP_EEEEEEENSI_IJNSI_IJflEEEST_EEESU_EEPSU_SU_lSF_EEJSV_SW_lN3cub18CUB_300001_SM_100013GridEvenShareIlEENSZ_9GridQueueIyEESF_EEEvDpT0__param_4[8],
	.param .align 1 .b8 _ZN6thrust24THRUST_300001_SM_1000_NS8cuda_cub4core6detail13_kernel_agentINS1_8__reduce11ReduceAgentINS0_18transform_iteratorINS1_9__extrema12arg_minmax_fIflN4cuda3std3__44lessIfEEE15duplicate_tupleENS0_12zip_iteratorINSC_5tupleIJNS0_6detail15normal_iteratorINS0_10device_ptrIfEEEENS0_17counting_iteratorIlNS0_11use_defaultESP_SP_EEEEEEENSI_IJNSI_IJflEEEST_EEESU_EEPSU_SU_lSF_EEJSV_SW_lN3cub18CUB_300001_SM_100013GridEvenShareIlEENSZ_9GridQueueIyEESF_EEEvDpT0__param_5[1]
)
.maxntid 256
{
	.reg .pred 	%p<342>;
	.reg .b32 	%r<692>;
	.reg .b32 	%f<582>;
	.reg .b64 	%rd<657>;

	ld.param.u64 	%rd3, [_ZN6thrust24THRUST_300001_SM_1000_NS8cuda_cub4core6detail13_kernel_agentINS1_8__reduce11ReduceAgentINS0_18transform_iteratorINS1_9__extrema12arg_minmax_fIflN4cuda3std3__44lessIfEEE15duplicate_tupleENS0_12zip_iteratorINSC_5tupleIJNS0_6detail15normal_iteratorINS0_10device_ptrIfEEEENS0_17counting_iteratorIlNS0_11use_defaultESP_SP_EEEEEEENSI_IJNSI_IJflEEEST_EEESU_EEPSU_SU_lSF_EEJSV_SW_lN3cub18CUB_300001_SM_100013GridEvenShareIlEENSZ_9GridQueueIyEESF_EEEvDpT0__param_0+8];
	ld.param.u64 	%rd451, [_ZN6thrust24THRUST_300001_SM_1000_NS8cuda_cub4core6detail13_kernel_agentINS1_8__reduce11ReduceAgentINS0_18transform_iteratorINS1_9__extrema12arg_minmax_fIflN4cuda3std3__44lessIfEEE15duplicate_tupleENS0_12zip_iteratorINSC_5tupleIJNS0_6detail15normal_iteratorINS0_10device_ptrIfEEEENS0_17counting_iteratorIlNS0_11use_defaultESP_SP_EEEEEEENSI_IJNSI_IJflEEEST_EEESU_EEPSU_SU_lSF_EEJSV_SW_lN3cub18CUB_300001_SM_100013GridEvenShareIlEENSZ_9GridQueueIyEESF_EEEvDpT0__param_0];
	ld.param.u64 	%rd452, [_ZN6thrust24THRUST_300001_SM_1000_NS8cuda_cub4core6detail13_kernel_agentINS1_8__reduce11ReduceAgentINS0_18transform_iteratorINS1_9__extrema12arg_minmax_fIflN4cuda3std3__44lessIfEEE15duplicate_tupleENS0_12zip_iteratorINSC_5tupleIJNS0_6detail15normal_iteratorINS0_10device_ptrIfEEEENS0_17counting_iteratorIlNS0_11use_defaultESP_SP_EEEEEEENSI_IJNSI_IJflEEEST_EEESU_EEPSU_SU_lSF_EEJSV_SW_lN3cub18CUB_300001_SM_100013GridEvenShareIlEENSZ_9GridQueueIyEESF_EEEvDpT0__param_4];
	ld.param.u64 	%rd449, [_ZN6thrust24THRUST_300001_SM_1000_NS8cuda_cub4core6detail13_kernel_agentINS1_8__reduce11ReduceAgentINS0_18transform_iteratorINS1_9__extrema12arg_minmax_fIflN4cuda3std3__44lessIfEEE15duplicate_tupleENS0_12zip_iteratorINSC_5tupleIJNS0_6detail15normal_iteratorINS0_10device_ptrIfEEEENS0_17counting_iteratorIlNS0_11use_defaultESP_SP_EEEEEEENSI_IJNSI_IJflEEEST_EEESU_EEPSU_SU_lSF_EEJSV_SW_lN3cub18CUB_300001_SM_100013GridEvenShareIlEENSZ_9GridQueueIyEESF_EEEvDpT0__param_1];
	ld.param.u64 	%rd450, [_ZN6thrust24THRUST_300001_SM_1000_NS8cuda_cub4core6detail13_kernel_agentINS1_8__reduce11ReduceAgentINS0_18transform_iteratorINS1_9__extrema12arg_minmax_fIflN4cuda3std3__44lessIfEEE15duplicate_tupleENS0_12zip_iteratorINSC_5tupleIJNS0_6detail15normal_iteratorINS0_10device_ptrIfEEEENS0_17counting_iteratorIlNS0_11use_defaultESP_SP_EEEEEEENSI_IJNSI_IJflEEEST_EEESU_EEPSU_SU_lSF_EEJSV_SW_lN3cub18CUB_300001_SM_100013GridEvenShareIlEENSZ_9GridQueueIyEESF_EEEvDpT0__param_2];
	cvta.to.global.u64 	%rd1, %rd452;
	cvta.to.global.u64 	%rd2, %rd451;
	mov.u32 	%r1, %ctaid.x;
	shl.b32 	%r33, %r1, 9;
	cvt.u64.u32 	%rd4, %r33;
	mov.u32 	%r34, %nctaid.x;
	shl.b32 	%r35, %r34, 9;
	cvt.u64.u32 	%rd5, %r35;
	add.s64 	%rd453, %rd4, 512;
	setp.le.s64 	%p1, %rd453, %rd450;
	@%p1 bra 	$L__BB7_216;
	cvt.u32.u64 	%r254, %rd4;
	cvt.u32.u64 	%r2, %rd450;
	sub.s32 	%r3, %r2, %r254;
	mov.u32 	%r4, %tid.x;
	setp.ge.s32 	%p138, %r4, %r3;
	mov.f32 	%f450, 0f00000000;
	mov.b64 	%rd521, 0;
	mov.u32 	%r686, %r4;
	@%p138 bra 	$L__BB7_3;
	cvt.u64.u32 	%rd481, %r4;
	add.s64 	%rd482, %rd4, %rd481;
	shl.b64 	%rd483, %rd482, 2;
	add.s64 	%rd484, %rd2, %rd483;
	add.s64 	%rd521, %rd3, %rd482;
	ld.global.f32 	%f450, [%rd484];
	add.s32 	%r686, %r4, 256;
$L__BB7_3:
	setp.ge.s32 	%p139, %r686, %r3;
	mov.u64 	%rd520, %rd521;
	mov.f32 	%f449, %f450;
	@%p139 bra 	$L__BB7_40;
	not.b32 	%r256, %r686;
	add.s32 	%r257, %r256, %r2;
	sub.s32 	%r7, %r257, %r254;
	and.b32  	%r258, %r7, 768;
	setp.eq.s32 	%p140, %r258, 768;
	mov.f32 	%f449, %f450;
	mov.u64 	%rd520, %rd521;
	@%p140 bra 	$L__BB7_13;
	cvt.u64.u32 	%rd486, %r686;
	add.s64 	%rd487, %rd486, %rd4;
	add.s64 	%rd503, %rd487, %rd3;
	shl.b64 	%rd488, %rd487, 2;
	add.s64 	%rd502, %rd2, %rd488;
	shr.u32 	%r259, %r7, 8;
	add.s32 	%r260, %r259, 1;
	and.b32  	%r261, %r260, 3;
	neg.s32 	%r684, %r261;
	mov.f32 	%f449, %f450;
	mov.u64 	%rd520, %rd521;
$L__BB7_6:
	.pragma "nounroll";
	mov.u64 	%rd13, %rd521;
	mov.f32 	%f4, %f450;
	mov.u64 	%rd12, %rd520;
	mov.f32 	%f3, %f449;
	ld.global.f32 	%f5, [%rd502];
	setp.lt.f32 	%p141, %f3, %f5;
	@%p141 bra 	$L__BB7_9;
	setp.lt.f32 	%p142, %f5, %f3;
	mov.u64 	%rd520, %rd503;
	mov.f32 	%f449, %f5;
	@%p142 bra 	$L__BB7_9;
	setp.lt.s64 	%p143, %rd12, %rd503;
	min.s64 	%rd520, %rd12, %rd503;
	selp.f32 	%f449, %f3, %f5, %p143;
$L__BB7_9:
	setp.lt.f32 	%p144, %f4, %f5;
	mov.f32 	%f450, %f5;
	mov.u64 	%rd521, %rd503;
	@%p144 bra 	$L__BB7_12;
	setp.lt.f32 	%p145, %f5, %f4;
	mov.f32 	%f450, %f4;
	mov.u64 	%rd521, %rd13;
	@%p145 bra 	$L__BB7_12;
	setp.lt.s64 	%p146, %rd13, %rd503;
	selp.f32 	%f450, %f4, %f5, %p146;
	min.s64 	%rd521, %rd13, %rd503;
$L__BB7_12:
	add.s32 	%r686, %r686, 256;
	add.s64 	%rd503, %rd503, 256;
	add.s64 	%rd502, %rd502, 1024;
	add.s32 	%r684, %r684, 1;
	setp.ne.s32 	%p147, %r684, 0;
	@%p147 bra 	$L__BB7_6;
$L__BB7_13:
	setp.lt.u32 	%p148, %r7, 768;
	@%p148 bra 	$L__BB7_40;
	add.s32 	%r687, %r686, 512;
$L__BB7_15:
	mov.u32 	%r15, %r687;
	add.s32 	%r262, %r15, -512;
	cvt.s64.s32 	%rd489, %r262;
	add.s64 	%rd490, %rd489, %rd4;
	shl.b64 	%rd491, %rd490, 2;
	add.s64 	%rd26, %rd2, %rd491;
	add.s64 	%rd27, %rd490, %rd3;
	ld.global.f32 	%f16, [%rd26];
	setp.lt.f32 	%p149, %f449, %f16;
	mov.u64 	%rd514, %rd520;
	mov.f32 	%f443, %f449;
	@%p149 bra 	$L__BB7_18;
	setp.lt.f32 	%p150, %f16, %f449;
	mov.u64 	%rd514, %rd27;
	mov.f32 	%f443, %f16;
	@%p150 bra 	$L__BB7_18;
	setp.lt.s64 	%p151, %rd520, %rd27;
	min.s64 	%rd514, %rd520, %rd27;
	selp.f32 	%f443, %f449, %f16, %p151;
$L__BB7_18:
	setp.lt.f32 	%p152, %f450, %f16;
	mov.f32 	%f444, %f16;
	mov.u64 	%rd515, %rd27;
	@%p152 bra 	$L__BB7_21;
	setp.lt.f32 	%p153, %f16, %f450;
	mov.f32 	%f444, %f450;
	mov.u64 	%rd515, %rd521;
	@%p153 bra 	$L__BB7_21;
	setp.lt.s64 	%p154, %rd521, %rd27;
	selp.f32 	%f444, %f450, %f16, %p154;
	min.s64 	%rd515, %rd521, %rd27;
$L__BB7_21:
	add.s32 	%r263, %r15, -256;
	cvt.s64.s32 	%rd492, %r263;
	add.s64 	%rd493, %rd492, %rd4;
	add.s64 	%rd32, %rd493, %rd3;
	ld.global.f32 	%f21, [%rd26+1024];
	setp.lt.f32 	%p155, %f443, %f21;
	mov.u64 	%rd516, %rd514;
	mov.f32 	%f445, %f443;
	@%p155 bra 	$L__BB7_24;
	setp.lt.f32 	%p156, %f21, %f443;
	mov.u64 	%rd516, %rd32;
	mov.f32 	%f445, %f21;
	@%p156 bra 	$L__BB7_24;
	setp.lt.s64 	%p157, %rd514, %rd32;
	min.s64 	%rd516, %rd514, %rd32;
	selp.f32 	%f445, %f443, %f21, %p157;
$L__BB7_24:
	setp.lt.f32 	%p158, %f444, %f21;
	mov.f32 	%f446, %f21;
	mov.u64 	%rd517, %rd32;
	@%p158 bra 	$L__BB7_27;
	setp.lt.f32 	%p159, %f21, %f444;
	mov.f32 	%f446, %f444;
	mov.u64 	%rd517, %rd515;
	@%p159 bra 	$L__BB7_27;
	setp.lt.s64 	%p160, %rd515, %rd32;
	selp.f32 	%f446, %f444, %f21, %p160;
	min.s64 	%rd517, %rd515, %rd32;
$L__BB7_27:
	cvt.s64.s32 	%rd494, %r15;
	add.s64 	%rd495, %rd494, %rd4;
	add.s64 	%rd37, %rd495, %rd3;
	ld.global.f32 	%f26, [%rd26+2048];
	setp.lt.f32 	%p161, %f445, %f26;
	mov.u64 	%rd518, %rd516;
	mov.f32 	%f447, %f445;
	@%p161 bra 	$L__BB7_30;
	setp.lt.f32 	%p162, %f26, %f445;
	mov.u64 	%rd518, %rd37;
	mov.f32 	%f447, %f26;
	@%p162 bra 	$L__BB7_30;
	setp.lt.s64 	%p163, %rd516, %rd37;
	min.s64 	%rd518, %rd516, %rd37;
	selp.f32 	%f447, %f445, %f26, %p163;
$L__BB7_30:
	setp.lt.f32 	%p164, %f446, %f26;
	mov.f32 	%f448, %f26;
	mov.u64 	%rd519, %rd37;
	@%p164 bra 	$L__BB7_33;
	setp.lt.f32 	%p165, %f26, %f446;
	mov.f32 	%f448, %f446;
	mov.u64 	%rd519, %rd517;
	@%p165 bra 	$L__BB7_33;
	setp.lt.s64 	%p166, %rd517, %rd37;
	selp.f32 	%f448, %f446, %f26, %p166;
	min.s64 	%rd519, %rd517, %rd37;
$L__BB7_33:
	add.s32 	%r264, %r15, 256;
	cvt.s64.s32 	%rd496, %r264;
	add.s64 	%rd497, %rd496, %rd4;
	add.s64 	%rd42, %rd497, %rd3;
	ld.global.f32 	%f31, [%rd26+3072];
	setp.lt.f32 	%p167, %f447, %f31;
	mov.u64 	%rd520, %rd518;
	mov.f32 	%f449, %f447;
	@%p167 bra 	$L__BB7_36;
	setp.lt.f32 	%p168, %f31, %f447;
	mov.u64 	%rd520, %rd42;
	mov.f32 	%f449, %f31;
	@%p168 bra 	$L__BB7_36;
	setp.lt.s64 	%p169, %rd518, %rd42;
	min.s64 	%rd520, %rd518, %rd42;
	selp.f32 	%f449, %f447, %f31, %p169;
$L__BB7_36:
	setp.lt.f32 	%p170, %f448, %f31;
	mov.f32 	%f450, %f31;
	mov.u64 	%rd521, %rd42;
	@%p170 bra 	$L__BB7_39;
	setp.lt.f32 	%p171, %f31, %f448;
	mov.f32 	%f450, %f448;
	mov.u64 	%rd521, %rd519;
	@%p171 bra 	$L__BB7_39;
	setp.lt.s64 	%p172, %rd519, %rd42;
	selp.f32 	%f450, %f448, %f31, %p172;
	min.s64 	%rd521, %rd519, %rd42;
$L__BB7_39:
	add.s32 	%r687, %r15, 1024;
	add.s32 	%r265, %r15, 512;
	setp.lt.s32 	%p173, %r265, %r3;
	@%p173 bra 	$L__BB7_15;
$L__BB7_40:
	setp.lt.s32 	%p174, %r3, 256;
	@%p174 bra 	$L__BB7_122;
	// begin inline asm
	mov.u32 %r478, %laneid;
	// end inline asm
	mov.b32 	%r480, %f449;
	mov.b32 	%r516, 1;
	mov.b32 	%r517, 31;
	mov.b32 	%r518, -1;
	// begin inline asm
	shfl.sync.down.b32 %r479, %r480, %r516, %r517, %r518;
	// end inline asm
	mov.b32 	%f38, %r479;
	// begin inline asm
	shfl.sync.down.b32 %r484, %r485, %r516, %r517, %r518;
	// end inline asm
	mov.b64 	{%r490, %r495}, %rd520;
	// begin inline asm
	shfl.sync.down.b32 %r489, %r490, %r516, %r517, %r518;
	// end inline asm
	// begin inline asm
	shfl.sync.down.b32 %r494, %r495, %r516, %r517, %r518;
	// end inline asm
	mov.b64 	%rd49, {%r489, %r494};
	mov.b32 	%r500, %f450;
	// begin inline asm
	shfl.sync.down.b32 %r499, %r500, %r516, %r517, %r518;
	// end inline asm
	mov.b32 	%f39, %r499;
	// begin inline asm
	shfl.sync.down.b32 %r504, %r505, %r516, %r517, %r518;
	// end inline asm
	mov.b64 	{%r510, %r515}, %rd521;
	// begin inline asm
	shfl.sync.down.b32 %r509, %r510, %r516, %r517, %r518;
	// end inline asm
	// begin inline asm
	shfl.sync.down.b32 %r514, %r515, %r516, %r517, %r518;
	// end inline asm
	mov.b64 	%rd50, {%r509, %r514};
	setp.gt.s32 	%p262, %r478, 30;
	mov.u64 	%rd525, %rd521;
	mov.f32 	%f454, %f450;
	mov.u64 	%rd529, %rd520;
	mov.f32 	%f458, %f449;
	@%p262 bra 	$L__BB7_48;
	setp.lt.f32 	%p263, %f449, %f38;
	mov.u64 	%rd529, %rd520;
	mov.f32 	%f458, %f449;
	@%p263 bra 	$L__BB7_45;
	setp.gt.f32 	%p264, %f449, %f38;
	mov.u64 	%rd529, %rd49;
	mov.f32 	%f458, %f38;
	@%p264 bra 	$L__BB7_45;
	setp.lt.s64 	%p265, %rd520, %rd49;
	min.s64 	%rd529, %rd520, %rd49;
	selp.f32 	%f458, %f449, %f38, %p265;
$L__BB7_45:
	setp.lt.f32 	%p266, %f450, %f39;
	mov.u64 	%rd525, %rd50;
	mov.f32 	%f454, %f39;
	@%p266 bra 	$L__BB7_48;
	setp.gt.f32 	%p267, %f450, %f39;
	mov.u64 	%rd525, %rd521;
	mov.f32 	%f454, %f450;
	@%p267 bra 	$L__BB7_48;
	setp.lt.s64 	%p268, %rd521, %rd50;
	selp.f32 	%f454, %f450, %f39, %p268;
	min.s64 	%rd525, %rd521, %rd50;
$L__BB7_48:
	mov.b32 	%r520, %f458;
	mov.b32 	%r556, 2;
	mov.b32 	%r557, 31;
	mov.b32 	%r558, -1;
	// begin inline asm
	shfl.sync.down.b32 %r519, %r520, %r556, %r557, %r558;
	// end inline asm
	mov.b32 	%f45, %r519;
	// begin inline asm
	shfl.sync.down.b32 %r524, %r525, %r556, %r557, %r558;
	// end inline asm
	mov.b64 	{%r530, %r535}, %rd529;
	// begin inline asm
	shfl.sync.down.b32 %r529, %r530, %r556, %r557, %r558;
	// end inline asm
	// begin inline asm
	shfl.sync.down.b32 %r534, %r535, %r556, %r557, %r558;
	// end inline asm
	mov.b64 	%rd56, {%r529, %r534};
	mov.b32 	%r540, %f454;
	// begin inline asm
	shfl.sync.down.b32 %r539, %r540, %r556, %r557, %r558;
	// end inline asm
	mov.b32 	%f46, %r539;
	// begin inline asm
	shfl.sync.down.b32 %r544, %r545, %r556, %r557, %r558;
	// end inline asm
	mov.b64 	{%r550, %r555}, %rd525;
	// begin inline asm
	shfl.sync.down.b32 %r549, %r550, %r556, %r557, %r558;
	// end inline asm
	// begin inline asm
	shfl.sync.down.b32 %r554, %r555, %r556, %r557, %r558;
	// end inline asm
	mov.b64 	%rd57, {%r549, %r554};
	setp.gt.s32 	%p269, %r478, 29;
	mov.u64 	%rd528, %rd525;
	mov.f32 	%f457, %f454;
	@%p269 bra 	$L__BB7_55;
	setp.lt.f32 	%p270, %f458, %f45;
	mov.u64 	%rd527, %rd529;
	mov.f32 	%f456, %f458;
	@%p270 bra 	$L__BB7_52;
	setp.gt.f32 	%p271, %f458, %f45;
	mov.u64 	%rd527, %rd56;
	mov.f32 	%f456, %f45;
	@%p271 bra 	$L__BB7_52;
	setp.lt.s64 	%p272, %rd529, %rd56;
	min.s64 	%rd527, %rd529, %rd56;
	selp.f32 	%f456, %f458, %f45, %p272;
$L__BB7_52:
	setp.lt.f32 	%p273, %f454, %f46;
	mov.u64 	%rd528, %rd57;
	mov.f32 	%f457, %f46;
	mov.u64 	%rd529, %rd527;
	mov.f32 	%f458, %f456;
	@%p273 bra 	$L__BB7_55;
	setp.gt.f32 	%p274, %f454, %f46;
	mov.u64 	%rd528, %rd525;
	mov.f32 	%f457, %f454;
	mov.u64 	%rd529, %rd527;
	mov.f32 	%f458, %f456;
	@%p274 bra 	$L__BB7_55;
	setp.lt.s64 	%p275, %rd525, %rd57;
	selp.f32 	%f457, %f454, %f46, %p275;
	min.s64 	%rd528, %rd525, %rd57;
	mov.u64 	%rd529, %rd527;
	mov.f32 	%f458, %f456;
$L__BB7_55:
	mov.b32 	%r560, %f458;
	mov.b32 	%r596, 4;
	mov.b32 	%r597, 31;
	mov.b32 	%r598, -1;
	// begin inline asm
	shfl.sync.down.b32 %r559, %r560, %r596, %r597, %r598;
	// end inline asm
	mov.b32 	%f52, %r559;
	// begin inline asm
	shfl.sync.down.b32 %r564, %r565, %r596, %r597, %r598;
	// end inline asm
	mov.b64 	{%r570, %r575}, %rd529;
	// begin inline asm
	shfl.sync.down.b32 %r569, %r570, %r596, %r597, %r598;
	// end inline asm
	// begin inline asm
	shfl.sync.down.b32 %r574, %r575, %r596, %r597, %r598;
	// end inline asm
	mov.b64 	%rd63, {%r569, %r574};
	mov.b32 	%r580, %f457;
	// begin inline asm
	shfl.sync.down.b32 %r579, %r580, %r596, %r597, %r598;
	// end inline asm
	mov.b32 	%f53, %r579;
	// begin inline asm
	shfl.sync.down.b32 %r584, %r585, %r596, %r597, %r598;
	// end inline asm
	mov.b64 	{%r590, %r595}, %rd528;
	// begin inline asm
	shfl.sync.down.b32 %r589, %r590, %r596, %r597, %r598;
	// end inline asm
	// begin inline asm
	shfl.sync.down.b32 %r594, %r595, %r596, %r597, %r598;
	// end inline asm
	mov.b64 	%rd64, {%r589, %r594};
	setp.gt.s32 	%p276, %r478, 27;
	mov.u64 	%rd531, %rd528;
	mov.f32 	%f460, %f457;
	@%p276 bra 	$L__BB7_62;
	setp.lt.f32 	%p277, %f458, %f52;
	mov.u64 	%rd530, %rd529;
	mov.f32 	%f459, %f458;
	@%p277 bra 	$L__BB7_59;
	setp.gt.f32 	%p278, %f458, %f52;
	mov.u64 	%rd530, %rd63;
	mov.f32 	%f459, %f52;
	@%p278 bra 	$L__BB7_59;
	setp.lt.s64 	%p279, %rd529, %rd63;
	min.s64 	%rd530, %rd529, %rd63;
	selp.f32 	%f459, %f458, %f52, %p279;
$L__BB7_59:
	setp.lt.f32 	%p280, %f457, %f53;
	mov.u64 	%rd531, %rd64;
	mov.f32 	%f460, %f53;
	mov.u64 	%rd529, %rd530;
	mov.f32 	%f458, %f459;
	@%p280 bra 	$L__BB7_62;
	setp.gt.f32 	%p281, %f457, %f53;
	mov.u64 	%rd531, %rd528;
	mov.f32 	%f460, %f457;
	mov.u64 	%rd529, %rd530;
	mov.f32 	%f458, %f459;
	@%p281 bra 	$L__BB7_62;
	setp.lt.s64 	%p282, %rd528, %rd64;
	selp.f32 	%f460, %f457, %f53, %p282;
	min.s64 	%rd531, %rd528, %rd64;
	mov.u64 	%rd529, %rd530;
	mov.f32 	%f458, %f459;
$L__BB7_62:
	mov.b32 	%r600, %f458;
	mov.b32 	%r636, 8;
	mov.b32 	%r637, 31;
	mov.b32 	%r638, -1;
	// begin inline asm
	shfl.sync.down.b32 %r599, %r600, %r636, %r637, %r638;
	// end inline asm
	mov.b32 	%f59, %r599;
	// begin inline asm
	shfl.sync.down.b32 %r604, %r605, %r636, %r637, %r638;
	// end inline asm
	mov.b64 	{%r610, %r615}, %rd529;
	// begin inline asm
	shfl.sync.down.b32 %r609, %r610, %r636, %r637, %r638;
	// end inline asm
	// begin inline asm
	shfl.sync.down.b32 %r614, %r615, %r636, %r637, %r638;
	// end inline asm
	mov.b64 	%rd70, {%r609, %r614};
	mov.b32 	%r620, %f460;
	// begin inline asm
	shfl.sync.down.b32 %r619, %r620, %r636, %r637, %r638;
	// end inline asm
	mov.b32 	%f60, %r619;
	// begin inline asm
	shfl.sync.down.b32 %r624, %r625, %r636, %r637, %r638;
	// end inline asm
	mov.b64 	{%r630, %r635}, %rd531;
	// begin inline asm
	shfl.sync.down.b32 %r629, %r630, %r636, %r637, %r638;
	// end inline asm
	// begin inline asm
	shfl.sync.down.b32 %r634, %r635, %r636, %r637, %r638;
	// end inline asm
	mov.b64 	%rd71, {%r629, %r634};
	setp.gt.s32 	%p283, %r478, 23;
	mov.u64 	%rd534, %rd531;
	mov.f32 	%f463, %f460;
	@%p283 bra 	$L__BB7_69;
	setp.lt.f32 	%p284, %f458, %f59;
	mov.u64 	%rd533, %rd529;
	mov.f32 	%f462, %f458;
	@%p284 bra 	$L__BB7_66;
	setp.gt.f32 	%p285, %f458, %f59;
	mov.u64 	%rd533, %rd70;
	mov.f32 	%f462, %f59;
	@%p285 bra 	$L__BB7_66;
	setp.lt.s64 	%p286, %rd529, %rd70;
	min.s64 	%rd533, %rd529, %rd70;
	selp.f32 	%f462, %f458, %f59, %p286;
$L__BB7_66:
	setp.lt.f32 	%p287, %f460, %f60;
	mov.u64 	%rd534, %rd71;
	mov.f32 	%f463, %f60;
	mov.u64 	%rd529, %rd533;
	mov.f32 	%f458, %f462;
	@%p287 bra 	$L__BB7_69;
	setp.gt.f32 	%p288, %f460, %f60;
	mov.u64 	%rd534, %rd531;
	mov.f32 	%f463, %f460;
	mov.u64 	%rd529, %rd533;
	mov.f32 	%f458, %f462;
	@%p288 bra 	$L__BB7_69;
	setp.lt.s64 	%p289, %rd531, %rd71;
	selp.f32 	%f463, %f460, %f60, %p289;
	min.s64 	%rd534, %rd531, %rd71;
	mov.u64 	%rd529, %rd533;
	mov.f32 	%f458, %f462;
$L__BB7_69:
	mov.b32 	%r640, %f458;
	mov.b32 	%r676, 16;
	mov.b32 	%r677, 31;
	mov.b32 	%r678, -1;
	// begin inline asm
	shfl.sync.down.b32 %r639, %r640, %r676, %r677, %r678;
	// end inline asm
	mov.b32 	%f66, %r639;
	// begin inline asm
	shfl.sync.down.b32 %r644, %r645, %r676, %r677, %r678;
	// end inline asm
	mov.b64 	{%r650, %r655}, %rd529;
	// begin inline asm
	shfl.sync.down.b32 %r649, %r650, %r676, %r677, %r678;
	// end inline asm
	// begin inline asm
	shfl.sync.down.b32 %r654, %r655, %r676, %r677, %r678;
	// end inline asm
	mov.b64 	%rd77, {%r649, %r654};
	mov.b32 	%r660, %f463;
	// begin inline asm
	shfl.sync.down.b32 %r659, %r660, %r676, %r677, %r678;
	// end inline asm
	mov.b32 	%f67, %r659;
	// begin inline asm
	shfl.sync.down.b32 %r664, %r665, %r676, %r677, %r678;
	// end inline asm
	mov.b64 	{%r670, %r675}, %rd534;
	// begin inline asm
	shfl.sync.down.b32 %r669, %r670, %r676, %r677, %r678;
	// end inline asm
	// begin inline asm
	shfl.sync.down.b32 %r674, %r675, %r676, %r677, %r678;
	// end inline asm
	mov.b64 	%rd78, {%r669, %r674};
	setp.gt.s32 	%p290, %r478, 15;
	mov.f32 	%f580, %f463;
	mov.u64 	%rd655, %rd534;
	@%p290 bra 	$L__BB7_76;
	setp.lt.f32 	%p291, %f458, %f66;
	mov.f32 	%f465, %f458;
	mov.u64 	%rd536, %rd529;
	@%p291 bra 	$L__BB7_73;
	setp.gt.f32 	%p292, %f458, %f66;
	mov.f32 	%f465, %f66;
	mov.u64 	%rd536, %rd77;
	@%p292 bra 	$L__BB7_73;
	setp.lt.s64 	%p293, %rd529, %rd77;
	selp.f32 	%f465, %f458, %f66, %p293;
	min.s64 	%rd536, %rd529, %rd77;
$L__BB7_73:
	setp.lt.f32 	%p294, %f463, %f67;
	mov.f32 	%f458, %f465;
	mov.u64 	%rd529, %rd536;
	mov.f32 	%f580, %f67;
	mov.u64 	%rd655, %rd78;
	@%p294 bra 	$L__BB7_76;
	setp.gt.f32 	%p295, %f463, %f67;
	mov.f32 	%f458, %f465;
	mov.u64 	%rd529, %rd536;
	mov.f32 	%f580, %f463;
	mov.u64 	%rd655, %rd534;
	@%p295 bra 	$L__BB7_76;
	setp.lt.s64 	%p296, %rd534, %rd78;
	selp.f32 	%f580, %f463, %f67, %p296;
	min.s64 	%rd655, %rd534, %rd78;
	mov.f32 	%f458, %f465;
	mov.u64 	%rd529, %rd536;
$L__BB7_76:
	setp.ne.s32 	%p297, %r478, 0;
	@%p297 bra 	$L__BB7_78;
	and.b32  	%r679, %r4, 992;
	mov.u32 	%r680, _ZN6thrust24THRUST_300001_SM_1000_NS8cuda_cub4core6detail5shmemE;
	add.s32 	%r681, %r680, %r679;
	st.shared.f32 	[%r681+8], %f458;
	st.shared.u64 	[%r681+16], %rd529;
	st.shared.f32 	[%r681+24], %f580;
	st.shared.u64 	[%r681+32], %rd655;
$L__BB7_78:
	bar.sync 	0;
	setp.ne.s32 	%p298, %r4, 0;
	@%p298 bra 	$L__BB7_353;
	ld.shared.f32 	%f73, [_ZN6thrust24THRUST_300001_SM_1000_NS8cuda_cub4core6detail5shmemE+40];
	ld.shared.u64 	%rd84, [_ZN6thrust24THRUST_300001_SM_1000_NS8cuda_cub4core6detail5shmemE+48];
	ld.shared.f32 	%f74, [_ZN6thrust24THRUST_300001_SM_1000_NS8cuda_cub4core6detail5shmemE+56];
	ld.shared.u64 	%rd85, [_ZN6thrust24THRUST_300001_SM_1000_NS8cuda_cub4core6detail5shmemE+64];
	setp.lt.f32 	%p299, %f458, %f73;
	mov.f32 	%f468, %f458;
	mov.u64 	%rd539, %rd529;
	@%p299 bra 	$L__BB7_82;
	setp.lt.f32 	%p300, %f73, %f458;
	mov.f32 	%f468, %f73;
	mov.u64 	%rd539, %rd84;
	@%p300 bra 	$L__BB7_82;
	setp.lt.s64 	%p301, %rd529, %rd84;
	selp.f32 	%f468, %f458, %f73, %p301;
	min.s64 	%rd539, %rd529, %rd84;
$L__BB7_82:
	setp.lt.f32 	%p302, %f580, %f74;
	mov.f32 	%f469, %f74;
	mov.u64 	%rd540, %rd85;
	@%p302 bra 	$L__BB7_86;
	setp.geu.f32 	%p303, %f74, %f580;
	mov.f32 	%f469, %f580;
	mov.u64 	%rd540, %rd655;
	@%p303 bra 	$L__BB7_84;
	bra.uni 	$L__BB7_86;
$L__BB7_84:
	setp.ge.s64 	%p304, %rd655, %rd85;
	mov.f32 	%f469, %f74;
	mov.u64 	%rd540, %rd85;
	@%p304 bra 	$L__BB7_86;
	mov.f32 	%f469, %f580;
	mov.u64 	%rd540, %rd655;
$L__BB7_86:
	ld.shared.f32 	%f83, [_ZN6thrust24THRUST_300001_SM_1000_NS8cuda_cub4core6detail5shmemE+72];
	ld.shared.u64 	%rd95, [_ZN6thrust24THRUST_300001_SM_1000_NS8cuda_cub4core6detail5shmemE+80];
	ld.shared.f32 	%f85, [_ZN6thrust24THRUST_300001_SM_1000_NS8cuda_cub4core6detail5shmemE+88];
	ld.shared.u64 	%rd97, [_ZN6thrust24THRUST_300001_SM_1000_NS8cuda_cub4core6detail5shmemE+96];
	setp.lt.f32 	%p305, %f468, %f83;
	mov.f32 	%f470, %f468;
	mov.u64 	%rd541, %rd539;
	@%p305 bra 	$L__BB7_89;
	setp.lt.f32 	%p306, %f83, %f468;
	mov.f32 	%f470, %f83;
	mov.u64 	%rd541, %rd95;
	@%p306 bra 	$L__BB7_89;
	setp.lt.s64 	%p307, %rd539, %rd95;
	selp.f32 	%f470, %f468, %f83, %p307;
	min.s64 	%rd541, %rd539, %rd95;
$L__BB7_89:
	setp.lt.f32 	%p308, %f469, %f85;
	mov.f32 	%f471, %f85;
	mov.u64 	%rd542, %rd97;
	@%p308 bra 	$L__BB7_92;
	setp.lt.f32 	%p309, %f85, %f469;
	mov.f32 	%f471, %f469;
	mov.u64 	%rd542, %rd540;
	@%p309 bra 	$L__BB7_92;
	setp.lt.s64 	%p310, %rd540, %rd97;
	selp.b64 	%rd542, %rd540, %rd97, %p310;
	selp.f32 	%f471, %f469, %f85, %p310;
$L__BB7_92:
	ld.shared.f32 	%f93, [_ZN6thrust24THRUST_300001_SM_1000_NS8cuda_cub4core6detail5shmemE+104];
	ld.shared.u64 	%rd105, [_ZN6thrust24THRUST_300001_SM_1000_NS8cuda_cub4core6detail5shmemE+112];
	ld.shared.f32 	%f95, [_ZN6thrust24THRUST_300001_SM_1000_NS8cuda_cub4core6detail5shmemE+120];
	ld.shared.u64 	%rd107, [_ZN6thrust24THRUST_300001_SM_1000_NS8cuda_cub4core6detail5shmemE+128];
	setp.lt.f32 	%p311, %f470, %f93;
	mov.f32 	%f472, %f470;
	mov.u64 	%rd543, %rd541;
	@%p311 bra 	$L__BB7_95;
	setp.lt.f32 	%p312, %f93, %f470;
	mov.f32 	%f472, %f93;
	mov.u64 	%rd543, %rd105;
	@%p312 bra 	$L__BB7_95;
	setp.lt.s64 	%p313, %rd541, %rd105;
	selp.f32 	%f472, %f470, %f93, %p313;
	min.s64 	%rd543, %rd541, %rd105;
$L__BB7_95:
	setp.lt.f32 	%p314, %f471, %f95;
	mov.f32 	%f473, %f95;
	mov.u64 	%rd544, %rd107;
	@%p314 bra 	$L__BB7_98;
	setp.lt.f32 	%p315, %f95, %f471;
	mov.f32 	%f473, %f471;
	mov.u64 	%rd544, %rd542;
	@%p315 bra 	$L__BB7_98;
	setp.lt.s64 	%p316, %rd542, %rd107;
	selp.b64 	%rd544, %rd542, %rd107, %p316;
	selp.f32 	%f473, %f471, %f95, %p316;
$L__BB7_98:
	ld.shared.f32 	%f103, [_ZN6thrust24THRUST_300001_SM_1000_NS8cuda_cub4core6detail5shmemE+136];
	ld.shared.u64 	%rd115, [_ZN6thrust24THRUST_300001_SM_1000_NS8cuda_cub4core6detail5shmemE+144];
	ld.shared.f32 	%f105, [_ZN6thrust24THRUST_300001_SM_1000_NS8cuda_cub4core6detail5shmemE+152];
	ld.shared.u64 	%rd117, [_ZN6thrust24THRUST_300001_SM_1000_NS8cuda_cub4core6detail5shmemE+160];
	setp.lt.f32 	%p317, %f472, %f103;
	mov.f32 	%f474, %f472;
	mov.u64 	%rd545, %rd543;
	@%p317 bra 	$L__BB7_101;
	setp.lt.f32 	%p318, %f103, %f472;
	mov.f32 	%f474, %f103;
	mov.u64 	%rd545, %rd115;
	@%p318 bra 	$L__BB7_101;
	setp.lt.s64 	%p319, %rd543, %rd115;
	selp.f32 	%f474, %f472, %f103, %p319;
	min.s64 	%rd545, %rd543, %rd115;
$L__BB7_101:
	setp.lt.f32 	%p320, %f473, %f105;
	mov.f32 	%f475, %f105;
	mov.u64 	%rd546, %rd117;
	@%p320 bra 	$L__BB7_104;
	setp.lt.f32 	%p321, %f105, %f473;
	mov.f32 	%f475, %f473;
	mov.u64 	%rd546, %rd544;
	@%p321 bra 	$L__BB7_104;
	setp.lt.s64 	%p322, %rd544, %rd117;
	selp.b64 	%rd546, %rd544, %rd117, %p322;
	selp.f32 	%f475, %f473, %f105, %p322;
$L__BB7_104:
	ld.shared.f32 	%f113, [_ZN6thrust24THRUST_300001_SM_1000_NS8cuda_cub4core6detail5shmemE+168];
	ld.shared.u64 	%rd125, [_ZN6thrust24THRUST_300001_SM_1000_NS8cuda_cub4core6detail5shmemE+176];
	ld.shared.f32 	%f115, [_ZN6thrust24THRUST_300001_SM_1000_NS8cuda_cub4core6detail5shmemE+184];
	ld.shared.u64 	%rd127, [_ZN6thrust24THRUST_300001_SM_1000_NS8cuda_cub4core6detail5shmemE+192];
	setp.lt.f32 	%p323, %f474, %f113;
	mov.f32 	%f476, %f474;
	mov.u64 	%rd547, %rd545;
	@%p323 bra 	$L__BB7_107;
	setp.lt.f32 	%p324, %f113, %f474;
	mov.f32 	%f476, %f113;
	mov.u64 	%rd547, %rd125;
	@%p324 bra 	$L__BB7_107;
	setp.lt.s64 	%p325, %rd545, %rd125;
	selp.f32 	%f476, %f474, %f113, %p325;
	min.s64 	%rd547, %rd545, %rd125;
$L__BB7_107:
	setp.lt.f32 	%p326, %f475, %f115;
	mov.f32 	%f477, %f115;
	mov.u64 	%rd548, %rd127;
	@%p326 bra 	$L__BB7_110;
	setp.lt.f32 	%p327, %f115, %f475;
	mov.f32 	%f477, %f475;
	mov.u64 	%rd548, %rd546;
	@%p327 bra 	$L__BB7_110;
	setp.lt.s64 	%p328, %rd546, %rd127;
	selp.b64 	%rd548, %rd546, %rd127, %p328;
	selp.f32 	%f477, %f475, %f115, %p328;
$L__BB7_110:
	ld.shared.f32 	%f123, [_ZN6thrust24THRUST_300001_SM_1000_NS8cuda_cub4core6detail5shmemE+200];
	ld.shared.u64 	%rd135, [_ZN6thrust24THRUST_300001_SM_1000_NS8cuda_cub4core6detail5shmemE+208];
	ld.shared.f32 	%f125, [_ZN6thrust24THRUST_300001_SM_1000_NS8cuda_cub4core6detail5shmemE+216];
	ld.shared.u64 	%rd137, [_ZN6thrust24THRUST_300001_SM_1000_NS8cuda_cub4core6detail5shmemE+224];
	setp.lt.f32 	%p329, %f476, %f123;
	mov.f32 	%f478, %f476;
	mov.u64 	%rd549, %rd547;
	@%p329 bra 	$L__BB7_113;
	setp.lt.f32 	%p330, %f123, %f476;
	mov.f32 	%f478, %f123;
	mov.u64 	%rd549, %rd135;
	@%p330 bra 	$L__BB7_113;
	setp.lt.s64 	%p331, %rd547, %rd135;
	selp.f32 	%f478, %f476, %f123, %p331;
	min.s64 	%rd549, %rd547, %rd135;
$L__BB7_113:
	setp.lt.f32 	%p332, %f477, %f125;
	mov.f32 	%f479, %f125;
	mov.u64 	%rd550, %rd137;
	@%p332 bra 	$L__BB7_116;
	setp.lt.f32 	%p333, %f125, %f477;
	mov.f32 	%f479, %f477;
	mov.u64 	%rd550, %rd548;
	@%p333 bra 	$L__BB7_116;
	setp.lt.s64 	%p334, %rd548, %rd137;
	selp.b64 	%rd550, %rd548, %rd137, %p334;
	selp.f32 	%f479, %f477, %f125, %p334;
$L__BB7_116:
	ld.shared.f32 	%f133, [_ZN6thrust24THRUST_300001_SM_1000_NS8cuda_cub4core6detail5shmemE+232];
	ld.shared.u64 	%rd145, [_ZN6thrust24THRUST_300001_SM_1000_NS8cuda_cub4core6detail5shmemE+240];
	ld.shared.f32 	%f135, [_ZN6thrust24THRUST_300001_SM_1000_NS8cuda_cub4core6detail5shmemE+248];
	ld.shared.u64 	%rd147, [_ZN6thrust24THRUST_300001_SM_1000_NS8cuda_cub4core6detail5shmemE+256];
	setp.lt.f32 	%p335, %f478, %f133;
	mov.f32 	%f458, %f478;
	mov.u64 	%rd529, %rd549;
	@%p335 bra 	$L__BB7_119;
	setp.lt.f32 	%p336, %f133, %f478;
	mov.f32 	%f458, %f133;
	mov.u64 	%rd529, %rd145;
	@%p336 bra 	$L__BB7_119;
	setp.lt.s64 	%p337, %rd549, %rd145;
	selp.f32 	%f458, %f478, %f133, %p337;
	min.s64 	%rd529, %rd549, %rd145;
$L__BB7_119:
	setp.lt.f32 	%p338, %f479, %f135;
	mov.f32 	%f580, %f135;
	mov.u64 	%rd655, %rd147;
	@%p338 bra 	$L__BB7_353;
	setp.lt.f32 	%p339, %f135, %f479;
	mov.f32 	%f580, %f479;
	mov.u64 	%rd655, %rd550;
	@%p339 bra 	$L__BB7_353;
	setp.lt.s64 	%p340, %rd550, %rd147;
	selp.b64 	%rd655, %rd550, %rd147, %p340;
	selp.f32 	%f580, %f479, %f135, %p340;
	bra.uni 	$L__BB7_353;
$L__BB7_122:
	// begin inline asm
	mov.u32 %r266, %laneid;
	// end inline asm
	and.b32  	%r307, %r4, 992;
	add.s32 	%r308, %r307, 32;
	setp.gt.s32 	%p175, %r308, %r3;
	not.b32 	%r309, %r307;
	add.s32 	%r310, %r3, %r309;
	selp.b32 	%r305, %r310, 31, %p175;
	mov.b32 	%r268, %f449;
	mov.b32 	%r304, 1;
	mov.b32 	%r306, -1;
	// begin inline asm
	shfl.sync.down.b32 %r267, %r268, %r304, %r305, %r306;
	// end inline asm
	mov.b32 	%f144, %r267;
	// begin inline asm
	shfl.sync.down.b32 %r272, %r273, %r304, %r305, %r306;
	// end inline asm
	mov.b64 	{%r278, %r283}, %rd520;
	// begin inline asm
	shfl.sync.down.b32 %r277, %r278, %r304, %r305, %r306;
	// end inline asm
	// begin inline asm
	shfl.sync.down.b32 %r282, %r283, %r304, %r305, %r306;
	// end inline asm
	mov.b64 	%rd155, {%r277, %r282};
	mov.b32 	%r288, %f450;
	// begin inline asm
	shfl.sync.down.b32 %r287, %r288, %r304, %r305, %r306;
	// end inline asm
	mov.b32 	%f145, %r287;
	// begin inline asm
	shfl.sync.down.b32 %r292, %r293, %r304, %r305, %r306;
	// end inline asm
	mov.b64 	{%r298, %r303}, %rd521;
	// begin inline asm
	shfl.sync.down.b32 %r297, %r298, %r304, %r305, %r306;
	// end inline asm
	// begin inline asm
	shfl.sync.down.b32 %r302, %r303, %r304, %r305, %r306;
	// end inline asm
	mov.b64 	%rd156, {%r297, %r302};
	setp.ge.s32 	%p176, %r266, %r305;
	mov.f32 	%f458, %f449;
	mov.u64 	%rd529, %rd520;
	mov.f32 	%f484, %f450;
	mov.u64 	%rd555, %rd521;
	@%p176 bra 	$L__BB7_129;
	setp.lt.f32 	%p177, %f449, %f144;
	mov.f32 	%f458, %f449;
	mov.u64 	%rd529, %rd520;
	@%p177 bra 	$L__BB7_126;
	setp.gt.f32 	%p178, %f449, %f144;
	mov.f32 	%f458, %f144;
	mov.u64 	%rd529, %rd155;
	@%p178 bra 	$L__BB7_126;
	setp.lt.s64 	%p179, %rd520, %rd155;
	selp.f32 	%f458, %f449, %f144, %p179;
	min.s64 	%rd529, %rd520, %rd155;
$L__BB7_126:
	setp.lt.f32 	%p180, %f450, %f145;
	mov.f32 	%f484, %f145;
	mov.u64 	%rd555, %rd156;
	@%p180 bra 	$L__BB7_129;
	setp.gt.f32 	%p181, %f450, %f145;
	mov.f32 	%f484, %f450;
	mov.u64 	%rd555, %rd521;
	@%p181 bra 	$L__BB7_129;
	setp.lt.s64 	%p182, %rd521, %rd156;
	selp.f32 	%f484, %f450, %f145, %p182;
	min.s64 	%rd555, %rd521, %rd156;
$L__BB7_129:
	mov.b32 	%r312, %f458;
	mov.b32 	%r348, 2;
	mov.b32 	%r350, -1;
	// begin inline asm
	shfl.sync.down.b32 %r311, %r312, %r348, %r305, %r350;
	// end inline asm
	mov.b32 	%f151, %r311;
	// begin inline asm
	shfl.sync.down.b32 %r316, %r317, %r348, %r305, %r350;
	// end inline asm
	mov.b64 	{%r322, %r327}, %rd529;
	// begin inline asm
	shfl.sync.down.b32 %r321, %r322, %r348, %r305, %r350;
	// end inline asm
	// begin inline asm
	shfl.sync.down.b32 %r326, %r327, %r348, %r305, %r350;
	// end inline asm
	mov.b64 	%rd162, {%r321, %r326};
	mov.b32 	%r332, %f484;
	// begin inline asm
	shfl.sync.down.b32 %r331, %r332, %r348, %r305, %r350;
	// end inline asm
	mov.b32 	%f152, %r331;
	// begin inline asm
	shfl.sync.down.b32 %r336, %r337, %r348, %r305, %r350;
	// end inline asm
	mov.b64 	{%r342, %r347}, %rd555;
	// begin inline asm
	shfl.sync.down.b32 %r341, %r342, %r348, %r305, %r350;
	// end inline asm
	// begin inline asm
	shfl.sync.down.b32 %r346, %r347, %r348, %r305, %r350;
	// end inline asm
	mov.b64 	%rd163, {%r341, %r346};
	add.s32 	%r351, %r266, 2;
	setp.gt.s32 	%p183, %r351, %r305;
	mov.f32 	%f487, %f484;
	mov.u64 	%rd558, %rd555;
	@%p183 bra 	$L__BB7_136;
	setp.lt.f32 	%p184, %f458, %f151;
	mov.f32 	%f485, %f458;
	mov.u64 	%rd556, %rd529;
	@%p184 bra 	$L__BB7_133;
	setp.gt.f32 	%p185, %f458, %f151;
	mov.f32 	%f485, %f151;
	mov.u64 	%rd556, %rd162;
	@%p185 bra 	$L__BB7_133;
	setp.lt.s64 	%p186, %rd529, %rd162;
	selp.f32 	%f485, %f458, %f151, %p186;
	min.s64 	%rd556, %rd529, %rd162;
$L__BB7_133:
	setp.lt.f32 	%p187, %f484, %f152;
	mov.f32 	%f458, %f485;
	mov.u64 	%rd529, %rd556;
	mov.f32 	%f487, %f152;
	mov.u64 	%rd558, %rd163;
	@%p187 bra 	$L__BB7_136;
	setp.gt.f32 	%p188, %f484, %f152;
	mov.f32 	%f458, %f485;
	mov.u64 	%rd529, %rd556;
	mov.f32 	%f487, %f484;
	mov.u64 	%rd558, %rd555;
	@%p188 bra 	$L__BB7_136;
	setp.lt.s64 	%p189, %rd555, %rd163;
	selp.f32 	%f487, %f484, %f152, %p189;
	min.s64 	%rd558, %rd555, %rd163;
	mov.f32 	%f458, %f485;
	mov.u64 	%rd529, %rd556;
$L__BB7_136:
	mov.b32 	%r353, %f458;
	mov.b32 	%r389, 4;
	mov.b32 	%r391, -1;
	// begin inline asm
	shfl.sync.down.b32 %r352, %r353, %r389, %r305, %r391;
	// end inline asm
	mov.b32 	%f158, %r352;
	// begin inline asm
	shfl.sync.down.b32 %r357, %r358, %r389, %r305, %r391;
	// end inline asm
	mov.b64 	{%r363, %r368}, %rd529;
	// begin inline asm
	shfl.sync.down.b32 %r362, %r363, %r389, %r305, %r391;
	// end inline asm
	// begin inline asm
	shfl.sync.down.b32 %r367, %r368, %r389, %r305, %r391;
	// end inline asm
	mov.b64 	%rd169, {%r362, %r367};
	mov.b32 	%r373, %f487;
	// begin inline asm
	shfl.sync.down.b32 %r372, %r373, %r389, %r305, %r391;
	// end inline asm
	mov.b32 	%f159, %r372;
	// begin inline asm
	shfl.sync.down.b32 %r377, %r378, %r389, %r305, %r391;
	// end inline asm
	mov.b64 	{%r383, %r388}, %rd558;
	// begin inline asm
	shfl.sync.down.b32 %r382, %r383, %r389, %r305, %r391;
	// end inline asm
	// begin inline asm
	shfl.sync.down.b32 %r387, %r388, %r389, %r305, %r391;
	// end inline asm
	mov.b64 	%rd170, {%r382, %r387};
	add.s32 	%r392, %r266, 4;
	setp.gt.s32 	%p190, %r392, %r305;
	mov.f32 	%f490, %f487;
	mov.u64 	%rd561, %rd558;
	@%p190 bra 	$L__BB7_143;
	setp.lt.f32 	%p191, %f458, %f158;
	mov.f32 	%f488, %f458;
	mov.u64 	%rd559, %rd529;
	@%p191 bra 	$L__BB7_140;
	setp.gt.f32 	%p192, %f458, %f158;
	mov.f32 	%f488, %f158;
	mov.u64 	%rd559, %rd169;
	@%p192 bra 	$L__BB7_140;
	setp.lt.s64 	%p193, %rd529, %rd169;
	selp.f32 	%f488, %f458, %f158, %p193;
	min.s64 	%rd559, %rd529, %rd169;
$L__BB7_140:
	setp.lt.f32 	%p194, %f487, %f159;
	mov.f32 	%f458, %f488;
	mov.u64 	%rd529, %rd559;
	mov.f32 	%f490, %f159;
	mov.u64 	%rd561, %rd170;
	@%p194 bra 	$L__BB7_143;
	setp.gt.f32 	%p195, %f487, %f159;
	mov.f32 	%f458, %f488;
	mov.u64 	%rd529, %rd559;
	mov.f32 	%f490, %f487;
	mov.u64 	%rd561, %rd558;
	@%p195 bra 	$L__BB7_143;
	setp.lt.s64 	%p196, %rd558, %rd170;
	selp.f32 	%f490, %f487, %f159, %p196;
	min.s64 	%rd561, %rd558, %rd170;
	mov.f32 	%f458, %f488;
	mov.u64 	%rd529, %rd559;
$L__BB7_143:
	mov.b32 	%r394, %f458;
	mov.b32 	%r430, 8;
	mov.b32 	%r432, -1;
	// begin inline asm
	shfl.sync.down.b32 %r393, %r394, %r430, %r305, %r432;
	// end inline asm
	mov.b32 	%f165, %r393;
	// begin inline asm
	shfl.sync.down.b32 %r398, %r399, %r430, %r305, %r432;
	// end inline asm
	mov.b64 	{%r404, %r409}, %rd529;
	// begin inline asm
	shfl.sync.down.b32 %r403, %r404, %r430, %r305, %r432;
	// end inline asm
	// begin inline asm
	shfl.sync.down.b32 %r408, %r409, %r430, %r305, %r432;
	// end inline asm
	mov.b64 	%rd176, {%r403, %r408};
	mov.b32 	%r414, %f490;
	// begin inline asm
	shfl.sync.down.b32 %r413, %r414, %r430, %r305, %r432;
	// end inline asm
	mov.b32 	%f166, %r413;
	// begin inline asm
	shfl.sync.down.b32 %r418, %r419, %r430, %r305, %r432;
	// end inline asm
	mov.b64 	{%r424, %r429}, %rd561;
	// begin inline asm
	shfl.sync.down.b32 %r423, %r424, %r430, %r305, %r432;
	// end inline asm
	// begin inline asm
	shfl.sync.down.b32 %r428, %r429, %r430, %r305, %r432;
	// end inline asm
	mov.b64 	%rd177, {%r423, %r428};
	add.s32 	%r433, %r266, 8;
	setp.gt.s32 	%p197, %r433, %r305;
	mov.f32 	%f493, %f490;
	mov.u64 	%rd564, %rd561;
	@%p197 bra 	$L__BB7_150;
	setp.lt.f32 	%p198, %f458, %f165;
	mov.f32 	%f491, %f458;
	mov.u64 	%rd562, %rd529;
	@%p198 bra 	$L__BB7_147;
	setp.gt.f32 	%p199, %f458, %f165;
	mov.f32 	%f491, %f165;
	mov.u64 	%rd562, %rd176;
	@%p199 bra 	$L__BB7_147;
	setp.lt.s64 	%p200, %rd529, %rd176;
	selp.f32 	%f491, %f458, %f165, %p200;
	min.s64 	%rd562, %rd529, %rd176;
$L__BB7_147:
	setp.lt.f32 	%p201, %f490, %f166;
	mov.f32 	%f458, %f491;
	mov.u64 	%rd529, %rd562;
	mov.f32 	%f493, %f166;
	mov.u64 	%rd564, %rd177;
	@%p201 bra 	$L__BB7_150;
	setp.gt.f32 	%p202, %f490, %f166;
	mov.f32 	%f458, %f491;
	mov.u64 	%rd529, %rd562;
	mov.f32 	%f493, %f490;
	mov.u64 	%rd564, %rd561;
	@%p202 bra 	$L__BB7_150;
	setp.lt.s64 	%p203, %rd561, %rd177;
	selp.f32 	%f493, %f490, %f166, %p203;
	min.s64 	%rd564, %rd561, %rd177;
	mov.f32 	%f458, %f491;
	mov.u64 	%rd529, %rd562;
$L__BB7_150:
	mov.b32 	%r435, %f458;
	mov.b32 	%r471, 16;
	mov.b32 	%r473, -1;
	// begin inline asm
	shfl.sync.down.b32 %r434, %r435, %r471, %r305, %r473;
	// end inline asm
	mov.b32 	%f172, %r434;
	// begin inline asm
	shfl.sync.down.b32 %r439, %r440, %r471, %r305, %r473;
	// end inline asm
	mov.b64 	{%r445, %r450}, %rd529;
	// begin inline asm
	shfl.sync.down.b32 %r444, %r445, %r471, %r305, %r473;
	// end inline asm
	// begin inline asm
	shfl.sync.down.b32 %r449, %r450, %r471, %r305, %r473;
	// end inline asm
	mov.b64 	%rd183, {%r444, %r449};
	mov.b32 	%r455, %f493;
	// begin inline asm
	shfl.sync.down.b32 %r454, %r455, %r471, %r305, %r473;
	// end inline asm
	mov.b32 	%f173, %r454;
	// begin inline asm
	shfl.sync.down.b32 %r459, %r460, %r471, %r305, %r473;
	// end inline asm
	mov.b64 	{%r465, %r470}, %rd564;
	// begin inline asm
	shfl.sync.down.b32 %r464, %r465, %r471, %r305, %r473;
	// end inline asm
	// begin inline asm
	shfl.sync.down.b32 %r469, %r470, %r471, %r305, %r473;
	// end inline asm
	mov.b64 	%rd184, {%r464, %r469};
	add.s32 	%r474, %r266, 16;
	setp.gt.s32 	%p204, %r474, %r305;
	mov.f32 	%f580, %f493;
	mov.u64 	%rd655, %rd564;
	@%p204 bra 	$L__BB7_157;
	setp.lt.f32 	%p205, %f458, %f172;
	mov.f32 	%f494, %f458;
	mov.u64 	%rd565, %rd529;
	@%p205 bra 	$L__BB7_154;
	setp.gt.f32 	%p206, %f458, %f172;
	mov.f32 	%f494, %f172;
	mov.u64 	%rd565, %rd183;
	@%p206 bra 	$L__BB7_154;
	setp.lt.s64 	%p207, %rd529, %rd183;
	selp.f32 	%f494, %f458, %f172, %p207;
	min.s64 	%rd565, %rd529, %rd183;
$L__BB7_154:
	setp.lt.f32 	%p208, %f493, %f173;
	mov.f32 	%f458, %f494;
	mov.u64 	%rd529, %rd565;
	mov.f32 	%f580, %f173;
	mov.u64 	%rd655, %rd184;
	@%p208 bra 	$L__BB7_157;
	setp.gt.f32 	%p209, %f493, %f173;
	mov.f32 	%f458, %f494;
	mov.u64 	%rd529, %rd565;
	mov.f32 	%f580, %f493;
	mov.u64 	%rd655, %rd564;
	@%p209 bra 	$L__BB7_157;
	setp.lt.s64 	%p210, %rd564, %rd184;
	selp.f32 	%f580, %f493, %f173, %p210;
	min.s64 	%rd655, %rd564, %rd184;
	mov.f32 	%f458, %f494;
	mov.u64 	%rd529, %rd565;
$L__BB7_157:
	setp.ne.s32 	%p211, %r266, 0;
	@%p211 bra 	$L__BB7_159;
	mov.u32 	%r476, _ZN6thrust24THRUST_300001_SM_1000_NS8cuda_cub4core6detail5shmemE;
	add.s32 	%r477, %r476, %r307;
	st.shared.f32 	[%r477+8], %f458;
	st.shared.u64 	[%r477+16], %rd529;
	st.shared.f32 	[%r477+24], %f580;
	st.shared.u64 	[%r477+32], %rd655;
$L__BB7_159:
	bar.sync 	0;
	setp.ne.s32 	%p212, %r4, 0;
	@%p212 bra 	$L__BB7_353;
	setp.lt.s32 	%p213, %r3, 33;
	mov.f32 	%f497, %f458;
	mov.u64 	%rd568, %rd529;
	mov.f32 	%f498, %f580;
	mov.u64 	%rd569, %rd655;
	@%p213 bra 	$L__BB7_168;
	ld.shared.f32 	%f179, [_ZN6thrust24THRUST_300001_SM_1000_NS8cuda_cub4core6detail5shmemE+40];
	ld.shared.u64 	%rd190, [_ZN6thrust24THRUST_300001_SM_1000_NS8cuda_cub4core6detail5shmemE+48];
	ld.shared.f32 	%f180, [_ZN6thrust24THRUST_300001_SM_1000_NS8cuda_cub4core6detail5shmemE+56];
	ld.shared.u64 	%rd191, [_ZN6thrust24THRUST_300001_SM_1000_NS8cuda_cub4core6detail5shmemE+64];
	setp.lt.f32 	%p214, %f458, %f179;
	mov.f32 	%f497, %f458;
	mov.u64 	%rd568, %rd529;
	@%p214 bra 	$L__BB7_164;
	setp.lt.f32 	%p215, %f179, %f458;
	mov.f32 	%f497, %f179;
	mov.u64 	%rd568, %rd190;
	@%p215 bra 	$L__BB7_164;
	setp.lt.s64 	%p216, %rd529, %rd190;
	selp.f32 	%f497, %f458, %f179, %p216;
	min.s64 	%rd568, %rd529, %rd190;
$L__BB7_164:
	setp.lt.f32 	%p217, %f580, %f180;
	mov.f32 	%f498, %f180;
	mov.u64 	%rd569, %rd191;
	@%p217 bra 	$L__BB7_168;
	setp.geu.f32 	%p218, %f180, %f580;
	mov.f32 	%f498, %f580;
	mov.u64 	%rd569, %rd655;
	@%p218 bra 	$L__BB7_166;
	bra.uni 	$L__BB7_168;
$L__BB7_166:
	setp.ge.s64 	%p219, %rd655, %rd191;
	mov.f32 	%f498, %f180;
	mov.u64 	%rd569, %rd191;
	@%p219 bra 	$L__BB7_168;
	mov.f32 	%f498, %f580;
	mov.u64 	%rd569, %rd655;
$L__BB7_168:
	setp.lt.s32 	%p220, %r3, 65;
	mov.f32 	%f501, %f497;
	mov.u64 	%rd572, %rd568;
	mov.f32 	%f502, %f498;
	mov.u64 	%rd573, %rd569;
	@%p220 bra 	$L__BB7_176;
	ld.shared.f32 	%f192, [_ZN6thrust24THRUST_300001_SM_1000_NS8cuda_cub4core6detail5shmemE+72];
	ld.shared.u64 	%rd203, [_ZN6thrust24THRUST_300001_SM_1000_NS8cuda_cub4core6detail5shmemE+80];
	ld.shared.f32 	%f193, [_ZN6thrust24THRUST_300001_SM_1000_NS8cuda_cub4core6detail5shmemE+88];
	ld.shared.u64 	%rd204, [_ZN6thrust24THRUST_300001_SM_1000_NS8cuda_cub4core6detail5shmemE+96];
	setp.lt.f32 	%p221, %f497, %f192;
	mov.f32 	%f501, %f497;
	mov.u64 	%rd572, %rd568;
	@%p221 bra 	$L__BB7_172;
	setp.lt.f32 	%p222, %f192, %f497;
	mov.f32 	%f501, %f192;
	mov.u64 	%rd572, %rd203;
	@%p222 bra 	$L__BB7_172;
	setp.lt.s64 	%p223, %rd568, %rd203;
	selp.f32 	%f501, %f497, %f192, %p223;
	min.s64 	%rd572, %rd568, %rd203;
$L__BB7_172:
	setp.lt.f32 	%p224, %f498, %f193;
	mov.f32 	%f502, %f193;
	mov.u64 	%rd573, %rd204;
	@%p224 bra 	$L__BB7_176;
	setp.geu.f32 	%p225, %f193, %f498;
	mov.f32 	%f502, %f498;
	mov.u64 	%rd573, %rd569;
	@%p225 bra 	$L__BB7_174;
	bra.uni 	$L__BB7_176;
$L__BB7_174:
	setp.ge.s64 	%p226, %rd569, %rd204;
	mov.f32 	%f502, %f193;
	mov.u64 	%rd573, %rd204;
	@%p226 bra 	$L__BB7_176;
	mov.f32 	%f502, %f498;
	mov.u64 	%rd573, %rd569;
$L__BB7_176:
	setp.lt.s32 	%p227, %r3, 97;
	mov.f32 	%f505, %f501;
	mov.u64 	%rd576, %rd572;
	mov.f32 	%f506, %f502;
	mov.u64 	%rd577, %rd573;
	@%p227 bra 	$L__BB7_184;
	ld.shared.f32 	%f205, [_ZN6thrust24THRUST_300001_SM_1000_NS8cuda_cub4core6detail5shmemE+104];
	ld.shared.u64 	%rd216, [_ZN6thrust24THRUST_300001_SM_1000_NS8cuda_cub4core6detail5shmemE+112];
	ld.shared.f32 	%f206, [_ZN6thrust24THRUST_300001_SM_1000_NS8cuda_cub4core6detail5shmemE+120];
	ld.shared.u64 	%rd217, [_ZN6thrust24THRUST_300001_SM_1000_NS8cuda_cub4core6detail5shmemE+128];
	setp.lt.f32 	%p228, %f501, %f205;
	mov.f32 	%f505, %f501;
	mov.u64 	%rd576, %rd572;
	@%p228 bra 	$L__BB7_180;
	setp.lt.f32 	%p229, %f205, %f501;
	mov.f32 	%f505, %f205;
	mov.u64 	%rd576, %rd216;
	@%p229 bra 	$L__BB7_180;
	setp.lt.s64 	%p230, %rd572, %rd216;
	selp.f32 	%f505, %f501, %f205, %p230;
	min.s64 	%rd576, %rd572, %rd216;
$L__BB7_180:
	setp.lt.f32 	%p231, %f502, %f206;
	mov.f32 	%f506, %f206;
	mov.u64 	%rd577, %rd217;
	@%p231 bra 	$L__BB7_184;
	setp.geu.f32 	%p232, %f206, %f502;
	mov.f32 	%f506, %f502;
	mov.u64 	%rd577, %rd573;
	@%p232 bra 	$L__BB7_182;
	bra.uni 	$L__BB7_184;
$L__BB7_182:
	setp.ge.s64 	%p233, %rd573, %rd217;
	mov.f32 	%f506, %f206;
	mov.u64 	%rd577, %rd217;
	@%p233 bra 	$L__BB7_184;
	mov.f32 	%f506, %f502;
	mov.u64 	%rd577, %rd573;
$L__BB7_184:
	setp.lt.s32 	%p234, %r3, 129;
	mov.f32 	%f509, %f505;
	mov.u64 	%rd580, %rd576;
	mov.f32 	%f510, %f506;
	mov.u64 	%rd581, %rd577;
	@%p234 bra 	$L__BB7_192;
	ld.shared.f32 	%f218, [_ZN6thrust24THRUST_300001_SM_1000_NS8cuda_cub4core6detail5shmemE+136];
	ld.shared.u64 	%rd229, [_ZN6thrust24THRUST_300001_SM_1000_NS8cuda_cub4core6detail5shmemE+144];
	ld.shared.f32 	%f219, [_ZN6thrust24THRUST_300001_SM_1000_NS8cuda_cub4core6detail5shmemE+152];
	ld.shared.u64 	%rd230, [_ZN6thrust24THRUST_300001_SM_1000_NS8cuda_cub4core6detail5shmemE+160];
	setp.lt.f32 	%p235, %f505, %f218;
	mov.f32 	%f509, %f505;
	mov.u64 	%rd580, %rd576;
	@%p235 bra 	$L__BB7_188;
	setp.lt.f32 	%p236, %f218, %f505;
	mov.f32 	%f509, %f218;
	mov.u64 	%rd580, %rd229;
	@%p236 bra 	$L__BB7_188;
	setp.lt.s64 	%p237, %rd576, %rd229;
	selp.f32 	%f509, %f505, %f218, %p237;
	min.s64 	%rd580, %rd576, %rd229;
$L__BB7_188:
	setp.lt.f32 	%p238, %f506, %f219;
	mov.f32 	%f510, %f219;
	mov.u64 	%rd581, %rd230;
	@%p238 bra 	$L__BB7_192;
	setp.geu.f32 	%p239, %f219, %f506;
	mov.f32 	%f510, %f506;
	mov.u64 	%rd581, %rd577;
	@%p239 bra 	$L__BB7_190;
	bra.uni 	$L__BB7_192;
$L__BB7_190:
	setp.ge.s64 	%p240, %rd577, %rd230;
	mov.f32 	%f510, %f219;
	mov.u64 	%rd581, %rd230;
	@%p240 bra 	$L__BB7_192;
	mov.f32 	%f510, %f506;
	mov.u64 	%rd581, %rd577;
$L__BB7_192:
	setp.lt.s32 	%p241, %r3, 161;
	mov.f32 	%f513, %f509;
	mov.u64 	%rd584, %rd580;
	mov.f32 	%f514, %f510;
	mov.u64 	%rd585, %rd581;
	@%p241 bra 	$L__BB7_200;
	ld.shared.f32 	%f231, [_ZN6thrust24THRUST_300001_SM_1000_NS8cuda_cub4core6detail5shmemE+168];
	ld.shared.u64 	%rd242, [_ZN6thrust24THRUST_300001_SM_1000_NS8cuda_cub4core6detail5shmemE+176];
	ld.shared.f32 	%f232, [_ZN6thrust24THRUST_300001_SM_1000_NS8cuda_cub4core6detail5shmemE+184];
	ld.shared.u64 	%rd243, [_ZN6thrust24THRUST_300001_SM_1000_NS8cuda_cub4core6detail5shmemE+192];
	setp.lt.f32 	%p242, %f509, %f231;
	mov.f32 	%f513, %f509;
	mov.u64 	%rd584, %rd580;
	@%p242 bra 	$L__BB7_196;
	setp.lt.f32 	%p243, %f231, %f509;
	mov.f32 	%f513, %f231;
	mov.u64 	%rd584, %rd242;
	@%p243 bra 	$L__BB7_196;
	setp.lt.s64 	%p244, %rd580, %rd242;
	selp.f32 	%f513, %f509, %f231, %p244;
	min.s64 	%rd584, %rd580, %rd242;
$L__BB7_196:
	setp.lt.f32 	%p245, %f510, %f232;
	mov.f32 	%f514, %f232;
	mov.u64 	%rd585, %rd243;
	@%p245 bra 	$L__BB7_200;
	setp.geu.f32 	%p246, %f232, %f510;
	mov.f32 	%f514, %f510;
	mov.u64 	%rd585, %rd581;
	@%p246 bra 	$L__BB7_198;
	bra.uni 	$L__BB7_200;
$L__BB7_198:
	setp.ge.s64 	%p247, %rd581, %rd243;
	mov.f32 	%f514, %f232;
	mov.u64 	%rd585, %rd243;
	@%p247 bra 	$L__BB7_200;
	mov.f32 	%f514, %f510;
	mov.u64 	%rd585, %rd581;
$L__BB7_200:
	setp.lt.s32 	%p248, %r3, 193;
	mov.f32 	%f517, %f513;
	mov.u64 	%rd588, %rd584;
	mov.f32 	%f518, %f514;
	mov.u64 	%rd589, %rd585;
	@%p248 bra 	$L__BB7_208;
	ld.shared.f32 	%f244, [_ZN6thrust24THRUST_300001_SM_1000_NS8cuda_cub4core6detail5shmemE+200];
	ld.shared.u64 	%rd255, [_ZN6thrust24THRUST_300001_SM_1000_NS8cuda_cub4core6detail5shmemE+208];
	ld.shared.f32 	%f245, [_ZN6thrust24THRUST_300001_SM_1000_NS8cuda_cub4core6detail5shmemE+216];
	ld.shared.u64 	%rd256, [_ZN6thrust24THRUST_300001_SM_1000_NS8cuda_cub4core6detail5shmemE+224];
	setp.lt.f32 	%p249, %f513, %f244;
	mov.f32 	%f517, %f513;
	mov.u64 	%rd588, %rd584;
	@%p249 bra 	$L__BB7_204;
	setp.lt.f32 	%p250, %f244, %f513;
	mov.f32 	%f517, %f244;
	mov.u64 	%rd588, %rd255;
	@%p250 bra 	$L__BB7_204;
	setp.lt.s64 	%p251, %rd584, %rd255;
	selp.f32 	%f517, %f513, %f244, %p251;
	min.s64 	%rd588, %rd584, %rd255;
$L__BB7_204:
	setp.lt.f32 	%p252, %f514, %f245;
	mov.f32 	%f518, %f245;
	mov.u64 	%rd589, %rd256;
	@%p252 bra 	$L__BB7_208;
	setp.geu.f32 	%p253, %f245, %f514;
	mov.f32 	%f518, %f514;
	mov.u64 	%rd589, %rd585;
	@%p253 bra 	$L__BB7_206;
	bra.uni 	$L__BB7_208;
$L__BB7_206:
	setp.ge.s64 	%p254, %rd585, %rd256;
	mov.f32 	%f518, %f245;
	mov.u64 	%rd589, %rd256;
	@%p254 bra 	$L__BB7_208;
	mov.f32 	%f518, %f514;
	mov.u64 	%rd589, %rd585;
$L__BB7_208:
	setp.lt.s32 	%p255, %r3, 225;
	mov.u64 	%rd655, %rd589;
	mov.f32 	%f580, %f518;
	mov.u64 	%rd529, %rd588;
	mov.f32 	%f458, %f517;
	@%p255 bra 	$L__BB7_353;
	ld.shared.f32 	%f257, [_ZN6thrust24THRUST_300001_SM_1000_NS8cuda_cub4core6detail5shmemE+232];
	ld.shared.u64 	%rd268, [_ZN6thrust24THRUST_300001_SM_1000_NS8cuda_cub4core6detail5shmemE+240];
	ld.shared.f32 	%f258, [_ZN6thrust24THRUST_300001_SM_1000_NS8cuda_cub4core6detail5shmemE+248];
	ld.shared.u64 	%rd269, [_ZN6thrust24THRUST_300001_SM_1000_NS8cuda_cub4core6detail5shmemE+256];
	setp.lt.f32 	%p256, %f517, %f257;
	mov.f32 	%f458, %f517;
	mov.u64 	%rd529, %rd588;
	@%p256 bra 	$L__BB7_212;
	setp.lt.f32 	%p257, %f257, %f517;
	mov.f32 	%f458, %f257;
	mov.u64 	%rd529, %rd268;
	@%p257 bra 	$L__BB7_212;
	setp.lt.s64 	%p258, %rd588, %rd268;
	selp.f32 	%f458, %f517, %f257, %p258;
	min.s64 	%rd529, %rd588, %rd268;
$L__BB7_212:
	setp.lt.f32 	%p259, %f518, %f258;
	mov.f32 	%f580, %f258;
	mov.u64 	%rd655, %rd269;
	@%p259 bra 	$L__BB7_353;
	setp.geu.f32 	%p260, %f258, %f518;
	mov.f32 	%f580, %f518;
	mov.u64 	%rd655, %rd589;
	@%p260 bra 	$L__BB7_214;
	bra.uni 	$L__BB7_353;
$L__BB7_214:
	setp.ge.s64 	%p261, %rd589, %rd269;
	mov.f32 	%f580, %f258;
	mov.u64 	%rd655, %rd269;
	@%p261 bra 	$L__BB7_353;
	mov.f32 	%f580, %f518;
	mov.u64 	%rd655, %rd589;
	bra.uni 	$L__BB7_353;
$L__BB7_216:
	mov.u32 	%r20, %tid.x;
	cvt.u64.u32 	%rd279, %r20;
	add.s64 	%rd454, %rd279, %rd4;
	shl.b64 	%rd455, %rd454, 2;
	add.s64 	%rd456, %rd2, %rd455;
	add.s64 	%rd457, %rd454, %rd3;
	ld.global.f32 	%f427, [%rd456];
	add.s64 	%rd458, %rd457, 256;
	ld.global.f32 	%f428, [%rd456+1024];
	setp.geu.f32 	%p2, %f427, %f428;
	setp.lt.f32 	%p3, %f428, %f427;
	selp.f32 	%f458, %f428, %f427, %p3;
	selp.b64 	%rd529, %rd458, %rd457, %p3;
	selp.f32 	%f549, %f427, %f428, %p2;
	selp.b64 	%rd624, %rd457, %rd458, %p2;
	setp.le.u64 	%p4, %rd450, %rd5;
	@%p4 bra 	$L__BB7_272;
	setp.ne.s32 	%p5, %r20, 0;
	@%p5 bra 	$L__BB7_219;
	atom.global.add.u64 	%rd459, [%rd1+8], 512;
	add.s64 	%rd460, %rd459, %rd5;
	st.shared.u64 	[_ZN6thrust24THRUST_300001_SM_1000_NS8cuda_cub4core6detail5shmemE+296], %rd460;
$L__BB7_219:
	bar.sync 	0;
	ld.shared.u64 	%rd603, [_ZN6thrust24THRUST_300001_SM_1000_NS8cuda_cub4core6detail5shmemE+296];
	add.s64 	%rd461, %rd603, 512;
	setp.gt.s64 	%p6, %rd461, %rd450;
	@%p6 bra 	$L__BB7_234;
	mov.f32 	%f524, %f549;
	mov.u64 	%rd596, %rd624;
$L__BB7_221:
	add.s64 	%rd462, %rd603, %rd279;
	shl.b64 	%rd463, %rd462, 2;
	add.s64 	%rd464, %rd2, %rd463;
	add.s64 	%rd598, %rd462, %rd3;
	ld.global.f32 	%f526, [%rd464];
	add.s64 	%rd624, %rd598, 256;
	ld.global.f32 	%f549, [%rd464+1024];
	setp.lt.f32 	%p7, %f458, %f526;
	mov.f32 	%f525, %f458;
	mov.u64 	%rd597, %rd529;
	@%p7 bra 	$L__BB7_224;
	setp.lt.f32 	%p8, %f526, %f458;
	mov.f32 	%f525, %f526;
	mov.u64 	%rd597, %rd598;
	@%p8 bra 	$L__BB7_224;
	setp.lt.s64 	%p9, %rd529, %rd598;
	selp.f32 	%f525, %f458, %f526, %p9;
	min.s64 	%rd597, %rd529, %rd598;
$L__BB7_224:
	setp.lt.f32 	%p10, %f524, %f526;
	@%p10 bra 	$L__BB7_226;
	setp.lt.f32 	%p11, %f526, %f524;
	setp.lt.s64 	%p12, %rd596, %rd598;
	or.pred  	%p13, %p11, %p12;
	selp.f32 	%f526, %f524, %f526, %p13;
	selp.b64 	%rd598, %rd596, %rd598, %p13;
$L__BB7_226:
	setp.lt.f32 	%p14, %f525, %f549;
	mov.f32 	%f458, %f525;
	mov.u64 	%rd529, %rd597;
	@%p14 bra 	$L__BB7_229;
	setp.lt.f32 	%p15, %f549, %f525;
	mov.f32 	%f458, %f549;
	mov.u64 	%rd529, %rd624;
	@%p15 bra 	$L__BB7_229;
	setp.lt.s64 	%p16, %rd597, %rd624;
	selp.f32 	%f458, %f525, %f549, %p16;
	min.s64 	%rd529, %rd597, %rd624;
$L__BB7_229:
	setp.lt.f32 	%p17, %f526, %f549;
	@%p17 bra 	$L__BB7_231;
	setp.lt.f32 	%p18, %f549, %f526;
	setp.lt.s64 	%p19, %rd598, %rd624;
	or.pred  	%p20, %p18, %p19;
	selp.f32 	%f549, %f526, %f549, %p20;
	selp.b64 	%rd624, %rd598, %rd624, %p20;
$L__BB7_231:
	setp.ne.s32 	%p21, %r20, 0;
	bar.sync 	0;
	@%p21 bra 	$L__BB7_233;
	atom.global.add.u64 	%rd465, [%rd1+8], 512;
	add.s64 	%rd466, %rd465, %rd5;
	st.shared.u64 	[_ZN6thrust24THRUST_300001_SM_1000_NS8cuda_cub4core6detail5shmemE+296], %rd466;
$L__BB7_233:
	bar.sync 	0;
	ld.shared.u64 	%rd603, [_ZN6thrust24THRUST_300001_SM_1000_NS8cuda_cub4core6detail5shmemE+296];
	add.s64 	%rd467, %rd603, 512;
	setp.le.s64 	%p22, %rd467, %rd450;
	mov.f32 	%f524, %f549;
	mov.u64 	%rd596, %rd624;
	@%p22 bra 	$L__BB7_221;
$L__BB7_234:
	setp.le.s64 	%p23, %rd450, %rd603;
	@%p23 bra 	$L__BB7_272;
	cvt.u32.u64 	%r36, %rd603;
	cvt.u32.u64 	%r37, %rd450;
	sub.s32 	%r21, %r37, %r36;
	setp.ge.s32 	%p24, %r20, %r21;
	@%p24 bra 	$L__BB7_272;
	not.b32 	%r39, %r20;
	add.s32 	%r40, %r39, %r37;
	sub.s32 	%r22, %r40, %r36;
	and.b32  	%r42, %r22, 768;
	setp.eq.s32 	%p25, %r42, 768;
	mov.u32 	%r690, %r20;
	@%p25 bra 	$L__BB7_245;
	add.s64 	%rd469, %rd603, %rd279;
	add.s64 	%rd605, %rd469, %rd3;
	shl.b64 	%rd470, %rd469, 2;
	add.s64 	%rd604, %rd2, %rd470;
	shr.u32 	%r43, %r22, 8;
	add.s32 	%r44, %r43, 1;
	and.b32  	%r45, %r44, 3;
	neg.s32 	%r688, %r45;
	mov.u32 	%r690, %r20;
$L__BB7_238:
	.pragma "nounroll";
	mov.u64 	%rd305, %rd624;
	mov.f32 	%f285, %f549;
	mov.u64 	%rd304, %rd529;
	mov.f32 	%f284, %f458;
	ld.global.f32 	%f286, [%rd604];
	setp.lt.f32 	%p26, %f284, %f286;
	@%p26 bra 	$L__BB7_241;
	setp.lt.f32 	%p27, %f286, %f284;
	mov.f32 	%f458, %f286;
	mov.u64 	%rd529, %rd605;
	@%p27 bra 	$L__BB7_241;
	setp.lt.s64 	%p28, %rd304, %rd605;
	selp.f32 	%f458, %f284, %f286, %p28;
	min.s64 	%rd529, %rd304, %rd605;
$L__BB7_241:
	setp.lt.f32 	%p29, %f285, %f286;
	mov.f32 	%f549, %f286;
	mov.u64 	%rd624, %rd605;
	@%p29 bra 	$L__BB7_244;
	setp.lt.f32 	%p30, %f286, %f285;
	mov.f32 	%f549, %f285;
	mov.u64 	%rd624, %rd305;
	@%p30 bra 	$L__BB7_244;
	setp.lt.s64 	%p31, %rd305, %rd605;
	selp.f32 	%f549, %f285, %f286, %p31;
	min.s64 	%rd624, %rd305, %rd605;
$L__BB7_244:
	add.s32 	%r690, %r690, 256;
	add.s64 	%rd605, %rd605, 256;
	add.s64 	%rd604, %rd604, 1024;
	add.s32 	%r688, %r688, 1;
	setp.ne.s32 	%p32, %r688, 0;
	@%p32 bra 	$L__BB7_238;
$L__BB7_245:
	setp.lt.u32 	%p33, %r22, 768;
	@%p33 bra 	$L__BB7_272;
	add.s32 	%r691, %r690, 512;
$L__BB7_247:
	mov.u32 	%r30, %r691;
	add.s32 	%r46, %r30, -512;
	cvt.u64.u32 	%rd471, %r46;
	add.s64 	%rd472, %rd603, %rd471;
	shl.b64 	%rd473, %rd472, 2;
	add.s64 	%rd318, %rd2, %rd473;
	add.s64 	%rd319, %rd472, %rd3;
	ld.global.f32 	%f297, [%rd318];
	setp.lt.f32 	%p34, %f458, %f297;
	mov.f32 	%f541, %f458;
	mov.u64 	%rd616, %rd529;
	@%p34 bra 	$L__BB7_250;
	setp.lt.f32 	%p35, %f297, %f458;
	mov.f32 	%f541, %f297;
	mov.u64 	%rd616, %rd319;
	@%p35 bra 	$L__BB7_250;
	setp.lt.s64 	%p36, %rd529, %rd319;
	selp.f32 	%f541, %f458, %f297, %p36;
	min.s64 	%rd616, %rd529, %rd319;
$L__BB7_250:
	setp.lt.f32 	%p37, %f549, %f297;
	mov.f32 	%f542, %f297;
	mov.u64 	%rd617, %rd319;
	@%p37 bra 	$L__BB7_253;
	setp.lt.f32 	%p38, %f297, %f549;
	mov.f32 	%f542, %f549;
	mov.u64 	%rd617, %rd624;
	@%p38 bra 	$L__BB7_253;
	setp.lt.s64 	%p39, %rd624, %rd319;
	selp.f32 	%f542, %f549, %f297, %p39;
	min.s64 	%rd617, %rd624, %rd319;
$L__BB7_253:
	add.s32 	%r47, %r30, -256;
	cvt.u64.u32 	%rd474, %r47;
	add.s64 	%rd475, %rd603, %rd474;
	add.s64 	%rd324, %rd475, %rd3;
	ld.global.f32 	%f302, [%rd318+1024];
	setp.lt.f32 	%p40, %f541, %f302;
	mov.f32 	%f543, %f541;
	mov.u64 	%rd618, %rd616;
	@%p40 bra 	$L__BB7_256;
	setp.lt.f32 	%p41, %f302, %f541;
	mov.f32 	%f543, %f302;
	mov.u64 	%rd618, %rd324;
	@%p41 bra 	$L__BB7_256;
	setp.lt.s64 	%p42, %rd616, %rd324;
	selp.f32 	%f543, %f541, %f302, %p42;
	min.s64 	%rd618, %rd616, %rd324;
$L__BB7_256:
	setp.lt.f32 	%p43, %f542, %f302;
	mov.f32 	%f544, %f302;
	mov.u64 	%rd619, %rd324;
	@%p43 bra 	$L__BB7_259;
	setp.lt.f32 	%p44, %f302, %f542;
	mov.f32 	%f544, %f542;
	mov.u64 	%rd619, %rd617;
	@%p44 bra 	$L__BB7_259;
	setp.lt.s64 	%p45, %rd617, %rd324;
	selp.f32 	%f544, %f542, %f302, %p45;
	min.s64 	%rd619, %rd617, %rd324;
$L__BB7_259:
	cvt.u64.u32 	%rd476, %r30;
	add.s64 	%rd477, %rd603, %rd476;
	add.s64 	%rd329, %rd477, %rd3;
	ld.global.f32 	%f307, [%rd318+2048];
	setp.lt.f32 	%p46, %f543, %f307;
	mov.f32 	%f545, %f543;
	mov.u64 	%rd620, %rd618;
	@%p46 bra 	$L__BB7_262;
	setp.lt.f32 	%p47, %f307, %f543;
	mov.f32 	%f545, %f307;
	mov.u64 	%rd620, %rd329;
	@%p47 bra 	$L__BB7_262;
	setp.lt.s64 	%p48, %rd618, %rd329;
	selp.f32 	%f545, %f543, %f307, %p48;
	min.s64 	%rd620, %rd618, %rd329;
$L__BB7_262:
	setp.lt.f32 	%p49, %f544, %f307;
	mov.f32 	%f546, %f307;
	mov.u64 	%rd621, %rd329;
	@%p49 bra 	$L__BB7_265;
	setp.lt.f32 	%p50, %f307, %f544;
	mov.f32 	%f546, %f544;
	mov.u64 	%rd621, %rd619;
	@%p50 bra 	$L__BB7_265;
	setp.lt.s64 	%p51, %rd619, %rd329;
	selp.f32 	%f546, %f544, %f307, %p51;
	min.s64 	%rd621, %rd619, %rd329;
$L__BB7_265:
	add.s32 	%r48, %r30, 256;
	cvt.u64.u32 	%rd478, %r48;
	add.s64 	%rd479, %rd603, %rd478;
	add.s64 	%rd334, %rd479, %rd3;
	ld.global.f32 	%f312, [%rd318+3072];
	setp.lt.f32 	%p52, %f545, %f312;
	mov.f32 	%f458, %f545;
	mov.u64 	%rd529, %rd620;
	@%p52 bra 	$L__BB7_268;
	setp.lt.f32 	%p53, %f312, %f545;
	mov.f32 	%f458, %f312;
	mov.u64 	%rd529, %rd334;
	@%p53 bra 	$L__BB7_268;
	setp.lt.s64 	%p54, %rd620, %rd334;
	selp.f32 	%f458, %f545, %f312, %p54;
	min.s64 	%rd529, %rd620, %rd334;
$L__BB7_268:
	setp.lt.f32 	%p55, %f546, %f312;
	mov.f32 	%f549, %f312;
	mov.u64 	%rd624, %rd334;
	@%p55 bra 	$L__BB7_271;
	setp.lt.f32 	%p56, %f312, %f546;
	mov.f32 	%f549, %f546;
	mov.u64 	%rd624, %rd621;
	@%p56 bra 	$L__BB7_271;
	setp.lt.s64 	%p57, %rd621, %rd334;
	selp.f32 	%f549, %f546, %f312, %p57;
	min.s64 	%rd624, %rd621, %rd334;
$L__BB7_271:
	add.s32 	%r691, %r30, 1024;
	add.s32 	%r49, %r30, 512;
	setp.lt.s32 	%p58, %r49, %r21;
	@%p58 bra 	$L__BB7_247;
$L__BB7_272:
	// begin inline asm
	mov.u32 %r50, %laneid;
	// end inline asm
	mov.b32 	%r52, %f458;
	mov.b32 	%r88, 1;
	mov.b32 	%r89, 31;
	mov.b32 	%r90, -1;
	// begin inline asm
	shfl.sync.down.b32 %r51, %r52, %r88, %r89, %r90;
	// end inline asm
	mov.b32 	%f319, %r51;
	// begin inline asm
	shfl.sync.down.b32 %r56, %r57, %r88, %r89, %r90;
	// end inline asm
	mov.b64 	{%r62, %r67}, %rd529;
	// begin inline asm
	shfl.sync.down.b32 %r61, %r62, %r88, %r89, %r90;
	// end inline asm
	// begin inline asm
	shfl.sync.down.b32 %r66, %r67, %r88, %r89, %r90;
	// end inline asm
	mov.b64 	%rd341, {%r61, %r66};
	mov.b32 	%r72, %f549;
	// begin inline asm
	shfl.sync.down.b32 %r71, %r72, %r88, %r89, %r90;
	// end inline asm
	mov.b32 	%f320, %r71;
	// begin inline asm
	shfl.sync.down.b32 %r76, %r77, %r88, %r89, %r90;
	// end inline asm
	mov.b64 	{%r82, %r87}, %rd624;
	// begin inline asm
	shfl.sync.down.b32 %r81, %r82, %r88, %r89, %r90;
	// end inline asm
	// begin inline asm
	shfl.sync.down.b32 %r86, %r87, %r88, %r89, %r90;
	// end inline asm
	mov.b64 	%rd342, {%r81, %r86};
	setp.gt.s32 	%p59, %r50, 30;
	mov.f32 	%f553, %f549;
	mov.u64 	%rd628, %rd624;
	@%p59 bra 	$L__BB7_279;
	setp.lt.f32 	%p60, %f458, %f319;
	mov.f32 	%f551, %f458;
	mov.u64 	%rd626, %rd529;
	@%p60 bra 	$L__BB7_276;
	setp.gt.f32 	%p61, %f458, %f319;
	mov.f32 	%f551, %f319;
	mov.u64 	%rd626, %rd341;
	@%p61 bra 	$L__BB7_276;
	setp.lt.s64 	%p62, %rd529, %rd341;
	selp.f32 	%f551, %f458, %f319, %p62;
	min.s64 	%rd626, %rd529, %rd341;
$L__BB7_276:
	setp.lt.f32 	%p63, %f549, %f320;
	mov.f32 	%f458, %f551;
	mov.u64 	%rd529, %rd626;
	mov.f32 	%f553, %f320;
	mov.u64 	%rd628, %rd342;
	@%p63 bra 	$L__BB7_279;
	setp.gt.f32 	%p64, %f549, %f320;
	mov.f32 	%f458, %f551;
	mov.u64 	%rd529, %rd626;
	mov.f32 	%f553, %f549;
	mov.u64 	%rd628, %rd624;
	@%p64 bra 	$L__BB7_279;
	setp.lt.s64 	%p65, %rd624, %rd342;
	selp.f32 	%f553, %f549, %f320, %p65;
	min.s64 	%rd628, %rd624, %rd342;
	mov.f32 	%f458, %f551;
	mov.u64 	%rd529, %rd626;
$L__BB7_279:
	mov.b32 	%r92, %f458;
	mov.b32 	%r128, 2;
	mov.b32 	%r129, 31;
	mov.b32 	%r130, -1;
	// begin inline asm
	shfl.sync.down.b32 %r91, %r92, %r128, %r129, %r130;
	// end inline asm
	mov.b32 	%f326, %r91;
	// begin inline asm
	shfl.sync.down.b32 %r96, %r97, %r128, %r129, %r130;
	// end inline asm
	mov.b64 	{%r102, %r107}, %rd529;
	// begin inline asm
	shfl.sync.down.b32 %r101, %r102, %r128, %r129, %r130;
	// end inline asm
	// begin inline asm
	shfl.sync.down.b32 %r106, %r107, %r128, %r129, %r130;
	// end inline asm
	mov.b64 	%rd348, {%r101, %r106};
	mov.b32 	%r112, %f553;
	// begin inline asm
	shfl.sync.down.b32 %r111, %r112, %r128, %r129, %r130;
	// end inline asm
	mov.b32 	%f327, %r111;
	// begin inline asm
	shfl.sync.down.b32 %r116, %r117, %r128, %r129, %r130;
	// end inline asm
	mov.b64 	{%r122, %r127}, %rd628;
	// begin inline asm
	shfl.sync.down.b32 %r121, %r122, %r128, %r129, %r130;
	// end inline asm
	// begin inline asm
	shfl.sync.down.b32 %r126, %r127, %r128, %r129, %r130;
	// end inline asm
	mov.b64 	%rd349, {%r121, %r126};
	setp.gt.s32 	%p66, %r50, 29;
	mov.f32 	%f556, %f553;
	mov.u64 	%rd631, %rd628;
	@%p66 bra 	$L__BB7_286;
	setp.lt.f32 	%p67, %f458, %f326;
	mov.f32 	%f554, %f458;
	mov.u64 	%rd629, %rd529;
	@%p67 bra 	$L__BB7_283;
	setp.gt.f32 	%p68, %f458, %f326;
	mov.f32 	%f554, %f326;
	mov.u64 	%rd629, %rd348;
	@%p68 bra 	$L__BB7_283;
	setp.lt.s64 	%p69, %rd529, %rd348;
	selp.f32 	%f554, %f458, %f326, %p69;
	min.s64 	%rd629, %rd529, %rd348;
$L__BB7_283:
	setp.lt.f32 	%p70, %f553, %f327;
	mov.f32 	%f458, %f554;
	mov.u64 	%rd529, %rd629;
	mov.f32 	%f556, %f327;
	mov.u64 	%rd631, %rd349;
	@%p70 bra 	$L__BB7_286;
	setp.gt.f32 	%p71, %f553, %f327;
	mov.f32 	%f458, %f554;
	mov.u64 	%rd529, %rd629;
	mov.f32 	%f556, %f553;
	mov.u64 	%rd631, %rd628;
	@%p71 bra 	$L__BB7_286;
	setp.lt.s64 	%p72, %rd628, %rd349;
	selp.f32 	%f556, %f553, %f327, %p72;
	min.s64 	%rd631, %rd628, %rd349;
	mov.f32 	%f458, %f554;
	mov.u64 	%rd529, %rd629;
$L__BB7_286:
	mov.b32 	%r132, %f458;
	mov.b32 	%r168, 4;
	mov.b32 	%r169, 31;
	mov.b32 	%r170, -1;
	// begin inline asm
	shfl.sync.down.b32 %r131, %r132, %r168, %r169, %r170;
	// end inline asm
	mov.b32 	%f333, %r131;
	// begin inline asm
	shfl.sync.down.b32 %r136, %r137, %r168, %r169, %r170;
	// end inline asm
	mov.b64 	{%r142, %r147}, %rd529;
	// begin inline asm
	shfl.sync.down.b32 %r141, %r142, %r168, %r169, %r170;
	// end inline asm
	// begin inline asm
	shfl.sync.down.b32 %r146, %r147, %r168, %r169, %r170;
	// end inline asm
	mov.b64 	%rd355, {%r141, %r146};
	mov.b32 	%r152, %f556;
	// begin inline asm
	shfl.sync.down.b32 %r151, %r152, %r168, %r169, %r170;
	// end inline asm
	mov.b32 	%f334, %r151;
	// begin inline asm
	shfl.sync.down.b32 %r156, %r157, %r168, %r169, %r170;
	// end inline asm
	mov.b64 	{%r162, %r167}, %rd631;
	// begin inline asm
	shfl.sync.down.b32 %r161, %r162, %r168, %r169, %r170;
	// end inline asm
	// begin inline asm
	shfl.sync.down.b32 %r166, %r167, %r168, %r169, %r170;
	// end inline asm
	mov.b64 	%rd356, {%r161, %r166};
	setp.gt.s32 	%p73, %r50, 27;
	mov.f32 	%f559, %f556;
	mov.u64 	%rd634, %rd631;
	@%p73 bra 	$L__BB7_293;
	setp.lt.f32 	%p74, %f458, %f333;
	mov.f32 	%f557, %f458;
	mov.u64 	%rd632, %rd529;
	@%p74 bra 	$L__BB7_290;
	setp.gt.f32 	%p75, %f458, %f333;
	mov.f32 	%f557, %f333;
	mov.u64 	%rd632, %rd355;
	@%p75 bra 	$L__BB7_290;
	setp.lt.s64 	%p76, %rd529, %rd355;
	selp.f32 	%f557, %f458, %f333, %p76;
	min.s64 	%rd632, %rd529, %rd355;
$L__BB7_290:
	setp.lt.f32 	%p77, %f556, %f334;
	mov.f32 	%f458, %f557;
	mov.u64 	%rd529, %rd632;
	mov.f32 	%f559, %f334;
	mov.u64 	%rd634, %rd356;
	@%p77 bra 	$L__BB7_293;
	setp.gt.f32 	%p78, %f556, %f334;
	mov.f32 	%f458, %f557;
	mov.u64 	%rd529, %rd632;
	mov.f32 	%f559, %f556;
	mov.u64 	%rd634, %rd631;
	@%p78 bra 	$L__BB7_293;
	setp.lt.s64 	%p79, %rd631, %rd356;
	selp.f32 	%f559, %f556, %f334, %p79;
	min.s64 	%rd634, %rd631, %rd356;
	mov.f32 	%f458, %f557;
	mov.u64 	%rd529, %rd632;
$L__BB7_293:
	mov.b32 	%r172, %f458;
	mov.b32 	%r208, 8;
	mov.b32 	%r209, 31;
	mov.b32 	%r210, -1;
	// begin inline asm
	shfl.sync.down.b32 %r171, %r172, %r208, %r209, %r210;
	// end inline asm
	mov.b32 	%f340, %r171;
	// begin inline asm
	shfl.sync.down.b32 %r176, %r177, %r208, %r209, %r210;
	// end inline asm
	mov.b64 	{%r182, %r187}, %rd529;
	// begin inline asm
	shfl.sync.down.b32 %r181, %r182, %r208, %r209, %r210;
	// end inline asm
	// begin inline asm
	shfl.sync.down.b32 %r186, %r187, %r208, %r209, %r210;
	// end inline asm
	mov.b64 	%rd362, {%r181, %r186};
	mov.b32 	%r192, %f559;
	// begin inline asm
	shfl.sync.down.b32 %r191, %r192, %r208, %r209, %r210;
	// end inline asm
	mov.b32 	%f341, %r191;
	// begin inline asm
	shfl.sync.down.b32 %r196, %r197, %r208, %r209, %r210;
	// end inline asm
	mov.b64 	{%r202, %r207}, %rd634;
	// begin inline asm
	shfl.sync.down.b32 %r201, %r202, %r208, %r209, %r210;
	// end inline asm
	// begin inline asm
	shfl.sync.down.b32 %r206, %r207, %r208, %r209, %r210;
	// end inline asm
	mov.b64 	%rd363, {%r201, %r206};
	setp.gt.s32 	%p80, %r50, 23;
	mov.f32 	%f562, %f559;
	mov.u64 	%rd637, %rd634;
	@%p80 bra 	$L__BB7_300;
	setp.lt.f32 	%p81, %f458, %f340;
	mov.f32 	%f560, %f458;
	mov.u64 	%rd635, %rd529;
	@%p81 bra 	$L__BB7_297;
	setp.gt.f32 	%p82, %f458, %f340;
	mov.f32 	%f560, %f340;
	mov.u64 	%rd635, %rd362;
	@%p82 bra 	$L__BB7_297;
	setp.lt.s64 	%p83, %rd529, %rd362;
	selp.f32 	%f560, %f458, %f340, %p83;
	min.s64 	%rd635, %rd529, %rd362;
$L__BB7_297:
	setp.lt.f32 	%p84, %f559, %f341;
	mov.f32 	%f458, %f560;
	mov.u64 	%rd529, %rd635;
	mov.f32 	%f562, %f341;
	mov.u64 	%rd637, %rd363;
	@%p84 bra 	$L__BB7_300;
	setp.gt.f32 	%p85, %f559, %f341;
	mov.f32 	%f458, %f560;
	mov.u64 	%rd529, %rd635;
	mov.f32 	%f562, %f559;
	mov.u64 	%rd637, %rd634;
	@%p85 bra 	$L__BB7_300;
	setp.lt.s64 	%p86, %rd634, %rd363;
	selp.f32 	%f562, %f559, %f341, %p86;
	min.s64 	%rd637, %rd634, %rd363;
	mov.f32 	%f458, %f560;
	mov.u64 	%rd529, %rd635;
$L__BB7_300:
	mov.b32 	%r212, %f458;
	mov.b32 	%r248, 16;
	mov.b32 	%r249, 31;
	mov.b32 	%r250, -1;
	// begin inline asm
	shfl.sync.down.b32 %r211, %r212, %r248, %r249, %r250;
	// end inline asm
	mov.b32 	%f347, %r211;
	// begin inline asm
	shfl.sync.down.b32 %r216, %r217, %r248, %r249, %r250;
	// end inline asm
	mov.b64 	{%r222, %r227}, %rd529;
	// begin inline asm
	shfl.sync.down.b32 %r221, %r222, %r248, %r249, %r250;
	// end inline asm
	// begin inline asm
	shfl.sync.down.b32 %r226, %r227, %r248, %r249, %r250;
	// end inline asm
	mov.b64 	%rd369, {%r221, %r226};
	mov.b32 	%r232, %f562;
	// begin inline asm
	shfl.sync.down.b32 %r231, %r232, %r248, %r249, %r250;
	// end inline asm
	mov.b32 	%f348, %r231;
	// begin inline asm
	shfl.sync.down.b32 %r236, %r237, %r248, %r249, %r250;
	// end inline asm
	mov.b64 	{%r242, %r247}, %rd637;
	// begin inline asm
	shfl.sync.down.b32 %r241, %r242, %r248, %r249, %r250;
	// end inline asm
	// begin inline asm
	shfl.sync.down.b32 %r246, %r247, %r248, %r249, %r250;
	// end inline asm
	mov.b64 	%rd370, {%r241, %r246};
	setp.gt.s32 	%p87, %r50, 15;
	mov.f32 	%f580, %f562;
	mov.u64 	%rd655, %rd637;
	@%p87 bra 	$L__BB7_307;
	setp.lt.f32 	%p88, %f458, %f347;
	mov.f32 	%f563, %f458;
	mov.u64 	%rd638, %rd529;
	@%p88 bra 	$L__BB7_304;
	setp.gt.f32 	%p89, %f458, %f347;
	mov.f32 	%f563, %f347;
	mov.u64 	%rd638, %rd369;
	@%p89 bra 	$L__BB7_304;
	setp.lt.s64 	%p90, %rd529, %rd369;
	selp.f32 	%f563, %f458, %f347, %p90;
	min.s64 	%rd638, %rd529, %rd369;
$L__BB7_304:
	setp.lt.f32 	%p91, %f562, %f348;
	mov.f32 	%f458, %f563;
	mov.u64 	%rd529, %rd638;
	mov.f32 	%f580, %f348;
	mov.u64 	%rd655, %rd370;
	@%p91 bra 	$L__BB7_307;
	setp.gt.f32 	%p92, %f562, %f348;
	mov.f32 	%f458, %f563;
	mov.u64 	%rd529, %rd638;
	mov.f32 	%f580, %f562;
	mov.u64 	%rd655, %rd637;
	@%p92 bra 	$L__BB7_307;
	setp.lt.s64 	%p93, %rd637, %rd370;
	selp.f32 	%f580, %f562, %f348, %p93;
	min.s64 	%rd655, %rd637, %rd370;
	mov.f32 	%f458, %f563;
	mov.u64 	%rd529, %rd638;
$L__BB7_307:
	setp.ne.s32 	%p94, %r50, 0;
	@%p94 bra 	$L__BB7_309;
	and.b32  	%r251, %r20, 992;
	mov.u32 	%r252, _ZN6thrust24THRUST_300001_SM_1000_NS8cuda_cub4core6detail5shmemE;
	add.s32 	%r253, %r252, %r251;
	st.shared.f32 	[%r253+8], %f458;
	st.shared.u64 	[%r253+16], %rd529;
	st.shared.f32 	[%r253+24], %f580;
	st.shared.u64 	[%r253+32], %rd655;
$L__BB7_309:
	bar.sync 	0;
	setp.ne.s32 	%p95, %r20, 0;
	@%p95 bra 	$L__BB7_353;
	ld.shared.f32 	%f354, [_ZN6thrust24THRUST_300001_SM_1000_NS8cuda_cub4core6detail5shmemE+40];
	ld.shared.u64 	%rd376, [_ZN6thrust24THRUST_300001_SM_1000_NS8cuda_cub4core6detail5shmemE+48];
	ld.shared.f32 	%f355, [_ZN6thrust24THRUST_300001_SM_1000_NS8cuda_cub4core6detail5shmemE+56];
	ld.shared.u64 	%rd377, [_ZN6thrust24THRUST_300001_SM_1000_NS8cuda_cub4core6detail5shmemE+64];
	setp.lt.f32 	%p96, %f458, %f354;
	mov.f32 	%f566, %f458;
	mov.u64 	%rd641, %rd529;
	@%p96 bra 	$L__BB7_313;
	setp.lt.f32 	%p97, %f354, %f458;
	mov.f32 	%f566, %f354;
	mov.u64 	%rd641, %rd376;
	@%p97 bra 	$L__BB7_313;
	setp.lt.s64 	%p98, %rd529, %rd376;
	selp.f32 	%f566, %f458, %f354, %p98;
	min.s64 	%rd641, %rd529, %rd376;
$L__BB7_313:
	setp.lt.f32 	%p99, %f580, %f355;
	mov.f32 	%f567, %f355;
	mov.u64 	%rd642, %rd377;
	@%p99 bra 	$L__BB7_317;
	setp.geu.f32 	%p100, %f355, %f580;
	mov.f32 	%f567, %f580;
	mov.u64 	%rd642, %rd655;
	@%p100 bra 	$L__BB7_315;
	bra.uni 	$L__BB7_317;
$L__BB7_315:
	setp.ge.s64 	%p101, %rd655, %rd377;
	mov.f32 	%f567, %f355;
	mov.u64 	%rd642, %rd377;
	@%p101 bra 	$L__BB7_317;
	mov.f32 	%f567, %f580;
	mov.u64 	%rd642, %rd655;
$L__BB7_317:
	ld.shared.f32 	%f364, [_ZN6thrust24THRUST_300001_SM_1000_NS8cuda_cub4core6detail5shmemE+72];
	ld.shared.u64 	%rd387, [_ZN6thrust24THRUST_300001_SM_1000_NS8cuda_cub4core6detail5shmemE+80];
	ld.shared.f32 	%f366, [_ZN6thrust24THRUST_300001_SM_1000_NS8cuda_cub4core6detail5shmemE+88];
	ld.shared.u64 	%rd389, [_ZN6thrust24THRUST_300001_SM_1000_NS8cuda_cub4core6detail5shmemE+96];
	setp.lt.f32 	%p102, %f566, %f364;
	mov.f32 	%f568, %f566;
	mov.u64 	%rd643, %rd641;
	@%p102 bra 	$L__BB7_320;
	setp.lt.f32 	%p103, %f364, %f566;
	mov.f32 	%f568, %f364;
	mov.u64 	%rd643, %rd387;
	@%p103 bra 	$L__BB7_320;
	setp.lt.s64 	%p104, %rd641, %rd387;
	selp.f32 	%f568, %f566, %f364, %p104;
	min.s64 	%rd643, %rd641, %rd387;
$L__BB7_320:
	setp.lt.f32 	%p105, %f567, %f366;
	mov.f32 	%f569, %f366;
	mov.u64 	%rd644, %rd389;
	@%p105 bra 	$L__BB7_323;
	setp.lt.f32 	%p106, %f366, %f567;
	mov.f32 	%f569, %f567;
	mov.u64 	%rd644, %rd642;
	@%p106 bra 	$L__BB7_323;
	setp.lt.s64 	%p107, %rd642, %rd389;
	selp.b64 	%rd644, %rd642, %rd389, %p107;
	selp.f32 	%f569, %f567, %f366, %p107;
$L__BB7_323:
	ld.shared.f32 	%f374, [_ZN6thrust24THRUST_300001_SM_1000_NS8cuda_cub4core6detail5shmemE+104];
	ld.shared.u64 	%rd397, [_ZN6thrust24THRUST_300001_SM_1000_NS8cuda_cub4core6detail5shmemE+112];
	ld.shared.f32 	%f376, [_ZN6thrust24THRUST_300001_SM_1000_NS8cuda_cub4core6detail5shmemE+120];
	ld.shared.u64 	%rd399, [_ZN6thrust24THRUST_300001_SM_1000_NS8cuda_cub4core6detail5shmemE+128];
	setp.lt.f32 	%p108, %f568, %f374;
	mov.f32 	%f570, %f568;
	mov.u64 	%rd645, %rd643;
	@%p108 bra 	$L__BB7_326;
	setp.lt.f32 	%p109, %f374, %f568;
	mov.f32 	%f570, %f374;
	mov.u64 	%rd645, %rd397;
	@%p109 bra 	$L__BB7_326;
	setp.lt.s64 	%p110, %rd643, %rd397;
	selp.f32 	%f570, %f568, %f374, %p110;
	min.s64 	%rd645, %rd643, %rd397;
$L__BB7_326:
	setp.lt.f32 	%p111, %f569, %f376;
	mov.f32 	%f571, %f376;
	mov.u64 	%rd646, %rd399;
	@%p111 bra 	$L__BB7_329;
	setp.lt.f32 	%p112, %f376, %f569;
	mov.f32 	%f571, %f569;
	mov.u64 	%rd646, %rd644;
	@%p112 bra 	$L__BB7_329;
	setp.lt.s64 	%p113, %rd644, %rd399;
	selp.b64 	%rd646, %rd644, %rd399, %p113;
	selp.f32 	%f571, %f569, %f376, %p113;
$L__BB7_329:
	ld.shared.f32 	%f384, [_ZN6thrust24THRUST_300001_SM_1000_NS8cuda_cub4core6detail5shmemE+136];
	ld.shared.u64 	%rd407, [_ZN6thrust24THRUST_300001_SM_1000_NS8cuda_cub4core6detail5shmemE+144];
	ld.shared.f32 	%f386, [_ZN6thrust24THRUST_300001_SM_1000_NS8cuda_cub4core6detail5shmemE+152];
	ld.shared.u64 	%rd409, [_ZN6thrust24THRUST_300001_SM_1000_NS8cuda_cub4core6detail5shmemE+160];
	setp.lt.f32 	%p114, %f570, %f384;
	mov.f32 	%f572, %f570;
	mov.u64 	%rd647, %rd645;
	@%p114 bra 	$L__BB7_332;
	setp.lt.f32 	%p115, %f384, %f570;
	mov.f32 	%f572, %f384;
	mov.u64 	%rd647, %rd407;
	@%p115 bra 	$L__BB7_332;
	setp.lt.s64 	%p116, %rd645, %rd407;
	selp.f32 	%f572, %f570, %f384, %p116;
	min.s64 	%rd647, %rd645, %rd407;
$L__BB7_332:
	setp.lt.f32 	%p117, %f571, %f386;
	mov.f32 	%f573, %f386;
	mov.u64 	%rd648, %rd409;
	@%p117 bra 	$L__BB7_335;
	setp.lt.f32 	%p118, %f386, %f571;
	mov.f32 	%f573, %f571;
	mov.u64 	%rd648, %rd646;
	@%p118 bra 	$L__BB7_335;
	setp.lt.s64 	%p119, %rd646, %rd409;
	selp.b64 	%rd648, %rd646, %rd409, %p119;
	selp.f32 	%f573, %f571, %f386, %p119;
$L__BB7_335:
	ld.shared.f32 	%f394, [_ZN6thrust24THRUST_300001_SM_1000_NS8cuda_cub4core6detail5shmemE+168];
	ld.shared.u64 	%rd417, [_ZN6thrust24THRUST_300001_SM_1000_NS8cuda_cub4core6detail5shmemE+176];
	ld.shared.f32 	%f396, [_ZN6thrust24THRUST_300001_SM_1000_NS8cuda_cub4core6detail5shmemE+184];
	ld.shared.u64 	%rd419, [_ZN6thrust24THRUST_300001_SM_1000_NS8cuda_cub4core6detail5shmemE+192];
	setp.lt.f32 	%p120, %f572, %f394;
	mov.f32 	%f574, %f572;
	mov.u64 	%rd649, %rd647;
	@%p120 bra 	$L__BB7_338;
	setp.lt.f32 	%p121, %f394, %f572;
	mov.f32 	%f574, %f394;
	mov.u64 	%rd649, %rd417;
	@%p121 bra 	$L__BB7_338;
	setp.lt.s64 	%p122, %rd647, %rd417;
	selp.f32 	%f574, %f572, %f394, %p122;
	min.s64 	%rd649, %rd647, %rd417;
$L__BB7_338:
	setp.lt.f32 	%p123, %f573, %f396;
	mov.f32 	%f575, %f396;
	mov.u64 	%rd650, %rd419;
	@%p123 bra 	$L__BB7_341;
	setp.lt.f32 	%p124, %f396, %f573;
	mov.f32 	%f575, %f573;
	mov.u64 	%rd650, %rd648;
	@%p124 bra 	$L__BB7_341;
	setp.lt.s64 	%p125, %rd648, %rd419;
	selp.b64 	%rd650, %rd648, %rd419, %p125;
	selp.f32 	%f575, %f573, %f396, %p125;
$L__BB7_341:
	ld.shared.f32 	%f404, [_ZN6thrust24THRUST_300001_SM_1000_NS8cuda_cub4core6detail5shmemE+200];
	ld.shared.u64 	%rd427, [_ZN6thrust24THRUST_300001_SM_1000_NS8cuda_cub4core6detail5shmemE+208];
	ld.shared.f32 	%f406, [_ZN6thrust24THRUST_300001_SM_1000_NS8cuda_cub4core6detail5shmemE+216];
	ld.shared.u64 	%rd429, [_ZN6thrust24THRUST_300001_SM_1000_NS8cuda_cub4core6detail5shmemE+224];
	setp.lt.f32 	%p126, %f574, %f404;
	mov.f32 	%f576, %f574;
	mov.u64 	%rd651, %rd649;
	@%p126 bra 	$L__BB7_344;
	setp.lt.f32 	%p127, %f404, %f574;
	mov.f32 	%f576, %f404;
	mov.u64 	%rd651, %rd427;
	@%p127 bra 	$L__BB7_344;
	setp.lt.s64 	%p128, %rd649, %rd427;
	selp.f32 	%f576, %f574, %f404, %p128;
	min.s64 	%rd651, %rd649, %rd427;
$L__BB7_344:
	setp.lt.f32 	%p129, %f575, %f406;
	mov.f32 	%f577, %f406;
	mov.u64 	%rd652, %rd429;
	@%p129 bra 	$L__BB7_347;
	setp.lt.f32 	%p130, %f406, %f575;
	mov.f32 	%f577, %f575;
	mov.u64 	%rd652, %rd650;
	@%p130 bra 	$L__BB7_347;
	setp.lt.s64 	%p131, %rd650, %rd429;
	selp.b64 	%rd652, %rd650, %rd429, %p131;
	selp.f32 	%f577, %f575, %f406, %p131;
$L__BB7_347:
	ld.shared.f32 	%f414, [_ZN6thrust24THRUST_300001_SM_1000_NS8cuda_cub4core6detail5shmemE+232];
	ld.shared.u64 	%rd437, [_ZN6thrust24THRUST_300001_SM_1000_NS8cuda_cub4core6detail5shmemE+240];
	ld.shared.f32 	%f416, [_ZN6thrust24THRUST_300001_SM_1000_NS8cuda_cub4core6detail5shmemE+248];
	ld.shared.u64 	%rd439, [_ZN6thrust24THRUST_300001_SM_1000_NS8cuda_cub4core6detail5shmemE+256];
	setp.lt.f32 	%p132, %f576, %f414;
	mov.f32 	%f458, %f576;
	mov.u64 	%rd529, %rd651;
	@%p132 bra 	$L__BB7_350;
	setp.lt.f32 	%p133, %f414, %f576;
	mov.f32 	%f458, %f414;
	mov.u64 	%rd529, %rd437;
	@%p133 bra 	$L__BB7_350;
	setp.lt.s64 	%p134, %rd651, %rd437;
	selp.f32 	%f458, %f576, %f414, %p134;
	min.s64 	%rd529, %rd651, %rd437;
$L__BB7_350:
	setp.lt.f32 	%p135, %f577, %f416;
	mov.f32 	%f580, %f416;
	mov.u64 	%rd655, %rd439;
	@%p135 bra 	$L__BB7_353;
	setp.lt.f32 	%p136, %f416, %f577;
	mov.f32 	%f580, %f577;
	mov.u64 	%rd655, %rd652;
	@%p136 bra 	$L__BB7_353;
	setp.lt.s64 	%p137, %rd652, %rd439;
	selp.b64 	%rd655, %rd652, %rd439, %p137;
	selp.f32 	%f580, %f577, %f416, %p137;
$L__BB7_353:
	mov.u32 	%r682, %tid.x;
	setp.ne.s32 	%p341, %r682, 0;
	@%p341 bra 	$L__BB7_355;
	cvta.to.global.u64 	%rd498, %rd449;
	mul.wide.u32 	%rd499, %r1, 32;
	add.s64 	%rd500, %rd498, %rd499;
	st.global.f32 	[%rd500], %f458;
	st.global.u64 	[%rd500+8], %rd529;
	st.global.f32 	[%rd500+16], %f580;
	st.global.u64 	[%rd500+24], %rd655;
$L__BB7_355:
	ret;

}
	// .globl	_ZN6thrust24THRUST_300001_SM_1000_NS8cuda_cub4core6detail13_kernel_agentINS1_8__reduce10DrainAgentIlEEJN3cub18CUB_300001_SM_10009GridQueueIyEElEEEvDpT0_
.visible .entry _ZN6thrust24THRUST_300001_SM_1000_NS8cuda_cub4core6detail13_kernel_agentINS1_8__reduce10DrainAgentIlEEJN3cub18CUB_300001_SM_10009GridQueueIyEElEEEvDpT0_(
	.param .align 8 .b8 _ZN6thrust24THRUST_300001_SM_1000_NS8cuda_cub4core6detail13_kernel_agentINS1_8__reduce10DrainAgentIlEEJN3cub18CUB_300001_SM_10009GridQueueIyEElEEEvDpT0__param_0[8],
	.param .u64 _ZN6thrust24THRUST_300001_SM_1000_NS8cuda_cub4core6detail13_kernel_agentINS1_8__reduce10DrainAgentIlEEJN3cub18CUB_300001_SM_10009GridQueueIyEElEEEvDpT0__param_1
)
.maxntid 1
{
	.reg .b64 	%rd<5>;

	ld.param.u64 	%rd1, [_ZN6thrust24THRUST_300001_SM_1000_NS8cuda_cub4core6detail13_kernel_agentINS1_8__reduce10DrainAgentIlEEJN3cub18CUB_300001_SM_10009GridQueueIyEElEEEvDpT0__param_0];
	ld.param.u64 	%rd2, [_ZN6thrust24THRUST_300001_SM_1000_NS8cuda_cub4core6detail13_kernel_agentINS1_8__reduce10DrainAgentIlEEJN3cub18CUB_300001_SM_10009GridQueueIyEElEEEvDpT0__param_1];
	cvta.to.global.u64 	%rd3, %rd1;
	st.global.u64 	[%rd3], %rd2;
	mov.b64 	%rd4, 0;
	st.global.u64 	[%rd3+8], %rd4;
	ret;

}
	// .globl	_ZN6thrust24THRUST_300001_SM_1000_NS8cuda_cub4core6detail13_kernel_agentINS1_8__reduce11ReduceAgentIPN4cuda3std3__45tupleIJNSA_IJflEEESB_EEESD_SC_lNS1_9__extrema12arg_minmax_fIflNS9_4lessIfEEEEEEJSD_SD_iSI_EEEvDpT0_
.visible .entry _ZN6thrust24THRUST_300001_SM_1000_NS8cuda_cub4core6detail13_kernel_agentINS1_8__reduce11ReduceAgentIPN4cuda3std3__45tupleIJNSA_IJflEEESB_EEESD_SC_lNS1_9__extrema12arg_minmax_fIflNS9_4lessIfEEEEEEJSD_SD_iSI_EEEvDpT0_(
	.param .u64 .ptr .align 1 _ZN6thrust24THRUST_300001_SM_1000_NS8cuda_cub4core6detail13_kernel_agentINS1_8__reduce11ReduceAgentIPN4cuda3std3__45tupleIJNSA_IJflEEESB_EEESD_SC_lNS1_9__extrema12arg_minmax_fIflNS9_4lessIfEEEEEEJSD_SD_iSI_EEEvDpT0__param_0,
	.param .u64 .ptr .align 1 _ZN6thrust24THRUST_300001_SM_1000_NS8cuda_cub4core6detail13_kernel_agentINS1_8__reduce11ReduceAgentIPN4cuda3std3__45tupleIJNSA_IJflEEESB_EEESD_SC_lNS1_9__extrema12arg_minmax_fIflNS9_4lessIfEEEEEEJSD_SD_iSI_EEEvDpT0__param_1,
	.param .u32 _ZN6thrust24THRUST_300001_SM_1000_NS8cuda_cub4core6detail13_kernel_agentINS1_8__reduce11ReduceAgentIPN4cuda3std3__45tupleIJNSA_IJflEEESB_EEESD_SC_lNS1_9__extrema12arg_minmax_fIflNS9_4lessIfEEEEEEJSD_SD_iSI_EEEvDpT0__param_2,
	.param .align 1 .b8 _ZN6thrust24THRUST_300001_SM_1000_NS8cuda_cub4core6detail13_kernel_agentINS1_8__reduce11ReduceAgentIPN4cuda3std3__45tupleIJNSA_IJflEEESB_EEESD_SC_lNS1_9__extrema12arg_minmax_fIflNS9_4lessIfEEEEEEJSD_SD_iSI_EEEvDpT0__param_3[1]
)
.maxntid 256
{
	.reg .pred 	%p<371>;
	.reg .b32 	%r<748>;
	.reg .b32 	%f<644>;
	.reg .b64 	%rd<855>;

	ld.param.u64 	%rd501, [_ZN6thrust24THRUST_300001_SM_1000_NS8cuda_cub4core6detail13_kernel_agentINS1_8__reduce11ReduceAgentIPN4cuda3std3__45tupleIJNSA_IJflEEESB_EEESD_SC_lNS1_9__extrema12arg_minmax_fIflNS9_4lessIfEEEEEEJSD_SD_iSI_EEEvDpT0__param_0];
	ld.param.u32 	%r29, [_ZN6thrust24THRUST_300001_SM_1000_NS8cuda_cub4core6detail13_kernel_agentINS1_8__reduce11ReduceAgentIPN4cuda3std3__45tupleIJNSA_IJflEEESB_EEESD_SC_lNS1_9__extrema12arg_minmax_fIflNS9_4lessIfEEEEEEJSD_SD_iSI_EEEvDpT0__param_2];
	cvt.s64.s32 	%rd1, %r29;
	setp.eq.s32 	%p1, %r29, 0;
	@%p1 bra 	$L__BB9_382;
	setp.gt.s32 	%p2, %r29, 511;
	@%p2 bra 	$L__BB9_216;
	mov.u32 	%r1, %tid.x;
	setp.ge.s32 	%p167, %r1, %r29;
	mov.f32 	%f498, 0f00000000;
	mov.b64 	%rd701, 0;
	mov.u64 	%rd700, %rd701;
	mov.f32 	%f497, %f498;
	mov.u32 	%r742, %r1;
	@%p167 bra 	$L__BB9_4;
	mul.wide.u32 	%rd635, %r1, 32;
	add.s64 	%rd628, %rd501, %rd635;
	// begin inline asm
	ld.global.nc.u64 %rd627, [%rd628];
	// end inline asm
	mov.b64 	{%r293, %r294}, %rd627;
	mov.b32 	%f497, %r293;
	add.s64 	%rd630, %rd628, 8;
	// begin inline asm
	ld.global.nc.u64 %rd700, [%rd630];
	// end inline asm
	add.s64 	%rd632, %rd628, 16;
	// begin inline asm
	ld.global.nc.u64 %rd631, [%rd632];
	// end inline asm
	mov.b64 	{%r295, %r296}, %rd631;
	mov.b32 	%f498, %r295;
	add.s64 	%rd634, %rd628, 24;
	// begin inline asm
	ld.global.nc.u64 %rd701, [%rd634];
	// end inline asm
	add.s32 	%r742, %r1, 256;
$L__BB9_4:
	setp.ge.s32 	%p168, %r742, %r29;
	@%p168 bra 	$L__BB9_40;
	not.b32 	%r297, %r742;
	add.s32 	%r4, %r29, %r297;
	and.b32  	%r298, %r4, 768;
	setp.eq.s32 	%p169, %r298, 768;
	@%p169 bra 	$L__BB9_14;
	mul.wide.u32 	%rd637, %r742, 32;
	add.s64 	%rd683, %rd501, %rd637;
	shr.u32 	%r299, %r4, 8;
	add.s32 	%r300, %r299, 1;
	and.b32  	%r301, %r300, 3;
	neg.s32 	%r740, %r301;
$L__BB9_7:
	.pragma "nounroll";
	mov.u64 	%rd9, %rd701;
	mov.f32 	%f6, %f498;
	mov.u64 	%rd8, %rd700;
	mov.f32 	%f5, %f497;
	// begin inline asm
	ld.global.nc.u64 %rd638, [%rd683];
	// end inline asm
	mov.b64 	{%r302, %r303}, %rd638;
	mov.b32 	%f7, %r302;
	add.s64 	%rd641, %rd683, 8;
	// begin inline asm
	ld.global.nc.u64 %rd640, [%rd641];
	// end inline asm
	add.s64 	%rd643, %rd683, 16;
	// begin inline asm
	ld.global.nc.u64 %rd642, [%rd643];
	// end inline asm
	mov.b64 	{%r304, %r305}, %rd642;
	mov.b32 	%f8, %r304;
	add.s64 	%rd645, %rd683, 24;
	// begin inline asm
	ld.global.nc.u64 %rd644, [%rd645];
	// end inline asm
	setp.lt.f32 	%p170, %f5, %f7;
	@%p170 bra 	$L__BB9_10;
	setp.lt.f32 	%p171, %f7, %f5;
	mov.u64 	%rd700, %rd640;
	mov.f32 	%f497, %f7;
	@%p171 bra 	$L__BB9_10;
	setp.lt.s64 	%p172, %rd8, %rd640;
	min.s64 	%rd700, %rd8, %rd640;
	selp.f32 	%f497, %f5, %f7, %p172;
$L__BB9_10:
	setp.lt.f32 	%p173, %f6, %f8;
	mov.f32 	%f498, %f8;
	mov.u64 	%rd701, %rd644;
	@%p173 bra 	$L__BB9_13;
	setp.lt.f32 	%p174, %f8, %f6;
	mov.f32 	%f498, %f6;
	mov.u64 	%rd701, %rd9;
	@%p174 bra 	$L__BB9_13;
	setp.lt.s64 	%p175, %rd9, %rd644;
	selp.f32 	%f498, %f6, %f8, %p175;
	min.s64 	%rd701, %rd9, %rd644;
$L__BB9_13:
	add.s32 	%r742, %r742, 256;
	add.s64 	%rd683, %rd683, 8192;
	add.s32 	%r740, %r740, 1;
	setp.ne.s32 	%p176, %r740, 0;
	@%p176 bra 	$L__BB9_7;
$L__BB9_14:
	setp.lt.u32 	%p177, %r4, 768;
	@%p177 bra 	$L__BB9_40;
$L__BB9_15:
	mul.wide.s32 	%rd654, %r742, 32;
	add.s64 	%rd647, %rd501, %rd654;
	// begin inline asm
	ld.global.nc.u64 %rd646, [%rd647];
	// end inline asm
	mov.b64 	{%r306, %r307}, %rd646;
	mov.b32 	%f19, %r306;
	add.s64 	%rd649, %rd647, 8;
	// begin inline asm
	ld.global.nc.u64 %rd648, [%rd649];
	// end inline asm
	add.s64 	%rd651, %rd647, 16;
	// begin inline asm
	ld.global.nc.u64 %rd650, [%rd651];
	// end inline asm
	mov.b64 	{%r308, %r309}, %rd650;
	mov.b32 	%f20, %r308;
	add.s64 	%rd653, %rd647, 24;
	// begin inline asm
	ld.global.nc.u64 %rd652, [%rd653];
	// end inline asm
	setp.lt.f32 	%p178, %f497, %f19;
	mov.u64 	%rd694, %rd700;
	mov.f32 	%f491, %f497;
	@%p178 bra 	$L__BB9_18;
	setp.lt.f32 	%p179, %f19, %f497;
	mov.u64 	%rd694, %rd648;
	mov.f32 	%f491, %f19;
	@%p179 bra 	$L__BB9_18;
	setp.lt.s64 	%p180, %rd700, %rd648;
	min.s64 	%rd694, %rd700, %rd648;
	selp.f32 	%f491, %f497, %f19, %p180;
$L__BB9_18:
	setp.lt.f32 	%p181, %f498, %f20;
	mov.f32 	%f492, %f20;
	mov.u64 	%rd695, %rd652;
	@%p181 bra 	$L__BB9_21;
	setp.lt.f32 	%p182, %f20, %f498;
	mov.f32 	%f492, %f498;
	mov.u64 	%rd695, %rd701;
	@%p182 bra 	$L__BB9_21;
	setp.lt.s64 	%p183, %rd701, %rd652;
	selp.f32 	%f492, %f498, %f20, %p183;
	min.s64 	%rd695, %rd701, %rd652;
$L__BB9_21:
	add.s64 	%rd656, %rd647, 8192;
	// begin inline asm
	ld.global.nc.u64 %rd655, [%rd656];
	// end inline asm
	mov.b64 	{%r310, %r311}, %rd655;
	mov.b32 	%f25, %r310;
	add.s64 	%rd658, %rd647, 8200;
	// begin inline asm
	ld.global.nc.u64 %rd657, [%rd658];
	// end inline asm
	add.s64 	%rd660, %rd647, 8208;
	// begin inline asm
	ld.global.nc.u64 %rd659, [%rd660];
	// end inline asm
	mov.b64 	{%r312, %r313}, %rd659;
	mov.b32 	%f26, %r312;
	add.s64 	%rd662, %rd647, 8216;
	// begin inline asm
	ld.global.nc.u64 %rd661, [%rd662];
	// end inline asm
	setp.lt.f32 	%p184, %f491, %f25;
	mov.u64 	%rd696, %rd694;
	mov.f32 	%f493, %f491;
	@%p184 bra 	$L__BB9_24;
	setp.lt.f32 	%p185, %f25, %f491;
	mov.u64 	%rd696, %rd657;
	mov.f32 	%f493, %f25;
	@%p185 bra 	$L__BB9_24;
	setp.lt.s64 	%p186, %rd694, %rd657;
	min.s64 	%rd696, %rd694, %rd657;
	selp.f32 	%f493, %f491, %f25, %p186;
$L__BB9_24:
	setp.lt.f32 	%p187, %f492, %f26;
	mov.f32 	%f494, %f26;
	mov.u64 	%rd697, %rd661;
	@%p187 bra 	$L__BB9_27;
	setp.lt.f32 	%p188, %f26, %f492;
	mov.f32 	%f494, %f492;
	mov.u64 	%rd697, %rd695;
	@%p188 bra 	$L__BB9_27;
	setp.lt.s64 	%p189, %rd695, %rd661;
	selp.f32 	%f494, %f492, %f26, %p189;
	min.s64 	%rd697, %rd695, %rd661;
$L__BB9_27:
	add.s64 	%rd664, %rd647, 16384;
	// begin inline asm
	ld.global.nc.u64 %rd663, [%rd664];
	// end inline asm
	mov.b64 	{%r314, %r315}, %rd663;
	mov.b32 	%f31, %r314;
	add.s64 	%rd666, %rd647, 16392;
	// begin inline asm
	ld.global.nc.u64 %rd665, [%rd666];
	// end inline asm
	add.s64 	%rd668, %rd647, 16400;
	// begin inline asm
	ld.global.nc.u64 %rd667, [%rd668];
	// end inline asm
	mov.b64 	{%r316, %r317}, %rd667;
	mov.b32 	%f32, %r316;
	add.s64 	%rd670, %rd647, 16408;
	// begin inline asm
	ld.global.nc.u64 %rd669, [%rd670];
	// end inline asm
	setp.lt.f32 	%p190, %f493, %f31;
	mov.u64 	%rd698, %rd696;
	mov.f32 	%f495, %f493;
	@%p190 bra 	$L__BB9_30;
	setp.lt.f32 	%p191, %f31, %f493;
	mov.u64 	%rd698, %rd665;
	mov.f32 	%f495, %f31;
	@%p191 bra 	$L__BB9_30;
	setp.lt.s64 	%p192, %rd696, %rd665;
	min.s64 	%rd698, %rd696, %rd665;
	selp.f32 	%f495, %f493, %f31, %p192;
$L__BB9_30:
	setp.lt.f32 	%p193, %f494, %f32;
	mov.f32 	%f496, %f32;
	mov.u64 	%rd699, %rd669;
	@%p193 bra 	$L__BB9_33;
	setp.lt.f32 	%p194, %f32, %f494;
	mov.f32 	%f496, %f494;
	mov.u64 	%rd699, %rd697;
	@%p194 bra 	$L__BB9_33;
	setp.lt.s64 	%p195, %rd697, %rd669;
	selp.f32 	%f496, %f494, %f32, %p195;
	min.s64 	%rd699, %rd697, %rd669;
$L__BB9_33:
	add.s64 	%rd672, %rd647, 24576;
	// begin inline asm
	ld.global.nc.u64 %rd671, [%rd672];
	// end inline asm
	mov.b64 	{%r318, %r319}, %rd671;
	mov.b32 	%f37, %r318;
	add.s64 	%rd674, %rd647, 24584;
	// begin inline asm
	ld.global.nc.u64 %rd673, [%rd674];
	// end inline asm
	add.s64 	%rd676, %rd647, 24592;
	// begin inline asm
	ld.global.nc.u64 %rd675, [%rd676];
	// end inline asm
	mov.b64 	{%r320, %r321}, %rd675;
	mov.b32 	%f38, %r320;
	add.s64 	%rd678, %rd647, 24600;
	// begin inline asm
	ld.global.nc.u64 %rd677, [%rd678];
	// end inline asm
	setp.lt.f32 	%p196, %f495, %f37;
	mov.u64 	%rd700, %rd698;
	mov.f32 	%f497, %f495;
	@%p196 bra 	$L__BB9_36;
	setp.lt.f32 	%p197, %f37, %f495;
	mov.u64 	%rd700, %rd673;
	mov.f32 	%f497, %f37;
	@%p197 bra 	$L__BB9_36;
	setp.lt.s64 	%p198, %rd698, %rd673;
	min.s64 	%rd700, %rd698, %rd673;
	selp.f32 	%f497, %f495, %f37, %p198;
$L__BB9_36:
	setp.lt.f32 	%p199, %f496, %f38;
	mov.f32 	%f498, %f38;
	mov.u64 	%rd701, %rd677;
	@%p199 bra 	$L__BB9_39;
	setp.lt.f32 	%p200, %f38, %f496;
	mov.f32 	%f498, %f496;
	mov.u64 	%rd701, %rd699;
	@%p200 bra 	$L__BB9_39;
	setp.lt.s64 	%p201, %rd699, %rd677;
	selp.f32 	%f498, %f496, %f38, %p201;
	min.s64 	%rd701, %rd699, %rd677;
$L__BB9_39:
	add.s32 	%r742, %r742, 1024;
	setp.lt.s32 	%p202, %r742, %r29;
	@%p202 bra 	$L__BB9_15;
$L__BB9_40:
	setp.lt.s32 	%p203, %r29, 256;
	@%p203 bra 	$L__BB9_122;
	// begin inline asm
	mov.u32 %r534, %laneid;
	// end inline asm
	mov.b32 	%r536, %f497;
	mov.b32 	%r572, 1;
	mov.b32 	%r573, 31;
	mov.b32 	%r574, -1;
	// begin inline asm
	shfl.sync.down.b32 %r535, %r536, %r572, %r573, %r574;
	// end inline asm
	mov.b32 	%f45, %r535;
	// begin inline asm
	shfl.sync.down.b32 %r540, %r541, %r572, %r573, %r574;
	// end inline asm
	mov.b64 	{%r546, %r551}, %rd700;
	// begin inline asm
	shfl.sync.down.b32 %r545, %r546, %r572, %r573, %r574;
	// end inline asm
	// begin inline asm
	shfl.sync.down.b32 %r550, %r551, %r572, %r573, %r574;
	// end inline asm
	mov.b64 	%rd50, {%r545, %r550};
	mov.b32 	%r556, %f498;
	// begin inline asm
	shfl.sync.down.b32 %r555, %r556, %r572, %r573, %r574;
	// end inline asm
	mov.b32 	%f46, %r555;
	// begin inline asm
	shfl.sync.down.b32 %r560, %r561, %r572, %r573, %r574;
	// end inline asm
	mov.b64 	{%r566, %r571}, %rd701;
	// begin inline asm
	shfl.sync.down.b32 %r565, %r566, %r572, %r573, %r574;
	// end inline asm
	// begin inline asm
	shfl.sync.down.b32 %r570, %r571, %r572, %r573, %r574;
	// end inline asm
	mov.b64 	%rd51, {%r565, %r570};
	setp.gt.s32 	%p291, %r534, 30;
	mov.u64 	%rd705, %rd701;
	mov.f32 	%f502, %f498;
	mov.u64 	%rd709, %rd700;
	mov.f32 	%f506, %f497;
	@%p291 bra 	$L__BB9_48;
	setp.lt.f32 	%p292, %f497, %f45;
	mov.u64 	%rd709, %rd700;
	mov.f32 	%f506, %f497;
	@%p292 bra 	$L__BB9_45;
	setp.gt.f32 	%p293, %f497, %f45;
	mov.u64 	%rd709, %rd50;
	mov.f32 	%f506, %f45;
	@%p293 bra 	$L__BB9_45;
	setp.lt.s64 	%p294, %rd700, %rd50;
	min.s64 	%rd709, %rd700, %rd50;
	selp.f32 	%f506, %f497, %f45, %p294;
$L__BB9_45:
	setp.lt.f32 	%p295, %f498, %f46;
	mov.u64 	%rd705, %rd51;
	mov.f32 	%f502, %f46;
	@%p295 bra 	$L__BB9_48;
	setp.gt.f32 	%p296, %f498, %f46;
	mov.u64 	%rd705, %rd701;
	mov.f32 	%f502, %f498;
	@%p296 bra 	$L__BB9_48;
	setp.lt.s64 	%p297, %rd701, %rd51;
	selp.f32 	%f502, %f498, %f46, %p297;
	min.s64 	%rd705, %rd701, %rd51;
$L__BB9_48:
	mov.b32 	%r576, %f506;
	mov.b32 	%r612, 2;
	mov.b32 	%r613, 31;
	mov.b32 	%r614, -1;
	// begin inline asm
	shfl.sync.down.b32 %r575, %r576, %r612, %r613, %r614;
	// end inline asm
	mov.b32 	%f52, %r575;
	// begin inline asm
	shfl.sync.down.b32 %r580, %r581, %r612, %r613, %r614;
	// end inline asm
	mov.b64 	{%r586, %r591}, %rd709;
	// begin inline asm
	shfl.sync.down.b32 %r585, %r586, %r612, %r613, %r614;
	// end inline asm
	// begin inline asm
	shfl.sync.down.b32 %r590, %r591, %r612, %r613, %r614;
	// end inline asm
	mov.b64 	%rd57, {%r585, %r590};
	mov.b32 	%r596, %f502;
	// begin inline asm
	shfl.sync.down.b32 %r595, %r596, %r612, %r613, %r614;
	// end inline asm
	mov.b32 	%f53, %r595;
	// begin inline asm
	shfl.sync.down.b32 %r600, %r601, %r612, %r613, %r614;
	// end inline asm
	mov.b64 	{%r606, %r611}, %rd705;
	// begin inline asm
	shfl.sync.down.b32 %r605, %r606, %r612, %r613, %r614;
	// end inline asm
	// begin inline asm
	shfl.sync.down.b32 %r610, %r611, %r612, %r613, %r614;
	// end inline asm
	mov.b64 	%rd58, {%r605, %r610};
	setp.gt.s32 	%p298, %r534, 29;
	mov.u64 	%rd708, %rd705;
	mov.f32 	%f505, %f502;
	@%p298 bra 	$L__BB9_55;
	setp.lt.f32 	%p299, %f506, %f52;
	mov.u64 	%rd707, %rd709;
	mov.f32 	%f504, %f506;
	@%p299 bra 	$L__BB9_52;
	setp.gt.f32 	%p300, %f506, %f52;
	mov.u64 	%rd707, %rd57;
	mov.f32 	%f504, %f52;
	@%p300 bra 	$L__BB9_52;
	setp.lt.s64 	%p301, %rd709, %rd57;
	min.s64 	%rd707, %rd709, %rd57;
	selp.f32 	%f504, %f506, %f52, %p301;
$L__BB9_52:
	setp.lt.f32 	%p302, %f502, %f53;
	mov.u64 	%rd708, %rd58;
	mov.f32 	%f505, %f53;
	mov.u64 	%rd709, %rd707;
	mov.f32 	%f506, %f504;
	@%p302 bra 	$L__BB9_55;
	setp.gt.f32 	%p303, %f502, %f53;
	mov.u64 	%rd708, %rd705;
	mov.f32 	%f505, %f502;
	mov.u64 	%rd709, %rd707;
	mov.f32 	%f506, %f504;
	@%p303 bra 	$L__BB9_55;
	setp.lt.s64 	%p304, %rd705, %rd58;
	selp.f32 	%f505, %f502, %f53, %p304;
	min.s64 	%rd708, %rd705, %rd58;
	mov.u64 	%rd709, %rd707;
	mov.f32 	%f506, %f504;
$L__BB9_55:
	mov.b32 	%r616, %f506;
	mov.b32 	%r652, 4;
	mov.b32 	%r653, 31;
	mov.b32 	%r654, -1;
	// begin inline asm
	shfl.sync.down.b32 %r615, %r616, %r652, %r653, %r654;
	// end inline asm
	mov.b32 	%f59, %r615;
	// begin inline asm
	shfl.sync.down.b32 %r620, %r621, %r652, %r653, %r654;
	// end inline asm
	mov.b64 	{%r626, %r631}, %rd709;
	// begin inline asm
	shfl.sync.down.b32 %r625, %r626, %r652, %r653, %r654;
	// end inline asm
	// begin inline asm
	shfl.sync.down.b32 %r630, %r631, %r652, %r653, %r654;
	// end inline asm
	mov.b64 	%rd64, {%r625, %r630};
	mov.b32 	%r636, %f505;
	// begin inline asm
	shfl.sync.down.b32 %r635, %r636, %r652, %r653, %r654;
	// end inline asm
	mov.b32 	%f60, %r635;
	// begin inline asm
	shfl.sync.down.b32 %r640, %r641, %r652, %r653, %r654;
	// end inline asm
	mov.b64 	{%r646, %r651}, %rd708;
	// begin inline asm
	shfl.sync.down.b32 %r645, %r646, %r652, %r653, %r654;
	// end inline asm
	// begin inline asm
	shfl.sync.down.b32 %r650, %r651, %r652, %r653, %r654;
	// end inline asm
	mov.b64 	%rd65, {%r645, %r650};
	setp.gt.s32 	%p305, %r534, 27;
	mov.u64 	%rd711, %rd708;
	mov.f32 	%f508, %f505;
	@%p305 bra 	$L__BB9_62;
	setp.lt.f32 	%p306, %f506, %f59;
	mov.u64 	%rd710, %rd709;
	mov.f32 	%f507, %f506;
	@%p306 bra 	$L__BB9_59;
	setp.gt.f32 	%p307, %f506, %f59;
	mov.u64 	%rd710, %rd64;
	mov.f32 	%f507, %f59;
	@%p307 bra 	$L__BB9_59;
	setp.lt.s64 	%p308, %rd709, %rd64;
	min.s64 	%rd710, %rd709, %rd64;
	selp.f32 	%f507, %f506, %f59, %p308;
$L__BB9_59:
	setp.lt.f32 	%p309, %f505, %f60;
	mov.u64 	%rd711, %rd65;
	mov.f32 	%f508, %f60;
	mov.u64 	%rd709, %rd710;
	mov.f32 	%f506, %f507;
	@%p309 bra 	$L__BB9_62;
	setp.gt.f32 	%p310, %f505, %f60;
	mov.u64 	%rd711, %rd708;
	mov.f32 	%f508, %f505;
	mov.u64 	%rd709, %rd710;
	mov.f32 	%f506, %f507;
	@%p310 bra 	$L__BB9_62;
	setp.lt.s64 	%p311, %rd708, %rd65;
	selp.f32 	%f508, %f505, %f60, %p311;
	min.s64 	%rd711, %rd708, %rd65;
	mov.u64 	%rd709, %rd710;
	mov.f32 	%f506, %f507;
$L__BB9_62:
	mov.b32 	%r656, %f506;
	mov.b32 	%r692, 8;
	mov.b32 	%r693, 31;
	mov.b32 	%r694, -1;
	// begin inline asm
	shfl.sync.down.b32 %r655, %r656, %r692, %r693, %r694;
	// end inline asm
	mov.b32 	%f66, %r655;
	// begin inline asm
	shfl.sync.down.b32 %r660, %r661, %r692, %r693, %r694;
	// end inline asm
	mov.b64 	{%r666, %r671}, %rd709;
	// begin inline asm
	shfl.sync.down.b32 %r665, %r666, %r692, %r693, %r694;
	// end inline asm
	// begin inline asm
	shfl.sync.down.b32 %r670, %r671, %r692, %r693, %r694;
	// end inline asm
	mov.b64 	%rd71, {%r665, %r670};
	mov.b32 	%r676, %f508;
	// begin inline asm
	shfl.sync.down.b32 %r675, %r676, %r692, %r693, %r694;
	// end inline asm
	mov.b32 	%f67, %r675;
	// begin inline asm
	shfl.sync.down.b32 %r680, %r681, %r692, %r693, %r694;
	// end inline asm
	mov.b64 	{%r686, %r691}, %rd711;
	// begin inline asm
	shfl.sync.down.b32 %r685, %r686, %r692, %r693, %r694;
	// end inline asm
	// begin inline asm
	shfl.sync.down.b32 %r690, %r691, %r692, %r693, %r694;
	// end inline asm
	mov.b64 	%rd72, {%r685, %r690};
	setp.gt.s32 	%p312, %r534, 23;
	mov.u64 	%rd714, %rd711;
	mov.f32 	%f511, %f508;
	@%p312 bra 	$L__BB9_69;
	setp.lt.f32 	%p313, %f506, %f66;
	mov.u64 	%rd713, %rd709;
	mov.f32 	%f510, %f506;
	@%p313 bra 	$L__BB9_66;
	setp.gt.f32 	%p314, %f506, %f66;
	mov.u64 	%rd713, %rd71;
	mov.f32 	%f510, %f66;
	@%p314 bra 	$L__BB9_66;
	setp.lt.s64 	%p315, %rd709, %rd71;
	min.s64 	%rd713, %rd709, %rd71;
	selp.f32 	%f510, %f506, %f66, %p315;
$L__BB9_66:
	setp.lt.f32 	%p316, %f508, %f67;
	mov.u64 	%rd714, %rd72;
	mov.f32 	%f511, %f67;
	mov.u64 	%rd709, %rd713;
	mov.f32 	%f506, %f510;
	@%p316 bra 	$L__BB9_69;
	setp.gt.f32 	%p317, %f508, %f67;
	mov.u64 	%rd714, %rd711;
	mov.f32 	%f511, %f508;
	mov.u64 	%rd709, %rd713;
	mov.f32 	%f506, %f510;
	@%p317 bra 	$L__BB9_69;
	setp.lt.s64 	%p318, %rd711, %rd72;
	selp.f32 	%f511, %f508, %f67, %p318;
	min.s64 	%rd714, %rd711, %rd72;
	mov.u64 	%rd709, %rd713;
	mov.f32 	%f506, %f510;
$L__BB9_69:
	mov.b32 	%r696, %f506;
	mov.b32 	%r732, 16;
	mov.b32 	%r733, 31;
	mov.b32 	%r734, -1;
	// begin inline asm
	shfl.sync.down.b32 %r695, %r696, %r732, %r733, %r734;
	// end inline asm
	mov.b32 	%f73, %r695;
	// begin inline asm
	shfl.sync.down.b32 %r700, %r701, %r732, %r733, %r734;
	// end inline asm
	mov.b64 	{%r706, %r711}, %rd709;
	// begin inline asm
	shfl.sync.down.b32 %r705, %r706, %r732, %r733, %r734;
	// end inline asm
	// begin inline asm
	shfl.sync.down.b32 %r710, %r711, %r732, %r733, %r734;
	// end inline asm
	mov.b64 	%rd78, {%r705, %r710};
	mov.b32 	%r716, %f511;
	// begin inline asm
	shfl.sync.down.b32 %r715, %r716, %r732, %r733, %r734;
	// end inline asm
	mov.b32 	%f74, %r715;
	// begin inline asm
	shfl.sync.down.b32 %r720, %r721, %r732, %r733, %r734;
	// end inline asm
	mov.b64 	{%r726, %r731}, %rd714;
	// begin inline asm
	shfl.sync.down.b32 %r725, %r726, %r732, %r733, %r734;
	// end inline asm
	// begin inline asm
	shfl.sync.down.b32 %r730, %r731, %r732, %r733, %r734;
	// end inline asm
	mov.b64 	%rd79, {%r725, %r730};
	setp.gt.s32 	%p319, %r534, 15;
	mov.u64 	%rd853, %rd714;
	mov.f32 	%f642, %f511;
	@%p319 bra 	$L__BB9_76;
	setp.lt.f32 	%p320, %f506, %f73;
	mov.u64 	%rd716, %rd709;
	mov.f32 	%f513, %f506;
	@%p320 bra 	$L__BB9_73;
	setp.gt.f32 	%p321, %f506, %f73;
	mov.u64 	%rd716, %rd78;
	mov.f32 	%f513, %f73;
	@%p321 bra 	$L__BB9_73;
	setp.lt.s64 	%p322, %rd709, %rd78;
	min.s64 	%rd716, %rd709, %rd78;
	selp.f32 	%f513, %f506, %f73, %p322;
$L__BB9_73:
	setp.lt.f32 	%p323, %f511, %f74;
	mov.u64 	%rd853, %rd79;
	mov.f32 	%f642, %f74;
	mov.u64 	%rd709, %rd716;
	mov.f32 	%f506, %f513;
	@%p323 bra 	$L__BB9_76;
	setp.gt.f32 	%p324, %f511, %f74;
	mov.u64 	%rd853, %rd714;
	mov.f32 	%f642, %f511;
	mov.u64 	%rd709, %rd716;
	mov.f32 	%f506, %f513;
	@%p324 bra 	$L__BB9_76;
	setp.lt.s64 	%p325, %rd714, %rd79;
	selp.f32 	%f642, %f511, %f74, %p325;
	min.s64 	%rd853, %rd714, %rd79;
	mov.u64 	%rd709, %rd716;
	mov.f32 	%f506, %f513;
$L__BB9_76:
	setp.ne.s32 	%p326, %r534, 0;
	@%p326 bra 	$L__BB9_78;
	and.b32  	%r735, %r1, 992;
	mov.u32 	%r736, _ZN6thrust24THRUST_300001_SM_1000_NS8cuda_cub4core6detail5shmemE;
	add.s32 	%r737, %r736, %r735;
	st.shared.f32 	[%r737+8], %f506;
	st.shared.u64 	[%r737+16], %rd709;
	st.shared.f32 	[%r737+24], %f642;
	st.shared.u64 	[%r737+32], %rd853;
$L__BB9_78:
	bar.sync 	0;
	setp.ne.s32 	%p327, %r1, 0;
	@%p327 bra 	$L__BB9_380;
	ld.shared.f32 	%f80, [_ZN6thrust24THRUST_300001_SM_1000_NS8cuda_cub4core6detail5shmemE+40];
	ld.shared.u64 	%rd85, [_ZN6thrust24THRUST_300001_SM_1000_NS8cuda_cub4core6detail5shmemE+48];
	ld.shared.f32 	%f81, [_ZN6thrust24THRUST_300001_SM_1000_NS8cuda_cub4core6detail5shmemE+56];
	ld.shared.u64 	%rd86, [_ZN6thrust24THRUST_300001_SM_1000_NS8cuda_cub4core6detail5shmemE+64];
	setp.lt.f32 	%p328, %f506, %f80;
	mov.u64 	%rd719, %rd709;
	mov.f32 	%f516, %f506;
	@%p328 bra 	$L__BB9_82;
	setp.lt.f32 	%p329, %f80, %f506;
	mov.u64 	%rd719, %rd85;
	mov.f32 	%f516, %f80;
	@%p329 bra 	$L__BB9_82;
	setp.lt.s64 	%p330, %rd709, %rd85;
	min.s64 	%rd719, %rd709, %rd85;
	selp.f32 	%f516, %f506, %f80, %p330;
$L__BB9_82:
	setp.lt.f32 	%p331, %f642, %f81;
	mov.f32 	%f517, %f81;
	mov.u64 	%rd720, %rd86;
	@%p331 bra 	$L__BB9_86;
	setp.geu.f32 	%p332, %f81, %f642;
	mov.f32 	%f517, %f642;
	mov.u64 	%rd720, %rd853;
	@%p332 bra 	$L__BB9_84;
	bra.uni 	$L__BB9_86;
$L__BB9_84:
	setp.ge.s64 	%p333, %rd853, %rd86;
	mov.f32 	%f517, %f81;
	mov.u64 	%rd720, %rd86;
	@%p333 bra 	$L__BB9_86;
	mov.f32 	%f517, %f642;
	mov.u64 	%rd720, %rd853;
$L__BB9_86:
	ld.shared.f32 	%f90, [_ZN6thrust24THRUST_300001_SM_1000_NS8cuda_cub4core6detail5shmemE+72];
	ld.shared.u64 	%rd96, [_ZN6thrust24THRUST_300001_SM_1000_NS8cuda_cub4core6detail5shmemE+80];
	ld.shared.f32 	%f92, [_ZN6thrust24THRUST_300001_SM_1000_NS8cuda_cub4core6detail5shmemE+88];
	ld.shared.u64 	%rd98, [_ZN6thrust24THRUST_300001_SM_1000_NS8cuda_cub4core6detail5shmemE+96];
	setp.lt.f32 	%p334, %f516, %f90;
	mov.u64 	%rd721, %rd719;
	mov.f32 	%f518, %f516;
	@%p334 bra 	$L__BB9_89;
	setp.lt.f32 	%p335, %f90, %f516;
	mov.u64 	%rd721, %rd96;
	mov.f32 	%f518, %f90;
	@%p335 bra 	$L__BB9_89;
	setp.lt.s64 	%p336, %rd719, %rd96;
	min.s64 	%rd721, %rd719, %rd96;
	selp.f32 	%f518, %f516, %f90, %p336;
$L__BB9_89:
	setp.lt.f32 	%p337, %f517, %f92;
	mov.f32 	%f519, %f92;
	mov.u64 	%rd722, %rd98;
	@%p337 bra 	$L__BB9_92;
	setp.lt.f32 	%p338, %f92, %f517;
	mov.f32 	%f519, %f517;
	mov.u64 	%rd722, %rd720;
	@%p338 bra 	$L__BB9_92;
	setp.lt.s64 	%p339, %rd720, %rd98;
	selp.b64 	%rd722, %rd720, %rd98, %p339;
	selp.f32 	%f519, %f517, %f92, %p339;
$L__BB9_92:
	ld.shared.f32 	%f100, [_ZN6thrust24THRUST_300001_SM_1000_NS8cuda_cub4core6detail5shmemE+104];
	ld.shared.u64 	%rd106, [_ZN6thrust24THRUST_300001_SM_1000_NS8cuda_cub4core6detail5shmemE+112];
	ld.shared.f32 	%f102, [_ZN6thrust24THRUST_300001_SM_1000_NS8cuda_cub4core6detail5shmemE+120];
	ld.shared.u64 	%rd108, [_ZN6thrust24THRUST_300001_SM_1000_NS8cuda_cub4core6detail5shmemE+128];
	setp.lt.f32 	%p340, %f518, %f100;
	mov.f32 	%f520, %f518;
	mov.u64 	%rd723, %rd721;
	@%p340 bra 	$L__BB9_95;
	setp.lt.f32 	%p341, %f100, %f518;
	mov.f32 	%f520, %f100;
	mov.u64 	%rd723, %rd106;
	@%p341 bra 	$L__BB9_95;
	setp.lt.s64 	%p342, %rd721, %rd106;
	selp.f32 	%f520, %f518, %f100, %p342;
	min.s64 	%rd723, %rd721, %rd106;
$L__BB9_95:
	setp.lt.f32 	%p343, %f519, %f102;
	mov.f32 	%f521, %f102;
	mov.u64 	%rd724, %rd108;
	@%p343 bra 	$L__BB9_98;
	setp.lt.f32 	%p344, %f102, %f519;
	mov.f32 	%f521, %f519;
	mov.u64 	%rd724, %rd722;
	@%p344 bra 	$L__BB9_98;
	setp.lt.s64 	%p345, %rd722, %rd108;
	selp.b64 	%rd724, %rd722, %rd108, %p345;
	selp.f32 	%f521, %f519, %f102, %p345;
$L__BB9_98:
	ld.shared.f32 	%f110, [_ZN6thrust24THRUST_300001_SM_1000_NS8cuda_cub4core6detail5shmemE+136];
	ld.shared.u64 	%rd116, [_ZN6thrust24THRUST_300001_SM_1000_NS8cuda_cub4core6detail5shmemE+144];
	ld.shared.f32 	%f112, [_ZN6thrust24THRUST_300001_SM_1000_NS8cuda_cub4core6detail5shmemE+152];
	ld.shared.u64 	%rd118, [_ZN6thrust24THRUST_300001_SM_1000_NS8cuda_cub4core6detail5shmemE+160];
	setp.lt.f32 	%p346, %f520, %f110;
	mov.f32 	%f522, %f520;
	mov.u64 	%rd725, %rd723;
	@%p346 bra 	$L__BB9_101;
	setp.lt.f32 	%p347, %f110, %f520;
	mov.f32 	%f522, %f110;
	mov.u64 	%rd725, %rd116;
	@%p347 bra 	$L__BB9_101;
	setp.lt.s64 	%p348, %rd723, %rd116;
	selp.f32 	%f522, %f520, %f110, %p348;
	min.s64 	%rd725, %rd723, %rd116;
$L__BB9_101:
	setp.lt.f32 	%p349, %f521, %f112;
	mov.f32 	%f523, %f112;
	mov.u64 	%rd726, %rd118;
	@%p349 bra 	$L__BB9_104;
	setp.lt.f32 	%p350, %f112, %f521;
	mov.f32 	%f523, %f521;
	mov.u64 	%rd726, %rd724;
	@%p350 bra 	$L__BB9_104;
	setp.lt.s64 	%p351, %rd724, %rd118;
	selp.b64 	%rd726, %rd724, %rd118, %p351;
	selp.f32 	%f523, %f521, %f112, %p351;
$L__BB9_104:
	ld.shared.f32 	%f120, [_ZN6thrust24THRUST_300001_SM_1000_NS8cuda_cub4core6detail5shmemE+168];
	ld.shared.u64 	%rd126, [_ZN6thrust24THRUST_300001_SM_1000_NS8cuda_cub4core6detail5shmemE+176];
	ld.shared.f32 	%f122, [_ZN6thrust24THRUST_300001_SM_1000_NS8cuda_cub4core6detail5shmemE+184];
	ld.shared.u64 	%rd128, [_ZN6thrust24THRUST_300001_SM_1000_NS8cuda_cub4core6detail5shmemE+192];
	setp.lt.f32 	%p352, %f522, %f120;
	mov.f32 	%f524, %f522;
	mov.u64 	%rd727, %rd725;
	@%p352 bra 	$L__BB9_107;
	setp.lt.f32 	%p353, %f120, %f522;
	mov.f32 	%f524, %f120;
	mov.u64 	%rd727, %rd126;
	@%p353 bra 	$L__BB9_107;
	setp.lt.s64 	%p354, %rd725, %rd126;
	selp.f32 	%f524, %f522, %f120, %p354;
	min.s64 	%rd727, %rd725, %rd126;
$L__BB9_107:
	setp.lt.f32 	%p355, %f523, %f122;
	mov.f32 	%f525, %f122;
	mov.u64 	%rd728, %rd128;
	@%p355 bra 	$L__BB9_110;
	setp.lt.f32 	%p356, %f122, %f523;
	mov.f32 	%f525, %f523;
	mov.u64 	%rd728, %rd726;
	@%p356 bra 	$L__BB9_110;
	setp.lt.s64 	%p357, %rd726, %rd128;
	selp.b64 	%rd728, %rd726, %rd128, %p357;
	selp.f32 	%f525, %f523, %f122, %p357;
$L__BB9_110:
	ld.shared.f32 	%f130, [_ZN6thrust24THRUST_300001_SM_1000_NS8cuda_cub4core6detail5shmemE+200];
	ld.shared.u64 	%rd136, [_ZN6thrust24THRUST_300001_SM_1000_NS8cuda_cub4core6detail5shmemE+208];
	ld.shared.f32 	%f132, [_ZN6thrust24THRUST_300001_SM_1000_NS8cuda_cub4core6detail5shmemE+216];
	ld.shared.u64 	%rd138, [_ZN6thrust24THRUST_300001_SM_1000_NS8cuda_cub4core6detail5shmemE+224];
	setp.lt.f32 	%p358, %f524, %f130;
	mov.f32 	%f526, %f524;
	mov.u64 	%rd729, %rd727;
	@%p358 bra 	$L__BB9_113;
	setp.lt.f32 	%p359, %f130, %f524;
	mov.f32 	%f526, %f130;
	mov.u64 	%rd729, %rd136;
	@%p359 bra 	$L__BB9_113;
	setp.lt.s64 	%p360, %rd727, %rd136;
	selp.f32 	%f526, %f524, %f130, %p360;
	min.s64 	%rd729, %rd727, %rd136;
$L__BB9_113:
	setp.lt.f32 	%p361, %f525, %f132;
	mov.f32 	%f527, %f132;
	mov.u64 	%rd730, %rd138;
	@%p361 bra 	$L__BB9_116;
	setp.lt.f32 	%p362, %f132, %f525;
	mov.f32 	%f527, %f525;
	mov.u64 	%rd730, %rd728;
	@%p362 bra 	$L__BB9_116;
	setp.lt.s64 	%p363, %rd728, %rd138;
	selp.b64 	%rd730, %rd728, %rd138, %p363;
	selp.f32 	%f527, %f525, %f132, %p363;
$L__BB9_116:
	ld.shared.f32 	%f140, [_ZN6thrust24THRUST_300001_SM_1000_NS8cuda_cub4core6detail5shmemE+232];
	ld.shared.u64 	%rd146, [_ZN6thrust24THRUST_300001_SM_1000_NS8cuda_cub4core6detail5shmemE+240];
	ld.shared.f32 	%f142, [_ZN6thrust24THRUST_300001_SM_1000_NS8cuda_cub4core6detail5shmemE+248];
	ld.shared.u64 	%rd148, [_ZN6thrust24THRUST_300001_SM_1000_NS8cuda_cub4core6detail5shmemE+256];
	setp.lt.f32 	%p364, %f526, %f140;
	mov.f32 	%f506, %f526;
	mov.u64 	%rd709, %rd729;
	@%p364 bra 	$L__BB9_119;
	setp.lt.f32 	%p365, %f140, %f526;
	mov.f32 	%f506, %f140;
	mov.u64 	%rd709, %rd146;
	@%p365 bra 	$L__BB9_119;
	setp.lt.s64 	%p366, %rd729, %rd146;
	selp.f32 	%f506, %f526, %f140, %p366;
	min.s64 	%rd709, %rd729, %rd146;
$L__BB9_119:
	setp.lt.f32 	%p367, %f527, %f142;
	mov.f32 	%f642, %f142;
	mov.u64 	%rd853, %rd148;
	@%p367 bra 	$L__BB9_380;
	setp.lt.f32 	%p368, %f142, %f527;
	mov.f32 	%f642, %f527;
	mov.u64 	%rd853, %rd730;
	@%p368 bra 	$L__BB9_380;
	setp.lt.s64 	%p369, %rd730, %rd148;
	selp.b64 	%rd853, %rd730, %rd148, %p369;
	selp.f32 	%f642, %f527, %f142, %p369;
	bra.uni 	$L__BB9_380;
$L__BB9_122:
	// begin inline asm
	mov.u32 %r322, %laneid;
	// end inline asm
	and.b32  	%r363, %r1, 992;
	add.s32 	%r364, %r363, 32;
	setp.gt.s32 	%p204, %r364, %r29;
	not.b32 	%r365, %r363;
	add.s32 	%r366, %r29, %r365;
	selp.b32 	%r361, %r366, 31, %p204;
	mov.b32 	%r324, %f497;
	mov.b32 	%r360, 1;
	mov.b32 	%r362, -1;
	// begin inline asm
	shfl.sync.down.b32 %r323, %r324, %r360, %r361, %r362;
	// end inline asm
	mov.b32 	%f151, %r323;
	// begin inline asm
	shfl.sync.down.b32 %r328, %r329, %r360, %r361, %r362;
	// end inline asm
	mov.b64 	{%r334, %r339}, %rd700;
	// begin inline asm
	shfl.sync.down.b32 %r333, %r334, %r360, %r361, %r362;
	// end inline asm
	// begin inline asm
	shfl.sync.down.b32 %r338, %r339, %r360, %r361, %r362;
	// end inline asm
	mov.b64 	%rd156, {%r333, %r338};
	mov.b32 	%r344, %f498;
	// begin inline asm
	shfl.sync.down.b32 %r343, %r344, %r360, %r361, %r362;
	// end inline asm
	mov.b32 	%f152, %r343;
	// begin inline asm
	shfl.sync.down.b32 %r348, %r349, %r360, %r361, %r362;
	// end inline asm
	mov.b64 	{%r354, %r359}, %rd701;
	// begin inline asm
	shfl.sync.down.b32 %r353, %r354, %r360, %r361, %r362;
	// end inline asm
	// begin inline asm
	shfl.sync.down.b32 %r358, %r359, %r360, %r361, %r362;
	// end inline asm
	mov.b64 	%rd157, {%r353, %r358};
	setp.ge.s32 	%p205, %r322, %r361;
	mov.f32 	%f506, %f497;
	mov.u64 	%rd709, %rd700;
	mov.f32 	%f532, %f498;
	mov.u64 	%rd735, %rd701;
	@%p205 bra 	$L__BB9_129;
	setp.lt.f32 	%p206, %f497, %f151;
	mov.f32 	%f506, %f497;
	mov.u64 	%rd709, %rd700;
	@%p206 bra 	$L__BB9_126;
	setp.gt.f32 	%p207, %f497, %f151;
	mov.f32 	%f506, %f151;
	mov.u64 	%rd709, %rd156;
	@%p207 bra 	$L__BB9_126;
	setp.lt.s64 	%p208, %rd700, %rd156;
	selp.f32 	%f506, %f497, %f151, %p208;
	min.s64 	%rd709, %rd700, %rd156;
$L__BB9_126:
	setp.lt.f32 	%p209, %f498, %f152;
	mov.f32 	%f532, %f152;
	mov.u64 	%rd735, %rd157;
	@%p209 bra 	$L__BB9_129;
	setp.gt.f32 	%p210, %f498, %f152;
	mov.f32 	%f532, %f498;
	mov.u64 	%rd735, %rd701;
	@%p210 bra 	$L__BB9_129;
	setp.lt.s64 	%p211, %rd701, %rd157;
	selp.f32 	%f532, %f498, %f152, %p211;
	min.s64 	%rd735, %rd701, %rd157;
$L__BB9_129:
	mov.b32 	%r368, %f506;
	mov.b32 	%r404, 2;
	mov.b32 	%r406, -1;
	// begin inline asm
	shfl.sync.down.b32 %r367, %r368, %r404, %r361, %r406;
	// end inline asm
	mov.b32 	%f158, %r367;
	// begin inline asm
	shfl.sync.down.b32 %r372, %r373, %r404, %r361, %r406;
	// end inline asm
	mov.b64 	{%r378, %r383}, %rd709;
	// begin inline asm
	shfl.sync.down.b32 %r377, %r378, %r404, %r361, %r406;
	// end inline asm
	// begin inline asm
	shfl.sync.down.b32 %r382, %r383, %r404, %r361, %r406;
	// end inline asm
	mov.b64 	%rd163, {%r377, %r382};
	mov.b32 	%r388, %f532;
	// begin inline asm
	shfl.sync.down.b32 %r387, %r388, %r404, %r361, %r406;
	// end inline asm
	mov.b32 	%f159, %r387;
	// begin inline asm
	shfl.sync.down.b32 %r392, %r393, %r404, %r361, %r406;
	// end inline asm
	mov.b64 	{%r398, %r403}, %rd735;
	// begin inline asm
	shfl.sync.down.b32 %r397, %r398, %r404, %r361, %r406;
	// end inline asm
	// begin inline asm
	shfl.sync.down.b32 %r402, %r403, %r404, %r361, %r406;
	// end inline asm
	mov.b64 	%rd164, {%r397, %r402};
	add.s32 	%r407, %r322, 2;
	setp.gt.s32 	%p212, %r407, %r361;
	mov.f32 	%f535, %f532;
	mov.u64 	%rd738, %rd735;
	@%p212 bra 	$L__BB9_136;
	setp.lt.f32 	%p213, %f506, %f158;
	mov.f32 	%f533, %f506;
	mov.u64 	%rd736, %rd709;
	@%p213 bra 	$L__BB9_133;
	setp.gt.f32 	%p214, %f506, %f158;
	mov.f32 	%f533, %f158;
	mov.u64 	%rd736, %rd163;
	@%p214 bra 	$L__BB9_133;
	setp.lt.s64 	%p215, %rd709, %rd163;
	selp.f32 	%f533, %f506, %f158, %p215;
	min.s64 	%rd736, %rd709, %rd163;
$L__BB9_133:
	setp.lt.f32 	%p216, %f532, %f159;
	mov.f32 	%f506, %f533;
	mov.u64 	%rd709, %rd736;
	mov.f32 	%f535, %f159;
	mov.u64 	%rd738, %rd164;
	@%p216 bra 	$L__BB9_136;
	setp.gt.f32 	%p217, %f532, %f159;
	mov.f32 	%f506, %f533;
	mov.u64 	%rd709, %rd736;
	mov.f32 	%f535, %f532;
	mov.u64 	%rd738, %rd735;
	@%p217 bra 	$L__BB9_136;
	setp.lt.s64 	%p218, %rd735, %rd164;
	selp.f32 	%f535, %f532, %f159, %p218;
	min.s64 	%rd738, %rd735, %rd164;
	mov.f32 	%f506, %f533;
	mov.u64 	%rd709, %rd736;
$L__BB9_136:
	mov.b32 	%r409, %f506;
	mov.b32 	%r445, 4;
	mov.b32 	%r447, -1;
	// begin inline asm
	shfl.sync.down.b32 %r408, %r409, %r445, %r361, %r447;
	// end inline asm
	mov.b32 	%f165, %r408;
	// begin inline asm
	shfl.sync.down.b32 %r413, %r414, %r445, %r361, %r447;
	// end inline asm
	mov.b64 	{%r419, %r424}, %rd709;
	// begin inline asm
	shfl.sync.down.b32 %r418, %r419, %r445, %r361, %r447;
	// end inline asm
	// begin inline asm
	shfl.sync.down.b32 %r423, %r424, %r445, %r361, %r447;
	// end inline asm
	mov.b64 	%rd170, {%r418, %r423};
	mov.b32 	%r429, %f535;
	// begin inline asm
	shfl.sync.down.b32 %r428, %r429, %r445, %r361, %r447;
	// end inline asm
	mov.b32 	%f166, %r428;
	// begin inline asm
	shfl.sync.down.b32 %r433, %r434, %r445, %r361, %r447;
	// end inline asm
	mov.b64 	{%r439, %r444}, %rd738;
	// begin inline asm
	shfl.sync.down.b32 %r438, %r439, %r445, %r361, %r447;
	// end inline asm
	// begin inline asm
	shfl.sync.down.b32 %r443, %r444, %r445, %r361, %r447;
	// end inline asm
	mov.b64 	%rd171, {%r438, %r443};
	add.s32 	%r448, %r322, 4;
	setp.gt.s32 	%p219, %r448, %r361;
	mov.f32 	%f538, %f535;
	mov.u64 	%rd741, %rd738;
	@%p219 bra 	$L__BB9_143;
	setp.lt.f32 	%p220, %f506, %f165;
	mov.f32 	%f536, %f506;
	mov.u64 	%rd739, %rd709;
	@%p220 bra 	$L__BB9_140;
	setp.gt.f32 	%p221, %f506, %f165;
	mov.f32 	%f536, %f165;
	mov.u64 	%rd739, %rd170;
	@%p221 bra 	$L__BB9_140;
	setp.lt.s64 	%p222, %rd709, %rd170;
	selp.f32 	%f536, %f506, %f165, %p222;
	min.s64 	%rd739, %rd709, %rd170;
$L__BB9_140:
	setp.lt.f32 	%p223, %f535, %f166;
	mov.f32 	%f506, %f536;
	mov.u64 	%rd709, %rd739;
	mov.f32 	%f538, %f166;
	mov.u64 	%rd741, %rd171;
	@%p223 bra 	$L__BB9_143;
	setp.gt.f32 	%p224, %f535, %f166;
	mov.f32 	%f506, %f536;
	mov.u64 	%rd709, %rd739;
	mov.f32 	%f538, %f535;
	mov.u64 	%rd741, %rd738;
	@%p224 bra 	$L__BB9_143;
	setp.lt.s64 	%p225, %rd738, %rd171;
	selp.f32 	%f538, %f535, %f166, %p225;
	min.s64 	%rd741, %rd738, %rd171;
	mov.f32 	%f506, %f536;
	mov.u64 	%rd709, %rd739;
$L__BB9_143:
	mov.b32 	%r450, %f506;
	mov.b32 	%r486, 8;
	mov.b32 	%r488, -1;
	// begin inline asm
	shfl.sync.down.b32 %r449, %r450, %r486, %r361, %r488;
	// end inline asm
	mov.b32 	%f172, %r449;
	// begin inline asm
	shfl.sync.down.b32 %r454, %r455, %r486, %r361, %r488;
	// end inline asm
	mov.b64 	{%r460, %r465}, %rd709;
	// begin inline asm
	shfl.sync.down.b32 %r459, %r460, %r486, %r361, %r488;
	// end inline asm
	// begin inline asm
	shfl.sync.down.b32 %r464, %r465, %r486, %r361, %r488;
	// end inline asm
	mov.b64 	%rd177, {%r459, %r464};
	mov.b32 	%r470, %f538;
	// begin inline asm
	shfl.sync.down.b32 %r469, %r470, %r486, %r361, %r488;
	// end inline asm
	mov.b32 	%f173, %r469;
	// begin inline asm
	shfl.sync.down.b32 %r474, %r475, %r486, %r361, %r488;
	// end inline asm
	mov.b64 	{%r480, %r485}, %rd741;
	// begin inline asm
	shfl.sync.down.b32 %r479, %r480, %r486, %r361, %r488;
	// end inline asm
	// begin inline asm
	shfl.sync.down.b32 %r484, %r485, %r486, %r361, %r488;
	// end inline asm
	mov.b64 	%rd178, {%r479, %r484};
	add.s32 	%r489, %r322, 8;
	setp.gt.s32 	%p226, %r489, %r361;
	mov.f32 	%f541, %f538;
	mov.u64 	%rd744, %rd741;
	@%p226 bra 	$L__BB9_150;
	setp.lt.f32 	%p227, %f506, %f172;
	mov.f32 	%f539, %f506;
	mov.u64 	%rd742, %rd709;
	@%p227 bra 	$L__BB9_147;
	setp.gt.f32 	%p228, %f506, %f172;
	mov.f32 	%f539, %f172;
	mov.u64 	%rd742, %rd177;
	@%p228 bra 	$L__BB9_147;
	setp.lt.s64 	%p229, %rd709, %rd177;
	selp.f32 	%f539, %f506, %f172, %p229;
	min.s64 	%rd742, %rd709, %rd177;
$L__BB9_147:
	setp.lt.f32 	%p230, %f538, %f173;
	mov.f32 	%f506, %f539;
	mov.u64 	%rd709, %rd742;
	mov.f32 	%f541, %f173;
	mov.u64 	%rd744, %rd178;
	@%p230 bra 	$L__BB9_150;
	setp.gt.f32 	%p231, %f538, %f173;
	mov.f32 	%f506, %f539;
	mov.u64 	%rd709, %rd742;
	mov.f32 	%f541, %f538;
	mov.u64 	%rd744, %rd741;
	@%p231 bra 	$L__BB9_150;
	setp.lt.s64 	%p232, %rd741, %rd178;
	selp.f32 	%f541, %f538, %f173, %p232;
	min.s64 	%rd744, %rd741, %rd178;
	mov.f32 	%f506, %f539;
	mov.u64 	%rd709, %rd742;
$L__BB9_150:
	mov.b32 	%r491, %f506;
	mov.b32 	%r527, 16;
	mov.b32 	%r529, -1;
	// begin inline asm
	shfl.sync.down.b32 %r490, %r491, %r527, %r361, %r529;
	// end inline asm
	mov.b32 	%f179, %r490;
	// begin inline asm
	shfl.sync.down.b32 %r495, %r496, %r527, %r361, %r529;
	// end inline asm
	mov.b64 	{%r501, %r506}, %rd709;
	// begin inline asm
	shfl.sync.down.b32 %r500, %r501, %r527, %r361, %r529;
	// end inline asm
	// begin inline asm
	shfl.sync.down.b32 %r505, %r506, %r527, %r361, %r529;
	// end inline asm
	mov.b64 	%rd184, {%r500, %r505};
	mov.b32 	%r511, %f541;
	// begin inline asm
	shfl.sync.down.b32 %r510, %r511, %r527, %r361, %r529;
	// end inline asm
	mov.b32 	%f180, %r510;
	// begin inline asm
	shfl.sync.down.b32 %r515, %r516, %r527, %r361, %r529;
	// end inline asm
	mov.b64 	{%r521, %r526}, %rd744;
	// begin inline asm
	shfl.sync.down.b32 %r520, %r521, %r527, %r361, %r529;
	// end inline asm
	// begin inline asm
	shfl.sync.down.b32 %r525, %r526, %r527, %r361, %r529;
	// end inline asm
	mov.b64 	%rd185, {%r520, %r525};
	add.s32 	%r530, %r322, 16;
	setp.gt.s32 	%p233, %r530, %r361;
	mov.f32 	%f642, %f541;
	mov.u64 	%rd853, %rd744;
	@%p233 bra 	$L__BB9_157;
	setp.lt.f32 	%p234, %f506, %f179;
	mov.f32 	%f542, %f506;
	mov.u64 	%rd745, %rd709;
	@%p234 bra 	$L__BB9_154;
	setp.gt.f32 	%p235, %f506, %f179;
	mov.f32 	%f542, %f179;
	mov.u64 	%rd745, %rd184;
	@%p235 bra 	$L__BB9_154;
	setp.lt.s64 	%p236, %rd709, %rd184;
	selp.f32 	%f542, %f506, %f179, %p236;
	min.s64 	%rd745, %rd709, %rd184;
$L__BB9_154:
	setp.lt.f32 	%p237, %f541, %f180;
	mov.f32 	%f506, %f542;
	mov.u64 	%rd709, %rd745;
	mov.f32 	%f642, %f180;
	mov.u64 	%rd853, %rd185;
	@%p237 bra 	$L__BB9_157;
	setp.gt.f32 	%p238, %f541, %f180;
	mov.f32 	%f506, %f542;
	mov.u64 	%rd709, %rd745;
	mov.f32 	%f642, %f541;
	mov.u64 	%rd853, %rd744;
	@%p238 bra 	$L__BB9_157;
	setp.lt.s64 	%p239, %rd744, %rd185;
	selp.f32 	%f642, %f541, %f180, %p239;
	min.s64 	%rd853, %rd744, %rd185;
	mov.f32 	%f506, %f542;
	mov.u64 	%rd709, %rd745;
$L__BB9_157:
	setp.ne.s32 	%p240, %r322, 0;
	@%p240 bra 	$L__BB9_159;
	mov.u32 	%r532, _ZN6thrust24THRUST_300001_SM_1000_NS8cuda_cub4core6detail5shmemE;
	add.s32 	%r533, %r532, %r363;
	st.shared.f32 	[%r533+8], %f506;
	st.shared.u64 	[%r533+16], %rd709;
	st.shared.f32 	[%r533+24], %f642;
	st.shared.u64 	[%r533+32], %rd853;
$L__BB9_159:
	bar.sync 	0;
	setp.ne.s32 	%p241, %r1, 0;
	@%p241 bra 	$L__BB9_380;
	setp.lt.s32 	%p242, %r29, 33;
	mov.f32 	%f545, %f506;
	mov.u64 	%rd748, %rd709;
	mov.f32 	%f546, %f642;
	mov.u64 	%rd749, %rd853;
	@%p242 bra 	$L__BB9_168;
	ld.shared.f32 	%f186, [_ZN6thrust24THRUST_300001_SM_1000_NS8cuda_cub4core6detail5shmemE+40];
	ld.shared.u64 	%rd191, [_ZN6thrust24THRUST_300001_SM_1000_NS8cuda_cub4core6detail5shmemE+48];
	ld.shared.f32 	%f187, [_ZN6thrust24THRUST_300001_SM_1000_NS8cuda_cub4core6detail5shmemE+56];
	ld.shared.u64 	%rd192, [_ZN6thrust24THRUST_300001_SM_1000_NS8cuda_cub4core6detail5shmemE+64];
	setp.lt.f32 	%p243, %f506, %f186;
	mov.f32 	%f545, %f506;
	mov.u64 	%rd748, %rd709;
	@%p243 bra 	$L__BB9_164;
	setp.lt.f32 	%p244, %f186, %f506;
	mov.f32 	%f545, %f186;
	mov.u64 	%rd748, %rd191;
	@%p244 bra 	$L__BB9_164;
	setp.lt.s64 	%p245, %rd709, %rd191;
	selp.f32 	%f545, %f506, %f186, %p245;
	min.s64 	%rd748, %rd709, %rd191;
$L__BB9_164:
	setp.lt.f32 	%p246, %f642, %f187;
	mov.f32 	%f546, %f187;
	mov.u64 	%rd749, %rd192;
	@%p246 bra 	$L__BB9_168;
	setp.geu.f32 	%p247, %f187, %f642;
	mov.f32 	%f546, %f642;
	mov.u64 	%rd749, %rd853;
	@%p247 bra 	$L__BB9_166;
	bra.uni 	$L__BB9_168;
$L__BB9_166:
	setp.ge.s64 	%p248, %rd853, %rd192;
	mov.f32 	%f546, %f187;
	mov.u64 	%rd749, %rd192;
	@%p248 bra 	$L__BB9_168;
	mov.f32 	%f546, %f642;
	mov.u64 	%rd749, %rd853;
$L__BB9_168:
	setp.lt.s32 	%p249, %r29, 65;
	mov.f32 	%f549, %f545;
	mov.u64 	%rd752, %rd748;
	mov.f32 	%f550, %f546;
	mov.u64 	%rd753, %rd749;
	@%p249 bra 	$L__BB9_176;
	ld.shared.f32 	%f199, [_ZN6thrust24THRUST_300001_SM_1000_NS8cuda_cub4core6detail5shmemE+72];
	ld.shared.u64 	%rd204, [_ZN6thrust24THRUST_300001_SM_1000_NS8cuda_cub4core6detail5shmemE+80];
	ld.shared.f32 	%f200, [_ZN6thrust24THRUST_300001_SM_1000_NS8cuda_cub4core6detail5shmemE+88];
	ld.shared.u64 	%rd205, [_ZN6thrust24THRUST_300001_SM_1000_NS8cuda_cub4core6detail5shmemE+96];
	setp.lt.f32 	%p250, %f545, %f199;
	mov.f32 	%f549, %f545;
	mov.u64 	%rd752, %rd748;
	@%p250 bra 	$L__BB9_172;
	setp.lt.f32 	%p251, %f199, %f545;
	mov.f32 	%f549, %f199;
	mov.u64 	%rd752, %rd204;
	@%p251 bra 	$L__BB9_172;
	setp.lt.s64 	%p252, %rd748, %rd204;
	selp.f32 	%f549, %f545, %f199, %p252;
	min.s64 	%rd752, %rd748, %rd204;
$L__BB9_172:
	setp.lt.f32 	%p253, %f546, %f200;
	mov.f32 	%f550, %f200;
	mov.u64 	%rd753, %rd205;
	@%p253 bra 	$L__BB9_176;
	setp.geu.f32 	%p254, %f200, %f546;
	mov.f32 	%f550, %f546;
	mov.u64 	%rd753, %rd749;
	@%p254 bra 	$L__BB9_174;
	bra.uni 	$L__BB9_176;
$L__BB9_174:
	setp.ge.s64 	%p255, %rd749, %rd205;
	mov.f32 	%f550, %f200;
	mov.u64 	%rd753, %rd205;
	@%p255 bra 	$L__BB9_176;
	mov.f32 	%f550, %f546;
	mov.u64 	%rd753, %rd749;
$L__BB9_176:
	setp.lt.s32 	%p256, %r29, 97;
	mov.f32 	%f553, %f549;
	mov.u64 	%rd756, %rd752;
	mov.f32 	%f554, %f550;
	mov.u64 	%rd757, %rd753;
	@%p256 bra 	$L__BB9_184;
	ld.shared.f32 	%f212, [_ZN6thrust24THRUST_300001_SM_1000_NS8cuda_cub4core6detail5shmemE+104];
	ld.shared.u64 	%rd217, [_ZN6thrust24THRUST_300001_SM_1000_NS8cuda_cub4core6detail5shmemE+112];
	ld.shared.f32 	%f213, [_ZN6thrust24THRUST_300001_SM_1000_NS8cuda_cub4core6detail5shmemE+120];
	ld.shared.u64 	%rd218, [_ZN6thrust24THRUST_300001_SM_1000_NS8cuda_cub4core6detail5shmemE+128];
	setp.lt.f32 	%p257, %f549, %f212;
	mov.f32 	%f553, %f549;
	mov.u64 	%rd756, %rd752;
	@%p257 bra 	$L__BB9_180;
	setp.lt.f32 	%p258, %f212, %f549;
	mov.f32 	%f553, %f212;
	mov.u64 	%rd756, %rd217;
	@%p258 bra 	$L__BB9_180;
	setp.lt.s64 	%p259, %rd752, %rd217;
	selp.f32 	%f553, %f549, %f212, %p259;
	min.s64 	%rd756, %rd752, %rd217;
$L__BB9_180:
	setp.lt.f32 	%p260, %f550, %f213;
	mov.f32 	%f554, %f213;
	mov.u64 	%rd757, %rd218;
	@%p260 bra 	$L__BB9_184;
	setp.geu.f32 	%p261, %f213, %f550;
	mov.f32 	%f554, %f550;
	mov.u64 	%rd757, %rd753;
	@%p261 bra 	$L__BB9_182;
	bra.uni 	$L__BB9_184;
$L__BB9_182:
	setp.ge.s64 	%p262, %rd753, %rd218;
	mov.f32 	%f554, %f213;
	mov.u64 	%rd757, %rd218;
	@%p262 bra 	$L__BB9_184;
	mov.f32 	%f554, %f550;
	mov.u64 	%rd757, %rd753;
$L__BB9_184:
	setp.lt.s32 	%p263, %r29, 129;
	mov.f32 	%f557, %f553;
	mov.u64 	%rd760, %rd756;
	mov.f32 	%f558, %f554;
	mov.u64 	%rd761, %rd757;
	@%p263 bra 	$L__BB9_192;
	ld.shared.f32 	%f225, [_ZN6thrust24THRUST_300001_SM_1000_NS8cuda_cub4core6detail5shmemE+136];
	ld.shared.u64 	%rd230, [_ZN6thrust24THRUST_300001_SM_1000_NS8cuda_cub4core6detail5shmemE+144];
	ld.shared.f32 	%f226, [_ZN6thrust24THRUST_300001_SM_1000_NS8cuda_cub4core6detail5shmemE+152];
	ld.shared.u64 	%rd231, [_ZN6thrust24THRUST_300001_SM_1000_NS8cuda_cub4core6detail5shmemE+160];
	setp.lt.f32 	%p264, %f553, %f225;
	mov.f32 	%f557, %f553;
	mov.u64 	%rd760, %rd756;
	@%p264 bra 	$L__BB9_188;
	setp.lt.f32 	%p265, %f225, %f553;
	mov.f32 	%f557, %f225;
	mov.u64 	%rd760, %rd230;
	@%p265 bra 	$L__BB9_188;
	setp.lt.s64 	%p266, %rd756, %rd230;
	selp.f32 	%f557, %f553, %f225, %p266;
	min.s64 	%rd760, %rd756, %rd230;
$L__BB9_188:
	setp.lt.f32 	%p267, %f554, %f226;
	mov.f32 	%f558, %f226;
	mov.u64 	%rd761, %rd231;
	@%p267 bra 	$L__BB9_192;
	setp.geu.f32 	%p268, %f226, %f554;
	mov.f32 	%f558, %f554;
	mov.u64 	%rd761, %rd757;
	@%p268 bra 	$L__BB9_190;
	bra.uni 	$L__BB9_192;
$L__BB9_190:
	setp.ge.s64 	%p269, %rd757, %rd231;
	mov.f32 	%f558, %f226;
	mov.u64 	%rd761, %rd231;
	@%p269 bra 	$L__BB9_192;
	mov.f32 	%f558, %f554;
	mov.u64 	%rd761, %rd757;
$L__BB9_192:
	setp.lt.s32 	%p270, %r29, 161;
	mov.f32 	%f561, %f557;
	mov.u64 	%rd764, %rd760;
	mov.f32 	%f562, %f558;
	mov.u64 	%rd765, %rd761;
	@%p270 bra 	$L__BB9_200;
	ld.shared.f32 	%f238, [_ZN6thrust24THRUST_300001_SM_1000_NS8cuda_cub4core6detail5shmemE+168];
	ld.shared.u64 	%rd243, [_ZN6thrust24THRUST_300001_SM_1000_NS8cuda_cub4core6detail5shmemE+176];
	ld.shared.f32 	%f239, [_ZN6thrust24THRUST_300001_SM_1000_NS8cuda_cub4core6detail5shmemE+184];
	ld.shared.u64 	%rd244, [_ZN6thrust24THRUST_300001_SM_1000_NS8cuda_cub4core6detail5shmemE+192];
	setp.lt.f32 	%p271, %f557, %f238;
	mov.f32 	%f561, %f557;
	mov.u64 	%rd764, %rd760;
	@%p271 bra 	$L__BB9_196;
	setp.lt.f32 	%p272, %f238, %f557;
	mov.f32 	%f561, %f238;
	mov.u64 	%rd764, %rd243;
	@%p272 bra 	$L__BB9_196;
	setp.lt.s64 	%p273, %rd760, %rd243;
	selp.f32 	%f561, %f557, %f238, %p273;
	min.s64 	%rd764, %rd760, %rd243;
$L__BB9_196:
	setp.lt.f32 	%p274, %f558, %f239;
	mov.f32 	%f562, %f239;
	mov.u64 	%rd765, %rd244;
	@%p274 bra 	$L__BB9_200;
	setp.geu.f32 	%p275, %f239, %f558;
	mov.f32 	%f562, %f558;
	mov.u64 	%rd765, %rd761;
	@%p275 bra 	$L__BB9_198;
	bra.uni 	$L__BB9_200;
$L__BB9_198:
	setp.ge.s64 	%p276, %rd761, %rd244;
	mov.f32 	%f562, %f239;
	mov.u64 	%rd765, %rd244;
	@%p276 bra 	$L__BB9_200;
	mov.f32 	%f562, %f558;
	mov.u64 	%rd765, %rd761;
$L__BB9_200:
	setp.lt.s32 	%p277, %r29, 193;
	mov.f32 	%f565, %f561;
	mov.u64 	%rd768, %rd764;
	mov.f32 	%f566, %f562;
	mov.u64 	%rd769, %rd765;
	@%p277 bra 	$L__BB9_208;
	ld.shared.f32 	%f251, [_ZN6thrust24THRUST_300001_SM_1000_NS8cuda_cub4core6detail5shmemE+200];
	ld.shared.u64 	%rd256, [_ZN6thrust24THRUST_300001_SM_1000_NS8cuda_cub4core6detail5shmemE+208];
	ld.shared.f32 	%f252, [_ZN6thrust24THRUST_300001_SM_1000_NS8cuda_cub4core6detail5shmemE+216];
	ld.shared.u64 	%rd257, [_ZN6thrust24THRUST_300001_SM_1000_NS8cuda_cub4core6detail5shmemE+224];
	setp.lt.f32 	%p278, %f561, %f251;
	mov.f32 	%f565, %f561;
	mov.u64 	%rd768, %rd764;
	@%p278 bra 	$L__BB9_204;
	setp.lt.f32 	%p279, %f251, %f561;
	mov.f32 	%f565, %f251;
	mov.u64 	%rd768, %rd256;
	@%p279 bra 	$L__BB9_204;
	setp.lt.s64 	%p280, %rd764, %rd256;
	selp.f32 	%f565, %f561, %f251, %p280;
	min.s64 	%rd768, %rd764, %rd256;
$L__BB9_204:
	setp.lt.f32 	%p281, %f562, %f252;
	mov.f32 	%f566, %f252;
	mov.u64 	%rd769, %rd257;
	@%p281 bra 	$L__BB9_208;
	setp.geu.f32 	%p282, %f252, %f562;
	mov.f32 	%f566, %f562;
	mov.u64 	%rd769, %rd765;
	@%p282 bra 	$L__BB9_206;
	bra.uni 	$L__BB9_208;
$L__BB9_206:
	setp.ge.s64 	%p283, %rd765, %rd257;
	mov.f32 	%f566, %f252;
	mov.u64 	%rd769, %rd257;
	@%p283 bra 	$L__BB9_208;
	mov.f32 	%f566, %f562;
	mov.u64 	%rd769, %rd765;
$L__BB9_208:
	setp.lt.s32 	%p284, %r29, 225;
	mov.u64 	%rd853, %rd769;
	mov.f32 	%f642, %f566;
	mov.u64 	%rd709, %rd768;
	mov.f32 	%f506, %f565;
	@%p284 bra 	$L__BB9_380;
	ld.shared.f32 	%f264, [_ZN6thrust24THRUST_300001_SM_1000_NS8cuda_cub4core6detail5shmemE+232];
	ld.shared.u64 	%rd269, [_ZN6thrust24THRUST_300001_SM_1000_NS8cuda_cub4core6detail5shmemE+240];
	ld.shared.f32 	%f265, [_ZN6thrust24THRUST_300001_SM_1000_NS8cuda_cub4core6detail5shmemE+248];
	ld.shared.u64 	%rd270, [_ZN6thrust24THRUST_300001_SM_1000_NS8cuda_cub4core6detail5shmemE+256];
	setp.lt.f32 	%p285, %f565, %f264;
	mov.f32 	%f506, %f565;
	mov.u64 	%rd709, %rd768;
	@%p285 bra 	$L__BB9_212;
	setp.lt.f32 	%p286, %f264, %f565;
	mov.f32 	%f506, %f264;
	mov.u64 	%rd709, %rd269;
	@%p286 bra 	$L__BB9_212;
	setp.lt.s64 	%p287, %rd768, %rd269;
	selp.f32 	%f506, %f565, %f264, %p287;
	min.s64 	%rd709, %rd768, %rd269;
$L__BB9_212:
	setp.lt.f32 	%p288, %f566, %f265;
	mov.f32 	%f642, %f265;
	mov.u64 	%rd853, %rd270;
	@%p288 bra 	$L__BB9_380;
	setp.geu.f32 	%p289, %f265, %f566;
	mov.f32 	%f642, %f566;
	mov.u64 	%rd853, %rd769;
	@%p289 bra 	$L__BB9_214;
	bra.uni 	$L__BB9_380;
$L__BB9_214:
	setp.ge.s64 	%p290, %rd769, %rd270;
	mov.f32 	%f642, %f265;
	mov.u64 	%rd853, %rd270;
	@%p290 bra 	$L__BB9_380;
	mov.f32 	%f642, %f566;
	mov.u64 	%rd853, %rd769;
	bra.uni 	$L__BB9_380;
$L__BB9_216:
	mov.u32 	%r16, %tid.x;
	cvt.u64.u32 	%rd280, %r16;
	mul.wide.u32 	%rd519, %r16, 32;
	add.s64 	%rd504, %rd501, %rd519;
	// begin inline asm
	ld.global.nc.u64 %rd503, [%rd504];
	// end inline asm
	mov.b64 	{%r30, %r31}, %rd503;
	mov.b32 	%f275, %r30;
	add.s64 	%rd506, %rd504, 8;
	// begin inline asm
	ld.global.nc.u64 %rd505, [%rd506];
	// end inline asm
	add.s64 	%rd508, %rd504, 16;
	// begin inline asm
	ld.global.nc.u64 %rd507, [%rd508];
	// end inline asm
	mov.b64 	{%r32, %r33}, %rd507;
	mov.b32 	%f276, %r32;
	add.s64 	%rd510, %rd504, 24;
	// begin inline asm
	ld.global.nc.u64 %rd509, [%rd510];
	// end inline asm
	add.s64 	%rd512, %rd504, 8192;
	// begin inline asm
	ld.global.nc.u64 %rd511, [%rd512];
	// end inline asm
	mov.b64 	{%r34, %r35}, %rd511;
	mov.b32 	%f277, %r34;
	add.s64 	%rd514, %rd504, 8200;
	// begin inline asm
	ld.global.nc.u64 %rd513, [%rd514];
	// end inline asm
	add.s64 	%rd516, %rd504, 8208;
	// begin inline asm
	ld.global.nc.u64 %rd515, [%rd516];
	// end inline asm
	mov.b64 	{%r36, %r37}, %rd515;
	mov.b32 	%f610, %r36;
	add.s64 	%rd518, %rd504, 8216;
	// begin inline asm
	ld.global.nc.u64 %rd821, [%rd518];
	// end inline asm
	setp.lt.f32 	%p3, %f275, %f277;
	mov.f32 	%f506, %f275;
	mov.u64 	%rd709, %rd505;
	@%p3 bra 	$L__BB9_219;
	setp.lt.f32 	%p4, %f277, %f275;
	mov.f32 	%f506, %f277;
	mov.u64 	%rd709, %rd513;
	@%p4 bra 	$L__BB9_219;
	setp.lt.s64 	%p5, %rd505, %rd513;
	selp.f32 	%f506, %f275, %f277, %p5;
	min.s64 	%rd709, %rd505, %rd513;
$L__BB9_219:
	setp.lt.f32 	%p6, %f276, %f610;
	@%p6 bra 	$L__BB9_221;
	setp.lt.f32 	%p7, %f610, %f276;
	setp.lt.s64 	%p8, %rd509, %rd821;
	or.pred  	%p9, %p7, %p8;
	selp.f32 	%f610, %f276, %f610, %p9;
	selp.b64 	%rd821, %rd509, %rd821, %p9;
$L__BB9_221:
	setp.lt.u32 	%p10, %r29, 1024;
	mov.b64 	%rd789, 512;
	@%p10 bra 	$L__BB9_261;
	add.s64 	%rd290, %rd1, -1024;
	setp.lt.u64 	%p11, %rd290, 512;
	mov.b64 	%rd789, 512;
	@%p11 bra 	$L__BB9_249;
	shr.u64 	%rd524, %rd290, 9;
	add.s64 	%rd525, %rd524, 1;
	and.b64  	%rd776, %rd525, 72057594037927934;
	shl.b64 	%rd526, %rd280, 5;
	add.s64 	%rd527, %rd526, %rd501;
	add.s64 	%rd777, %rd527, 40984;
	mov.b64 	%rd789, 512;
$L__BB9_224:
	add.s64 	%rd529, %rd777, -24600;
	// begin inline asm
	ld.global.nc.u64 %rd528, [%rd529];
	// end inline asm
	mov.b64 	{%r38, %r39}, %rd528;
	mov.b32 	%f285, %r38;
	add.s64 	%rd531, %rd777, -24592;
	// begin inline asm
	ld.global.nc.u64 %rd530, [%rd531];
	// end inline asm
	add.s64 	%rd533, %rd777, -24584;
	// begin inline asm
	ld.global.nc.u64 %rd532, [%rd533];
	// end inline asm
	mov.b64 	{%r40, %r41}, %rd532;
	mov.b32 	%f286, %r40;
	add.s64 	%rd535, %rd777, -24576;
	// begin inline asm
	ld.global.nc.u64 %rd534, [%rd535];
	// end inline asm
	add.s64 	%rd537, %rd777, -16408;
	// begin inline asm
	ld.global.nc.u64 %rd536, [%rd537];
	// end inline asm
	mov.b64 	{%r42, %r43}, %rd536;
	mov.b32 	%f287, %r42;
	add.s64 	%rd539, %rd777, -16400;
	// begin inline asm
	ld.global.nc.u64 %rd538, [%rd539];
	// end inline asm
	add.s64 	%rd541, %rd777, -16392;
	// begin inline asm
	ld.global.nc.u64 %rd540, [%rd541];
	// end inline asm
	mov.b64 	{%r44, %r45}, %rd540;
	mov.b32 	%f288, %r44;
	add.s64 	%rd543, %rd777, -16384;
	// begin inline asm
	ld.global.nc.u64 %rd542, [%rd543];
	// end inline asm
	setp.lt.f32 	%p12, %f506, %f285;
	mov.f32 	%f575, %f506;
	mov.u64 	%rd781, %rd709;
	@%p12 bra 	$L__BB9_227;
	setp.lt.f32 	%p13, %f285, %f506;
	mov.f32 	%f575, %f285;
	mov.u64 	%rd781, %rd530;
	@%p13 bra 	$L__BB9_227;
	setp.lt.s64 	%p14, %rd709, %rd530;
	selp.f32 	%f575, %f506, %f285, %p14;
	min.s64 	%rd781, %rd709, %rd530;
$L__BB9_227:
	setp.lt.f32 	%p15, %f610, %f286;
	mov.f32 	%f576, %f286;
	mov.u64 	%rd782, %rd534;
	@%p15 bra 	$L__BB9_230;
	setp.lt.f32 	%p16, %f286, %f610;
	mov.f32 	%f576, %f610;
	mov.u64 	%rd782, %rd821;
	@%p16 bra 	$L__BB9_230;
	setp.lt.s64 	%p17, %rd821, %rd534;
	selp.f32 	%f576, %f610, %f286, %p17;
	min.s64 	%rd782, %rd821, %rd534;
$L__BB9_230:
	setp.lt.f32 	%p18, %f575, %f287;
	mov.f32 	%f577, %f575;
	mov.u64 	%rd783, %rd781;
	@%p18 bra 	$L__BB9_233;
	setp.lt.f32 	%p19, %f287, %f575;
	mov.f32 	%f577, %f287;
	mov.u64 	%rd783, %rd538;
	@%p19 bra 	$L__BB9_233;
	setp.lt.s64 	%p20, %rd781, %rd538;
	selp.f32 	%f577, %f575, %f287, %p20;
	min.s64 	%rd783, %rd781, %rd538;
$L__BB9_233:
	setp.lt.f32 	%p21, %f576, %f288;
	mov.f32 	%f578, %f288;
	mov.u64 	%rd784, %rd542;
	@%p21 bra 	$L__BB9_236;
	setp.lt.f32 	%p22, %f288, %f576;
	mov.f32 	%f578, %f576;
	mov.u64 	%rd784, %rd782;
	@%p22 bra 	$L__BB9_236;
	setp.lt.s64 	%p23, %rd782, %rd542;
	selp.f32 	%f578, %f576, %f288, %p23;
	min.s64 	%rd784, %rd782, %rd542;
$L__BB9_236:
	add.s64 	%rd545, %rd777, -8216;
	// begin inline asm
	ld.global.nc.u64 %rd544, [%rd545];
	// end inline asm
	mov.b64 	{%r46, %r47}, %rd544;
	mov.b32 	%f297, %r46;
	add.s64 	%rd547, %rd777, -8208;
	// begin inline asm
	ld.global.nc.u64 %rd546, [%rd547];
	// end inline asm
	add.s64 	%rd549, %rd777, -8200;
	// begin inline asm
	ld.global.nc.u64 %rd548, [%rd549];
	// end inline asm
	mov.b64 	{%r48, %r49}, %rd548;
	mov.b32 	%f298, %r48;
	add.s64 	%rd551, %rd777, -8192;
	// begin inline asm
	ld.global.nc.u64 %rd550, [%rd551];
	// end inline asm
	add.s64 	%rd553, %rd777, -24;
	// begin inline asm
	ld.global.nc.u64 %rd552, [%rd553];
	// end inline asm
	mov.b64 	{%r50, %r51}, %rd552;
	mov.b32 	%f299, %r50;
	add.s64 	%rd555, %rd777, -16;
	// begin inline asm
	ld.global.nc.u64 %rd554, [%rd555];
	// end inline asm
	add.s64 	%rd557, %rd777, -8;
	// begin inline asm
	ld.global.nc.u64 %rd556, [%rd557];
	// end inline asm
	mov.b64 	{%r52, %r53}, %rd556;
	mov.b32 	%f300, %r52;
	// begin inline asm
	ld.global.nc.u64 %rd558, [%rd777];
	// end inline asm
	setp.lt.f32 	%p24, %f577, %f297;
	mov.f32 	%f579, %f577;
	mov.u64 	%rd785, %rd783;
	@%p24 bra 	$L__BB9_239;
	setp.lt.f32 	%p25, %f297, %f577;
	mov.f32 	%f579, %f297;
	mov.u64 	%rd785, %rd546;
	@%p25 bra 	$L__BB9_239;
	setp.lt.s64 	%p26, %rd783, %rd546;
	selp.f32 	%f579, %f577, %f297, %p26;
	min.s64 	%rd785, %rd783, %rd546;
$L__BB9_239:
	setp.lt.f32 	%p27, %f578, %f298;
	mov.f32 	%f580, %f298;
	mov.u64 	%rd786, %rd550;
	@%p27 bra 	$L__BB9_242;
	setp.lt.f32 	%p28, %f298, %f578;
	mov.f32 	%f580, %f578;
	mov.u64 	%rd786, %rd784;
	@%p28 bra 	$L__BB9_242;
	setp.lt.s64 	%p29, %rd784, %rd550;
	selp.f32 	%f580, %f578, %f298, %p29;
	min.s64 	%rd786, %rd784, %rd550;
$L__BB9_242:
	setp.lt.f32 	%p30, %f579, %f299;
	mov.f32 	%f506, %f579;
	mov.u64 	%rd709, %rd785;
	@%p30 bra 	$L__BB9_245;
	setp.lt.f32 	%p31, %f299, %f579;
	mov.f32 	%f506, %f299;
	mov.u64 	%rd709, %rd554;
	@%p31 bra 	$L__BB9_245;
	setp.lt.s64 	%p32, %rd785, %rd554;
	selp.f32 	%f506, %f579, %f299, %p32;
	min.s64 	%rd709, %rd785, %rd554;
$L__BB9_245:
	setp.lt.f32 	%p33, %f580, %f300;
	mov.f32 	%f610, %f300;
	mov.u64 	%rd821, %rd558;
	@%p33 bra 	$L__BB9_248;
	setp.lt.f32 	%p34, %f300, %f580;
	mov.f32 	%f610, %f580;
	mov.u64 	%rd821, %rd786;
	@%p34 bra 	$L__BB9_248;
	setp.lt.s64 	%p35, %rd786, %rd558;
	selp.f32 	%f610, %f580, %f300, %p35;
	min.s64 	%rd821, %rd786, %rd558;
$L__BB9_248:
	add.s64 	%rd789, %rd789, 1024;
	add.s64 	%rd777, %rd777, 32768;
	add.s64 	%rd776, %rd776, -2;
	setp.ne.s64 	%p36, %rd776, 0;
	@%p36 bra 	$L__BB9_224;
$L__BB9_249:
	and.b32  	%r54, %r29, 512;
	setp.ne.s32 	%p37, %r54, 0;
	@%p37 bra 	$L__BB9_261;
	shl.b64 	%rd576, %rd789, 5;
	add.s64 	%rd561, %rd504, %rd576;
	// begin inline asm
	ld.global.nc.u64 %rd560, [%rd561];
	// end inline asm
	mov.b64 	{%r55, %r56}, %rd560;
	mov.b32 	%f313, %r55;
	add.s64 	%rd563, %rd561, 8;
	// begin inline asm
	ld.global.nc.u64 %rd562, [%rd563];
	// end inline asm
	add.s64 	%rd565, %rd561, 16;
	// begin inline asm
	ld.global.nc.u64 %rd564, [%rd565];
	// end inline asm
	mov.b64 	{%r57, %r58}, %rd564;
	mov.b32 	%f588, %r57;
	add.s64 	%rd567, %rd561, 24;
	// begin inline asm
	ld.global.nc.u64 %rd796, [%rd567];
	// end inline asm
	add.s64 	%rd569, %rd561, 8192;
	// begin inline asm
	ld.global.nc.u64 %rd568, [%rd569];
	// end inline asm
	mov.b64 	{%r59, %r60}, %rd568;
	mov.b32 	%f315, %r59;
	add.s64 	%rd571, %rd561, 8200;
	// begin inline asm
	ld.global.nc.u64 %rd570, [%rd571];
	// end inline asm
	add.s64 	%rd573, %rd561, 8208;
	// begin inline asm
	ld.global.nc.u64 %rd572, [%rd573];
	// end inline asm
	mov.b64 	{%r61, %r62}, %rd572;
	mov.b32 	%f590, %r61;
	add.s64 	%rd575, %rd561, 8216;
	// begin inline asm
	ld.global.nc.u64 %rd798, [%rd575];
	// end inline asm
	setp.lt.f32 	%p38, %f506, %f313;
	mov.f32 	%f587, %f506;
	mov.u64 	%rd795, %rd709;
	@%p38 bra 	$L__BB9_253;
	setp.lt.f32 	%p39, %f313, %f506;
	mov.f32 	%f587, %f313;
	mov.u64 	%rd795, %rd562;
	@%p39 bra 	$L__BB9_253;
	setp.lt.s64 	%p40, %rd709, %rd562;
	selp.f32 	%f587, %f506, %f313, %p40;
	min.s64 	%rd795, %rd709, %rd562;
$L__BB9_253:
	setp.lt.f32 	%p41, %f610, %f588;
	@%p41 bra 	$L__BB9_255;
	setp.lt.f32 	%p42, %f588, %f610;
	setp.lt.s64 	%p43, %rd821, %rd796;
	or.pred  	%p44, %p42, %p43;
	selp.f32 	%f588, %f610, %f588, %p44;
	selp.b64 	%rd796, %rd821, %rd796, %p44;
$L__BB9_255:
	setp.lt.f32 	%p45, %f587, %f315;
	mov.f32 	%f506, %f587;
	mov.u64 	%rd709, %rd795;
	@%p45 bra 	$L__BB9_258;
	setp.lt.f32 	%p46, %f315, %f587;
	mov.f32 	%f506, %f315;
	mov.u64 	%rd709, %rd570;
	@%p46 bra 	$L__BB9_258;
	setp.lt.s64 	%p47, %rd795, %rd570;
	selp.f32 	%f506, %f587, %f315, %p47;
	min.s64 	%rd709, %rd795, %rd570;
$L__BB9_258:
	setp.lt.f32 	%p48, %f588, %f590;
	@%p48 bra 	$L__BB9_260;
	setp.lt.f32 	%p49, %f590, %f588;
	setp.lt.s64 	%p50, %rd796, %rd798;
	or.pred  	%p51, %p49, %p50;
	selp.f32 	%f590, %f588, %f590, %p51;
	selp.b64 	%rd798, %rd796, %rd798, %p51;
$L__BB9_260:
	add.s64 	%rd789, %rd789, 512;
	mov.u64 	%rd821, %rd798;
	mov.f32 	%f610, %f590;
$L__BB9_261:
	cvt.s64.s32 	%rd577, %r29;
	setp.ge.s64 	%p52, %rd789, %rd577;
	@%p52 bra 	$L__BB9_299;
	cvt.u32.u64 	%r17, %rd789;
	sub.s32 	%r18, %r29, %r17;
	setp.ge.s32 	%p53, %r16, %r18;
	@%p53 bra 	$L__BB9_299;
	not.b32 	%r63, %r16;
	add.s32 	%r64, %r29, %r63;
	sub.s32 	%r19, %r64, %r17;
	and.b32  	%r65, %r19, 768;
	setp.eq.s32 	%p54, %r65, 768;
	mov.u32 	%r746, %r16;
	@%p54 bra 	$L__BB9_272;
	cvt.u64.u32 	%rd579, %r16;
	add.s64 	%rd580, %rd789, %rd579;
	shl.b64 	%rd581, %rd580, 5;
	add.s64 	%rd802, %rd501, %rd581;
	shr.u32 	%r66, %r19, 8;
	add.s32 	%r67, %r66, 1;
	and.b32  	%r68, %r67, 3;
	neg.s32 	%r744, %r68;
	mov.u32 	%r746, %r16;
$L__BB9_265:
	.pragma "nounroll";
	mov.u64 	%rd350, %rd821;
	mov.f32 	%f328, %f610;
	mov.u64 	%rd349, %rd709;
	mov.f32 	%f327, %f506;
	// begin inline asm
	ld.global.nc.u64 %rd582, [%rd802];
	// end inline asm
	mov.b64 	{%r69, %r70}, %rd582;
	mov.b32 	%f329, %r69;
	add.s64 	%rd585, %rd802, 8;
	// begin inline asm
	ld.global.nc.u64 %rd584, [%rd585];
	// end inline asm
	add.s64 	%rd587, %rd802, 16;
	// begin inline asm
	ld.global.nc.u64 %rd586, [%rd587];
	// end inline asm
	mov.b64 	{%r71, %r72}, %rd586;
	mov.b32 	%f330, %r71;
	add.s64 	%rd589, %rd802, 24;
	// begin inline asm
	ld.global.nc.u64 %rd588, [%rd589];
	// end inline asm
	setp.lt.f32 	%p55, %f327, %f329;
	@%p55 bra 	$L__BB9_268;
	setp.lt.f32 	%p56, %f329, %f327;
	mov.f32 	%f506, %f329;
	mov.u64 	%rd709, %rd584;
	@%p56 bra 	$L__BB9_268;
	setp.lt.s64 	%p57, %rd349, %rd584;
	selp.f32 	%f506, %f327, %f329, %p57;
	min.s64 	%rd709, %rd349, %rd584;
$L__BB9_268:
	setp.lt.f32 	%p58, %f328, %f330;
	mov.f32 	%f610, %f330;
	mov.u64 	%rd821, %rd588;
	@%p58 bra 	$L__BB9_271;
	setp.lt.f32 	%p59, %f330, %f328;
	mov.f32 	%f610, %f328;
	mov.u64 	%rd821, %rd350;
	@%p59 bra 	$L__BB9_271;
	setp.lt.s64 	%p60, %rd350, %rd588;
	selp.f32 	%f610, %f328, %f330, %p60;
	min.s64 	%rd821, %rd350, %rd588;
$L__BB9_271:
	add.s32 	%r746, %r746, 256;
	add.s64 	%rd802, %rd802, 8192;
	add.s32 	%r744, %r744, 1;
	setp.ne.s32 	%p61, %r744, 0;
	@%p61 bra 	$L__BB9_265;
$L__BB9_272:
	setp.lt.u32 	%p62, %r19, 768;
	@%p62 bra 	$L__BB9_299;
	cvt.u64.u32 	%rd590, %r746;
	add.s64 	%rd591, %rd789, %rd590;
	shl.b64 	%rd592, %rd591, 5;
	add.s64 	%rd593, %rd592, %rd501;
	add.s64 	%rd811, %rd593, 24600;
$L__BB9_274:
	add.s64 	%rd595, %rd811, -24600;
	// begin inline asm
	ld.global.nc.u64 %rd594, [%rd595];
	// end inline asm
	mov.b64 	{%r73, %r74}, %rd594;
	mov.b32 	%f341, %r73;
	add.s64 	%rd597, %rd811, -24592;
	// begin inline asm
	ld.global.nc.u64 %rd596, [%rd597];
	// end inline asm
	add.s64 	%rd599, %rd811, -24584;
	// begin inline asm
	ld.global.nc.u64 %rd598, [%rd599];
	// end inline asm
	mov.b64 	{%r75, %r76}, %rd598;
	mov.b32 	%f342, %r75;
	add.s64 	%rd601, %rd811, -24576;
	// begin inline asm
	ld.global.nc.u64 %rd600, [%rd601];
	// end inline asm
	setp.lt.f32 	%p63, %f506, %f341;
	mov.f32 	%f603, %f506;
	mov.u64 	%rd814, %rd709;
	@%p63 bra 	$L__BB9_277;
	setp.lt.f32 	%p64, %f341, %f506;
	mov.f32 	%f603, %f341;
	mov.u64 	%rd814, %rd596;
	@%p64 bra 	$L__BB9_277;
	setp.lt.s64 	%p65, %rd709, %rd596;
	selp.f32 	%f603, %f506, %f341, %p65;
	min.s64 	%rd814, %rd709, %rd596;
$L__BB9_277:
	setp.lt.f32 	%p66, %f610, %f342;
	mov.f32 	%f604, %f342;
	mov.u64 	%rd815, %rd600;
	@%p66 bra 	$L__BB9_280;
	setp.lt.f32 	%p67, %f342, %f610;
	mov.f32 	%f604, %f610;
	mov.u64 	%rd815, %rd821;
	@%p67 bra 	$L__BB9_280;
	setp.lt.s64 	%p68, %rd821, %rd600;
	selp.f32 	%f604, %f610, %f342, %p68;
	min.s64 	%rd815, %rd821, %rd600;
$L__BB9_280:
	add.s64 	%rd603, %rd811, -16408;
	// begin inline asm
	ld.global.nc.u64 %rd602, [%rd603];
	// end inline asm
	mov.b64 	{%r77, %r78}, %rd602;
	mov.b32 	%f347, %r77;
	add.s64 	%rd605, %rd811, -16400;
	// begin inline asm
	ld.global.nc.u64 %rd604, [%rd605];
	// end inline asm
	add.s64 	%rd607, %rd811, -16392;
	// begin inline asm
	ld.global.nc.u64 %rd606, [%rd607];
	// end inline asm
	mov.b64 	{%r79, %r80}, %rd606;
	mov.b32 	%f348, %r79;
	add.s64 	%rd609, %rd811, -16384;
	// begin inline asm
	ld.global.nc.u64 %rd608, [%rd609];
	// end inline asm
	setp.lt.f32 	%p69, %f603, %f347;
	mov.f32 	%f605, %f603;
	mov.u64 	%rd816, %rd814;
	@%p69 bra 	$L__BB9_283;
	setp.lt.f32 	%p70, %f347, %f603;
	mov.f32 	%f605, %f347;
	mov.u64 	%rd816, %rd604;
	@%p70 bra 	$L__BB9_283;
	setp.lt.s64 	%p71, %rd814, %rd604;
	selp.f32 	%f605, %f603, %f347, %p71;
	min.s64 	%rd816, %rd814, %rd604;
$L__BB9_283:
	setp.lt.f32 	%p72, %f604, %f348;
	mov.f32 	%f606, %f348;
	mov.u64 	%rd817, %rd608;
	@%p72 bra 	$L__BB9_286;
	setp.lt.f32 	%p73, %f348, %f604;
	mov.f32 	%f606, %f604;
	mov.u64 	%rd817, %rd815;
	@%p73 bra 	$L__BB9_286;
	setp.lt.s64 	%p74, %rd815, %rd608;
	selp.f32 	%f606, %f604, %f348, %p74;
	min.s64 	%rd817, %rd815, %rd608;
$L__BB9_286:
	add.s64 	%rd611, %rd811, -8216;
	// begin inline asm
	ld.global.nc.u64 %rd610, [%rd611];
	// end inline asm
	mov.b64 	{%r81, %r82}, %rd610;
	mov.b32 	%f353, %r81;
	add.s64 	%rd613, %rd811, -8208;
	// begin inline asm
	ld.global.nc.u64 %rd612, [%rd613];
	// end inline asm
	add.s64 	%rd615, %rd811, -8200;
	// begin inline asm
	ld.global.nc.u64 %rd614, [%rd615];
	// end inline asm
	mov.b64 	{%r83, %r84}, %rd614;
	mov.b32 	%f354, %r83;
	add.s64 	%rd617, %rd811, -8192;
	// begin inline asm
	ld.global.nc.u64 %rd616, [%rd617];
	// end inline asm
	setp.lt.f32 	%p75, %f605, %f353;
	mov.f32 	%f607, %f605;
	mov.u64 	%rd818, %rd816;
	@%p75 bra 	$L__BB9_289;
	setp.lt.f32 	%p76, %f353, %f605;
	mov.f32 	%f607, %f353;
	mov.u64 	%rd818, %rd612;
	@%p76 bra 	$L__BB9_289;
	setp.lt.s64 	%p77, %rd816, %rd612;
	selp.f32 	%f607, %f605, %f353, %p77;
	min.s64 	%rd818, %rd816, %rd612;
$L__BB9_289:
	setp.lt.f32 	%p78, %f606, %f354;
	mov.f32 	%f608, %f354;
	mov.u64 	%rd819, %rd616;
	@%p78 bra 	$L__BB9_292;
	setp.lt.f32 	%p79, %f354, %f606;
	mov.f32 	%f608, %f606;
	mov.u64 	%rd819, %rd817;
	@%p79 bra 	$L__BB9_292;
	setp.lt.s64 	%p80, %rd817, %rd616;
	selp.f32 	%f608, %f606, %f354, %p80;
	min.s64 	%rd819, %rd817, %rd616;
$L__BB9_292:
	add.s64 	%rd619, %rd811, -24;
	// begin inline asm
	ld.global.nc.u64 %rd618, [%rd619];
	// end inline asm
	mov.b64 	{%r85, %r86}, %rd618;
	mov.b32 	%f359, %r85;
	add.s64 	%rd621, %rd811, -16;
	// begin inline asm
	ld.global.nc.u64 %rd620, [%rd621];
	// end inline asm
	add.s64 	%rd623, %rd811, -8;
	// begin inline asm
	ld.global.nc.u64 %rd622, [%rd623];
	// end inline asm
	mov.b64 	{%r87, %r88}, %rd622;
	mov.b32 	%f360, %r87;
	// begin inline asm
	ld.global.nc.u64 %rd624, [%rd811];
	// end inline asm
	setp.lt.f32 	%p81, %f607, %f359;
	mov.f32 	%f506, %f607;
	mov.u64 	%rd709, %rd818;
	@%p81 bra 	$L__BB9_295;
	setp.lt.f32 	%p82, %f359, %f607;
	mov.f32 	%f506, %f359;
	mov.u64 	%rd709, %rd620;
	@%p82 bra 	$L__BB9_295;
	setp.lt.s64 	%p83, %rd818, %rd620;
	selp.f32 	%f506, %f607, %f359, %p83;
	min.s64 	%rd709, %rd818, %rd620;
$L__BB9_295:
	setp.lt.f32 	%p84, %f608, %f360;
	mov.f32 	%f610, %f360;
	mov.u64 	%rd821, %rd624;
	@%p84 bra 	$L__BB9_298;
	setp.lt.f32 	%p85, %f360, %f608;
	mov.f32 	%f610, %f608;
	mov.u64 	%rd821, %rd819;
	@%p85 bra 	$L__BB9_298;
	setp.lt.s64 	%p86, %rd819, %rd624;
	selp.f32 	%f610, %f608, %f360, %p86;
	min.s64 	%rd821, %rd819, %rd624;
$L__BB9_298:
	add.s32 	%r746, %r746, 1024;
	add.s64 	%rd811, %rd811, 32768;
	setp.lt.s32 	%p87, %r746, %r18;
	@%p87 bra 	$L__BB9_274;
$L__BB9_299:
	// begin inline asm
	mov.u32 %r89, %laneid;
	// end inline asm
	mov.b32 	%r91, %f506;
	mov.b32 	%r127, 1;
	mov.b32 	%r128, 31;
	mov.b32 	%r129, -1;
	// begin inline asm
	shfl.sync.down.b32 %r90, %r91, %r127, %r128, %r129;
	// end inline asm
	mov.b32 	%f367, %r90;
	// begin inline asm
	shfl.sync.down.b32 %r95, %r96, %r127, %r128, %r129;
	// end inline asm
	mov.b64 	{%r101, %r106}, %rd709;
	// begin inline asm
	shfl.sync.down.b32 %r100, %r101, %r127, %r128, %r129;
	// end inline asm
	// begin inline asm
	shfl.sync.down.b32 %r105, %r106, %r127, %r128, %r129;
	// end inline asm
	mov.b64 	%rd393, {%r100, %r105};
	mov.b32 	%r111, %f610;
	// begin inline asm
	shfl.sync.down.b32 %r110, %r111, %r127, %r128, %r129;
	// end inline asm
	mov.b32 	%f368, %r110;
	// begin inline asm
	shfl.sync.down.b32 %r115, %r116, %r127, %r128, %r129;
	// end inline asm
	mov.b64 	{%r121, %r126}, %rd821;
	// begin inline asm
	shfl.sync.down.b32 %r120, %r121, %r127, %r128, %r129;
	// end inline asm
	// begin inline asm
	shfl.sync.down.b32 %r125, %r126, %r127, %r128, %r129;
	// end inline asm
	mov.b64 	%rd394, {%r120, %r125};
	setp.gt.s32 	%p88, %r89, 30;
	mov.f32 	%f615, %f610;
	mov.u64 	%rd826, %rd821;
	@%p88 bra 	$L__BB9_306;
	setp.lt.f32 	%p89, %f506, %f367;
	mov.f32 	%f613, %f506;
	mov.u64 	%rd824, %rd709;
	@%p89 bra 	$L__BB9_303;
	setp.gt.f32 	%p90, %f506, %f367;
	mov.f32 	%f613, %f367;
	mov.u64 	%rd824, %rd393;
	@%p90 bra 	$L__BB9_303;
	setp.lt.s64 	%p91, %rd709, %rd393;
	selp.f32 	%f613, %f506, %f367, %p91;
	min.s64 	%rd824, %rd709, %rd393;
$L__BB9_303:
	setp.lt.f32 	%p92, %f610, %f368;
	mov.f32 	%f506, %f613;
	mov.u64 	%rd709, %rd824;
	mov.f32 	%f615, %f368;
	mov.u64 	%rd826, %rd394;
	@%p92 bra 	$L__BB9_306;
	setp.gt.f32 	%p93, %f610, %f368;
	mov.f32 	%f506, %f613;
	mov.u64 	%rd709, %rd824;
	mov.f32 	%f615, %f610;
	mov.u64 	%rd826, %rd821;
	@%p93 bra 	$L__BB9_306;
	setp.lt.s64 	%p94, %rd821, %rd394;
	selp.f32 	%f615, %f610, %f368, %p94;
	min.s64 	%rd826, %rd821, %rd394;
	mov.f32 	%f506, %f613;
	mov.u64 	%rd709, %rd824;
$L__BB9_306:
	mov.b32 	%r131, %f506;
	mov.b32 	%r167, 2;
	mov.b32 	%r168, 31;
	mov.b32 	%r169, -1;
	// begin inline asm
	shfl.sync.down.b32 %r130, %r131, %r167, %r168, %r169;
	// end inline asm
	mov.b32 	%f374, %r130;
	// begin inline asm
	shfl.sync.down.b32 %r135, %r136, %r167, %r168, %r169;
	// end inline asm
	mov.b64 	{%r141, %r146}, %rd709;
	// begin inline asm
	shfl.sync.down.b32 %r140, %r141, %r167, %r168, %r169;
	// end inline asm
	// begin inline asm
	shfl.sync.down.b32 %r145, %r146, %r167, %r168, %r169;
	// end inline asm
	mov.b64 	%rd400, {%r140, %r145};
	mov.b32 	%r151, %f615;
	// begin inline asm
	shfl.sync.down.b32 %r150, %r151, %r167, %r168, %r169;
	// end inline asm
	mov.b32 	%f375, %r150;
	// begin inline asm
	shfl.sync.down.b32 %r155, %r156, %r167, %r168, %r169;
	// end inline asm
	mov.b64 	{%r161, %r166}, %rd826;
	// begin inline asm
	shfl.sync.down.b32 %r160, %r161, %r167, %r168, %r169;
	// end inline asm
	// begin inline asm
	shfl.sync.down.b32 %r165, %r166, %r167, %r168, %r169;
	// end inline asm
	mov.b64 	%rd401, {%r160, %r165};
	setp.gt.s32 	%p95, %r89, 29;
	mov.f32 	%f618, %f615;
	mov.u64 	%rd829, %rd826;
	@%p95 bra 	$L__BB9_313;
	setp.lt.f32 	%p96, %f506, %f374;
	mov.f32 	%f616, %f506;
	mov.u64 	%rd827, %rd709;
	@%p96 bra 	$L__BB9_310;
	setp.gt.f32 	%p97, %f506, %f374;
	mov.f32 	%f616, %f374;
	mov.u64 	%rd827, %rd400;
	@%p97 bra 	$L__BB9_310;
	setp.lt.s64 	%p98, %rd709, %rd400;
	selp.f32 	%f616, %f506, %f374, %p98;
	min.s64 	%rd827, %rd709, %rd400;
$L__BB9_310:
	setp.lt.f32 	%p99, %f615, %f375;
	mov.f32 	%f506, %f616;
	mov.u64 	%rd709, %rd827;
	mov.f32 	%f618, %f375;
	mov.u64 	%rd829, %rd401;
	@%p99 bra 	$L__BB9_313;
	setp.gt.f32 	%p100, %f615, %f375;
	mov.f32 	%f506, %f616;
	mov.u64 	%rd709, %rd827;
	mov.f32 	%f618, %f615;
	mov.u64 	%rd829, %rd826;
	@%p100 bra 	$L__BB9_313;
	setp.lt.s64 	%p101, %rd826, %rd401;
	selp.f32 	%f618, %f615, %f375, %p101;
	min.s64 	%rd829, %rd826, %rd401;
	mov.f32 	%f506, %f616;
	mov.u64 	%rd709, %rd827;
$L__BB9_313:
	mov.b32 	%r171, %f506;
	mov.b32 	%r207, 4;
	mov.b32 	%r208, 31;
	mov.b32 	%r209, -1;
	// begin inline asm
	shfl.sync.down.b32 %r170, %r171, %r207, %r208, %r209;
	// end inline asm
	mov.b32 	%f381, %r170;
	// begin inline asm
	shfl.sync.down.b32 %r175, %r176, %r207, %r208, %r209;
	// end inline asm
	mov.b64 	{%r181, %r186}, %rd709;
	// begin inline asm
	shfl.sync.down.b32 %r180, %r181, %r207, %r208, %r209;
	// end inline asm
	// begin inline asm
	shfl.sync.down.b32 %r185, %r186, %r207, %r208, %r209;
	// end inline asm
	mov.b64 	%rd407, {%r180, %r185};
	mov.b32 	%r191, %f618;
	// begin inline asm
	shfl.sync.down.b32 %r190, %r191, %r207, %r208, %r209;
	// end inline asm
	mov.b32 	%f382, %r190;
	// begin inline asm
	shfl.sync.down.b32 %r195, %r196, %r207, %r208, %r209;
	// end inline asm
	mov.b64 	{%r201, %r206}, %rd829;
	// begin inline asm
	shfl.sync.down.b32 %r200, %r201, %r207, %r208, %r209;
	// end inline asm
	// begin inline asm
	shfl.sync.down.b32 %r205, %r206, %r207, %r208, %r209;
	// end inline asm
	mov.b64 	%rd408, {%r200, %r205};
	setp.gt.s32 	%p102, %r89, 27;
	mov.f32 	%f621, %f618;
	mov.u64 	%rd832, %rd829;
	@%p102 bra 	$L__BB9_320;
	setp.lt.f32 	%p103, %f506, %f381;
	mov.f32 	%f619, %f506;
	mov.u64 	%rd830, %rd709;
	@%p103 bra 	$L__BB9_317;
	setp.gt.f32 	%p104, %f506, %f381;
	mov.f32 	%f619, %f381;
	mov.u64 	%rd830, %rd407;
	@%p104 bra 	$L__BB9_317;
	setp.lt.s64 	%p105, %rd709, %rd407;
	selp.f32 	%f619, %f506, %f381, %p105;
	min.s64 	%rd830, %rd709, %rd407;
$L__BB9_317:
	setp.lt.f32 	%p106, %f618, %f382;
	mov.f32 	%f506, %f619;
	mov.u64 	%rd709, %rd830;
	mov.f32 	%f621, %f382;
	mov.u64 	%rd832, %rd408;
	@%p106 bra 	$L__BB9_320;
	setp.gt.f32 	%p107, %f618, %f382;
	mov.f32 	%f506, %f619;
	mov.u64 	%rd709, %rd830;
	mov.f32 	%f621, %f618;
	mov.u64 	%rd832, %rd829;
	@%p107 bra 	$L__BB9_320;
	setp.lt.s64 	%p108, %rd829, %rd408;
	selp.f32 	%f621, %f618, %f382, %p108;
	min.s64 	%rd832, %rd829, %rd408;
	mov.f32 	%f506, %f619;
	mov.u64 	%rd709, %rd830;
$L__BB9_320:
	mov.b32 	%r211, %f506;
	mov.b32 	%r247, 8;
	mov.b32 	%r248, 31;
	mov.b32 	%r249, -1;
	// begin inline asm
	shfl.sync.down.b32 %r210, %r211, %r247, %r248, %r249;
	// end inline asm
	mov.b32 	%f388, %r210;
	// begin inline asm
	shfl.sync.down.b32 %r215, %r216, %r247, %r248, %r249;
	// end inline asm
	mov.b64 	{%r221, %r226}, %rd709;
	// begin inline asm
	shfl.sync.down.b32 %r220, %r221, %r247, %r248, %r249;
	// end inline asm
	// begin inline asm
	shfl.sync.down.b32 %r225, %r226, %r247, %r248, %r249;
	// end inline asm
	mov.b64 	%rd414, {%r220, %r225};
	mov.b32 	%r231, %f621;
	// begin inline asm
	shfl.sync.down.b32 %r230, %r231, %r247, %r248, %r249;
	// end inline asm
	mov.b32 	%f389, %r230;
	// begin inline asm
	shfl.sync.down.b32 %r235, %r236, %r247, %r248, %r249;
	// end inline asm
	mov.b64 	{%r241, %r246}, %rd832;
	// begin inline asm
	shfl.sync.down.b32 %r240, %r241, %r247, %r248, %r249;
	// end inline asm
	// begin inline asm
	shfl.sync.down.b32 %r245, %r246, %r247, %r248, %r249;
	// end inline asm
	mov.b64 	%rd415, {%r240, %r245};
	setp.gt.s32 	%p109, %r89, 23;
	mov.f32 	%f624, %f621;
	mov.u64 	%rd835, %rd832;
	@%p109 bra 	$L__BB9_327;
	setp.lt.f32 	%p110, %f506, %f388;
	mov.f32 	%f622, %f506;
	mov.u64 	%rd833, %rd709;
	@%p110 bra 	$L__BB9_324;
	setp.gt.f32 	%p111, %f506, %f388;
	mov.f32 	%f622, %f388;
	mov.u64 	%rd833, %rd414;
	@%p111 bra 	$L__BB9_324;
	setp.lt.s64 	%p112, %rd709, %rd414;
	selp.f32 	%f622, %f506, %f388, %p112;
	min.s64 	%rd833, %rd709, %rd414;
$L__BB9_324:
	setp.lt.f32 	%p113, %f621, %f389;
	mov.f32 	%f506, %f622;
	mov.u64 	%rd709, %rd833;
	mov.f32 	%f624, %f389;
	mov.u64 	%rd835, %rd415;
	@%p113 bra 	$L__BB9_327;
	setp.gt.f32 	%p114, %f621, %f389;
	mov.f32 	%f506, %f622;
	mov.u64 	%rd709, %rd833;
	mov.f32 	%f624, %f621;
	mov.u64 	%rd835, %rd832;
	@%p114 bra 	$L__BB9_327;
	setp.lt.s64 	%p115, %rd832, %rd415;
	selp.f32 	%f624, %f621, %f389, %p115;
	min.s64 	%rd835, %rd832, %rd415;
	mov.f32 	%f506, %f622;
	mov.u64 	%rd709, %rd833;
$L__BB9_327:
	mov.b32 	%r251, %f506;
	mov.b32 	%r287, 16;
	mov.b32 	%r288, 31;
	mov.b32 	%r289, -1;
	// begin inline asm
	shfl.sync.down.b32 %r250, %r251, %r287, %r288, %r289;
	// end inline asm
	mov.b32 	%f395, %r250;
	// begin inline asm
	shfl.sync.down.b32 %r255, %r256, %r287, %r288, %r289;
	// end inline asm
	mov.b64 	{%r261, %r266}, %rd709;
	// begin inline asm
	shfl.sync.down.b32 %r260, %r261, %r287, %r288, %r289;
	// end inline asm
	// begin inline asm
	shfl.sync.down.b32 %r265, %r266, %r287, %r288, %r289;
	// end inline asm
	mov.b64 	%rd421, {%r260, %r265};
	mov.b32 	%r271, %f624;
	// begin inline asm
	shfl.sync.down.b32 %r270, %r271, %r287, %r288, %r289;
	// end inline asm
	mov.b32 	%f396, %r270;
	// begin inline asm
	shfl.sync.down.b32 %r275, %r276, %r287, %r288, %r289;
	// end inline asm
	mov.b64 	{%r281, %r286}, %rd835;
	// begin inline asm
	shfl.sync.down.b32 %r280, %r281, %r287, %r288, %r289;
	// end inline asm
	// begin inline asm
	shfl.sync.down.b32 %r285, %r286, %r287, %r288, %r289;
	// end inline asm
	mov.b64 	%rd422, {%r280, %r285};
	setp.gt.s32 	%p116, %r89, 15;
	mov.f32 	%f642, %f624;
	mov.u64 	%rd853, %rd835;
	@%p116 bra 	$L__BB9_334;
	setp.lt.f32 	%p117, %f506, %f395;
	mov.f32 	%f625, %f506;
	mov.u64 	%rd836, %rd709;
	@%p117 bra 	$L__BB9_331;
	setp.gt.f32 	%p118, %f506, %f395;
	mov.f32 	%f625, %f395;
	mov.u64 	%rd836, %rd421;
	@%p118 bra 	$L__BB9_331;
	setp.lt.s64 	%p119, %rd709, %rd421;
	selp.f32 	%f625, %f506, %f395, %p119;
	min.s64 	%rd836, %rd709, %rd421;
$L__BB9_331:
	setp.lt.f32 	%p120, %f624, %f396;
	mov.f32 	%f506, %f625;
	mov.u64 	%rd709, %rd836;
	mov.f32 	%f642, %f396;
	mov.u64 	%rd853, %rd422;
	@%p120 bra 	$L__BB9_334;
	setp.gt.f32 	%p121, %f624, %f396;
	mov.f32 	%f506, %f625;
	mov.u64 	%rd709, %rd836;
	mov.f32 	%f642, %f624;
	mov.u64 	%rd853, %rd835;
	@%p121 bra 	$L__BB9_334;
	setp.lt.s64 	%p122, %rd835, %rd422;
	selp.f32 	%f642, %f624, %f396, %p122;
	min.s64 	%rd853, %rd835, %rd422;
	mov.f32 	%f506, %f625;
	mov.u64 	%rd709, %rd836;
$L__BB9_334:
	setp.ne.s32 	%p123, %r89, 0;
	@%p123 bra 	$L__BB9_336;
	and.b32  	%r290, %r16, 992;
	mov.u32 	%r291, _ZN6thrust24THRUST_300001_SM_1000_NS8cuda_cub4core6detail5shmemE;
	add.s32 	%r292, %r291, %r290;
	st.shared.f32 	[%r292+8], %f506;
	st.shared.u64 	[%r292+16], %rd709;
	st.shared.f32 	[%r292+24], %f642;
	st.shared.u64 	[%r292+32], %rd853;
$L__BB9_336:
	bar.sync 	0;
	setp.ne.s32 	%p124, %r16, 0;
	@%p124 bra 	$L__BB9_380;
	ld.shared.f32 	%f402, [_ZN6thrust24THRUST_300001_SM_1000_NS8cuda_cub4core6detail5shmemE+40];
	ld.shared.u64 	%rd428, [_ZN6thrust24THRUST_300001_SM_1000_NS8cuda_cub4core6detail5shmemE+48];
	ld.shared.f32 	%f403, [_ZN6thrust24THRUST_300001_SM_1000_NS8cuda_cub4core6detail5shmemE+56];
	ld.shared.u64 	%rd429, [_ZN6thrust24THRUST_300001_SM_1000_NS8cuda_cub4core6detail5shmemE+64];
	setp.lt.f32 	%p125, %f506, %f402;
	mov.f32 	%f628, %f506;
	mov.u64 	%rd839, %rd709;
	@%p125 bra 	$L__BB9_340;
	setp.lt.f32 	%p126, %f402, %f506;
	mov.f32 	%f628, %f402;
	mov.u64 	%rd839, %rd428;
	@%p126 bra 	$L__BB9_340;
	setp.lt.s64 	%p127, %rd709, %rd428;
	selp.f32 	%f628, %f506, %f402, %p127;
	min.s64 	%rd839, %rd709, %rd428;
$L__BB9_340:
	setp.lt.f32 	%p128, %f642, %f403;
	mov.f32 	%f629, %f403;
	mov.u64 	%rd840, %rd429;
	@%p128 bra 	$L__BB9_344;
	setp.geu.f32 	%p129, %f403, %f642;
	mov.f32 	%f629, %f642;
	mov.u64 	%rd840, %rd853;
	@%p129 bra 	$L__BB9_342;
	bra.uni 	$L__BB9_344;
$L__BB9_342:
	setp.ge.s64 	%p130, %rd853, %rd429;
	mov.f32 	%f629, %f403;
	mov.u64 	%rd840, %rd429;
	@%p130 bra 	$L__BB9_344;
	mov.f32 	%f629, %f642;
	mov.u64 	%rd840, %rd853;
$L__BB9_344:
	ld.shared.f32 	%f412, [_ZN6thrust24THRUST_300001_SM_1000_NS8cuda_cub4core6detail5shmemE+72];
	ld.shared.u64 	%rd439, [_ZN6thrust24THRUST_300001_SM_1000_NS8cuda_cub4core6detail5shmemE+80];
	ld.shared.f32 	%f414, [_ZN6thrust24THRUST_300001_SM_1000_NS8cuda_cub4core6detail5shmemE+88];
	ld.shared.u64 	%rd441, [_ZN6thrust24THRUST_300001_SM_1000_NS8cuda_cub4core6detail5shmemE+96];
	setp.lt.f32 	%p131, %f628, %f412;
	mov.f32 	%f630, %f628;
	mov.u64 	%rd841, %rd839;
	@%p131 bra 	$L__BB9_347;
	setp.lt.f32 	%p132, %f412, %f628;
	mov.f32 	%f630, %f412;
	mov.u64 	%rd841, %rd439;
	@%p132 bra 	$L__BB9_347;
	setp.lt.s64 	%p133, %rd839, %rd439;
	selp.f32 	%f630, %f628, %f412, %p133;
	min.s64 	%rd841, %rd839, %rd439;
$L__BB9_347:
	setp.lt.f32 	%p134, %f629, %f414;
	mov.f32 	%f631, %f414;
	mov.u64 	%rd842, %rd441;
	@%p134 bra 	$L__BB9_350;
	setp.lt.f32 	%p135, %f414, %f629;
	mov.f32 	%f631, %f629;
	mov.u64 	%rd842, %rd840;
	@%p135 bra 	$L__BB9_350;
	setp.lt.s64 	%p136, %rd840, %rd441;
	selp.b64 	%rd842, %rd840, %rd441, %p136;
	selp.f32 	%f631, %f629, %f414, %p136;
$L__BB9_350:
	ld.shared.f32 	%f422, [_ZN6thrust24THRUST_300001_SM_1000_NS8cuda_cub4core6detail5shmemE+104];
	ld.shared.u64 	%rd449, [_ZN6thrust24THRUST_300001_SM_1000_NS8cuda_cub4core6detail5shmemE+112];
	ld.shared.f32 	%f424, [_ZN6thrust24THRUST_300001_SM_1000_NS8cuda_cub4core6detail5shmemE+120];
	ld.shared.u64 	%rd451, [_ZN6thrust24THRUST_300001_SM_1000_NS8cuda_cub4core6detail5shmemE+128];
	setp.lt.f32 	%p137, %f630, %f422;
	mov.f32 	%f632, %f630;
	mov.u64 	%rd843, %rd841;
	@%p137 bra 	$L__BB9_353;
	setp.lt.f32 	%p138, %f422, %f630;
	mov.f32 	%f632, %f422;
	mov.u64 	%rd843, %rd449;
	@%p138 bra 	$L__BB9_353;
	setp.lt.s64 	%p139, %rd841, %rd449;
	selp.f32 	%f632, %f630, %f422, %p139;
	min.s64 	%rd843, %rd841, %rd449;
$L__BB9_353:
	setp.lt.f32 	%p140, %f631, %f424;
	mov.f32 	%f633, %f424;
	mov.u64 	%rd844, %rd451;
	@%p140 bra 	$L__BB9_356;
	setp.lt.f32 	%p141, %f424, %f631;
	mov.f32 	%f633, %f631;
	mov.u64 	%rd844, %rd842;
	@%p141 bra 	$L__BB9_356;
	setp.lt.s64 	%p142, %rd842, %rd451;
	selp.b64 	%rd844, %rd842, %rd451, %p142;
	selp.f32 	%f633, %f631, %f424, %p142;
$L__BB9_356:
	ld.shared.f32 	%f432, [_ZN6thrust24THRUST_300001_SM_1000_NS8cuda_cub4core6detail5shmemE+136];
	ld.shared.u64 	%rd459, [_ZN6thrust24THRUST_300001_SM_1000_NS8cuda_cub4core6detail5shmemE+144];
	ld.shared.f32 	%f434, [_ZN6thrust24THRUST_300001_SM_1000_NS8cuda_cub4core6detail5shmemE+152];
	ld.shared.u64 	%rd461, [_ZN6thrust24THRUST_300001_SM_1000_NS8cuda_cub4core6detail5shmemE+160];
	setp.lt.f32 	%p143, %f632, %f432;
	mov.f32 	%f634, %f632;
	mov.u64 	%rd845, %rd843;
	@%p143 bra 	$L__BB9_359;
	setp.lt.f32 	%p144, %f432, %f632;
	mov.f32 	%f634, %f432;
	mov.u64 	%rd845, %rd459;
	@%p144 bra 	$L__BB9_359;
	setp.lt.s64 	%p145, %rd843, %rd459;
	selp.f32 	%f634, %f632, %f432, %p145;
	min.s64 	%rd845, %rd843, %rd459;
$L__BB9_359:
	setp.lt.f32 	%p146, %f633, %f434;
	mov.f32 	%f635, %f434;
	mov.u64 	%rd846, %rd461;
	@%p146 bra 	$L__BB9_362;
	setp.lt.f32 	%p147, %f434, %f633;
	mov.f32 	%f635, %f633;
	mov.u64 	%rd846, %rd844;
	@%p147 bra 	$L__BB9_362;
	setp.lt.s64 	%p148, %rd844, %rd461;
	selp.b64 	%rd846, %rd844, %rd461, %p148;
	selp.f32 	%f635, %f633, %f434, %p148;
$L__BB9_362:
	ld.shared.f32 	%f442, [_ZN6thrust24THRUST_300001_SM_1000_NS8cuda_cub4core6detail5shmemE+168];
	ld.shared.u64 	%rd469, [_ZN6thrust24THRUST_300001_SM_1000_NS8cuda_cub4core6detail5shmemE+176];
	ld.shared.f32 	%f444, [_ZN6thrust24THRUST_300001_SM_1000_NS8cuda_cub4core6detail5shmemE+184];
	ld.shared.u64 	%rd471, [_ZN6thrust24THRUST_300001_SM_1000_NS8cuda_cub4core6detail5shmemE+192];
	setp.lt.f32 	%p149, %f634, %f442;
	mov.f32 	%f636, %f634;
	mov.u64 	%rd847, %rd845;
	@%p149 bra 	$L__BB9_365;
	setp.lt.f32 	%p150, %f442, %f634;
	mov.f32 	%f636, %f442;
	mov.u64 	%rd847, %rd469;
	@%p150 bra 	$L__BB9_365;
	setp.lt.s64 	%p151, %rd845, %rd469;
	selp.f32 	%f636, %f634, %f442, %p151;
	min.s64 	%rd847, %rd845, %rd469;
$L__BB9_365:
	setp.lt.f32 	%p152, %f635, %f444;
	mov.f32 	%f637, %f444;
	mov.u64 	%rd848, %rd471;
	@%p152 bra 	$L__BB9_368;
	setp.lt.f32 	%p153, %f444, %f635;
	mov.f32 	%f637, %f635;
	mov.u64 	%rd848, %rd846;
	@%p153 bra 	$L__BB9_368;
	setp.lt.s64 	%p154, %rd846, %rd471;
	selp.b64 	%rd848, %rd846, %rd471, %p154;
	selp.f32 	%f637, %f635, %f444, %p154;
$L__BB9_368:
	ld.shared.f32 	%f452, [_ZN6thrust24THRUST_300001_SM_1000_NS8cuda_cub4core6detail5shmemE+200];
	ld.shared.u64 	%rd479, [_ZN6thrust24THRUST_300001_SM_1000_NS8cuda_cub4core6detail5shmemE+208];
	ld.shared.f32 	%f454, [_ZN6thrust24THRUST_300001_SM_1000_NS8cuda_cub4core6detail5shmemE+216];
	ld.shared.u64 	%rd481, [_ZN6thrust24THRUST_300001_SM_1000_NS8cuda_cub4core6detail5shmemE+224];
	setp.lt.f32 	%p155, %f636, %f452;
	mov.f32 	%f638, %f636;
	mov.u64 	%rd849, %rd847;
	@%p155 bra 	$L__BB9_371;
	setp.lt.f32 	%p156, %f452, %f636;
	mov.f32 	%f638, %f452;
	mov.u64 	%rd849, %rd479;
	@%p156 bra 	$L__BB9_371;
	setp.lt.s64 	%p157, %rd847, %rd479;
	selp.f32 	%f638, %f636, %f452, %p157;
	min.s64 	%rd849, %rd847, %rd479;
$L__BB9_371:
	setp.lt.f32 	%p158, %f637, %f454;
	mov.f32 	%f639, %f454;
	mov.u64 	%rd850, %rd481;
	@%p158 bra 	$L__BB9_374;
	setp.lt.f32 	%p159, %f454, %f637;
	mov.f32 	%f639, %f637;
	mov.u64 	%rd850, %rd848;
	@%p159 bra 	$L__BB9_374;
	setp.lt.s64 	%p160, %rd848, %rd481;
	selp.b64 	%rd850, %rd848, %rd481, %p160;
	selp.f32 	%f639, %f637, %f454, %p160;
$L__BB9_374:
	ld.shared.f32 	%f462, [_ZN6thrust24THRUST_300001_SM_1000_NS8cuda_cub4core6detail5shmemE+232];
	ld.shared.u64 	%rd489, [_ZN6thrust24THRUST_300001_SM_1000_NS8cuda_cub4core6detail5shmemE+240];
	ld.shared.f32 	%f464, [_ZN6thrust24THRUST_300001_SM_1000_NS8cuda_cub4core6detail5shmemE+248];
	ld.shared.u64 	%rd491, [_ZN6thrust24THRUST_300001_SM_1000_NS8cuda_cub4core6detail5shmemE+256];
	setp.lt.f32 	%p161, %f638, %f462;
	mov.f32 	%f506, %f638;
	mov.u64 	%rd709, %rd849;
	@%p161 bra 	$L__BB9_377;
	setp.lt.f32 	%p162, %f462, %f638;
	mov.f32 	%f506, %f462;
	mov.u64 	%rd709, %rd489;
	@%p162 bra 	$L__BB9_377;
	setp.lt.s64 	%p163, %rd849, %rd489;
	selp.f32 	%f506, %f638, %f462, %p163;
	min.s64 	%rd709, %rd849, %rd489;
$L__BB9_377:
	setp.lt.f32 	%p164, %f639, %f464;
	mov.f32 	%f642, %f464;
	mov.u64 	%rd853, %rd491;
	@%p164 bra 	$L__BB9_380;
	setp.lt.f32 	%p165, %f464, %f639;
	mov.f32 	%f642, %f639;
	mov.u64 	%rd853, %rd850;
	@%p165 bra 	$L__BB9_380;
	setp.lt.s64 	%p166, %rd850, %rd491;
	selp.b64 	%rd853, %rd850, %rd491, %p166;
	selp.f32 	%f642, %f639, %f464, %p166;
$L__BB9_380:
	mov.u32 	%r738, %tid.x;
	setp.ne.s32 	%p370, %r738, 0;
	@%p370 bra 	$L__BB9_382;
	ld.param.u64 	%rd680, [_ZN6thrust24THRUST_300001_SM_1000_NS8cuda_cub4core6detail13_kernel_agentINS1_8__reduce11ReduceAgentIPN4cuda3std3__45tupleIJNSA_IJflEEESB_EEESD_SC_lNS1_9__extrema12arg_minmax_fIflNS9_4lessIfEEEEEEJSD_SD_iSI_EEEvDpT0__param_1];
	cvta.to.global.u64 	%rd679, %rd680;
	st.global.f32 	[%rd679], %f506;
	st.global.u64 	[%rd679+8], %rd709;
	st.global.f32 	[%rd679+16], %f642;
	st.global.u64 	[%rd679+24], %rd853;
$L__BB9_382:
	ret;

}
	// .globl	_ZN6thrust24THRUST_300001_SM_1000_NS8cuda_cub4core6detail13_kernel_agentINS1_8__reduce11ReduceAgentINS0_12zip_iteratorIN4cuda3std3__45tupleIJNS0_6detail15normal_iteratorINS0_10device_ptrIfEEEENS0_17counting_iteratorIlNS0_11use_defaultESI_SI_EEEEEEEPNSB_IJflEEESM_iNS1_9__extrema9arg_max_fIflNSA_4lessIfEEEEEEJSL_SN_iSS_EEEvDpT0_
.visible .entry _ZN6thrust24THRUST_300001_SM_1000_NS8cuda_cub4core6detail13_kernel_agentINS1_8__reduce11ReduceAgentINS0_12zip_iteratorIN4cuda3std3__45tupleIJNS0_6detail15normal_iteratorINS0_10device_ptrIfEEEENS0_17counting_iteratorIlNS0_11use_defaultESI_SI_EEEEEEEPNSB_IJflEEESM_iNS1_9__extrema9arg_max_fIflNSA_4lessIfEEEEEEJSL_SN_iSS_EEEvDpT0_(
	.param .align 8 .b8 _ZN6thrust24THRUST_300001_SM_1000_NS8cuda_cub4core6detail13_kernel_agentINS1_8__reduce11ReduceAgentINS0_12zip_iteratorIN4cuda3std3__45tupleIJNS0_6detail15normal_iteratorINS0_10device_ptrIfEEEENS0_17counting_iteratorIlNS0_11use_defaultESI_SI_EEEEEEEPNSB_IJflEEESM_iNS1_9__extrema9arg_max_fIflNSA_4lessIfEEEEEEJSL_SN_iSS_EEEvDpT0__param_0[16],
	.param .u64 .ptr .align 1 _ZN6thrust24THRUST_300001_SM_1000_NS8cuda_cub4core6detail13_kernel_agentINS1_8__reduce11ReduceAgentINS0_12zip_iteratorIN4cuda3std3__45tupleIJNS0_6detail15normal_iteratorINS0_10device_ptrIfEEEENS0_17counting_iteratorIlNS0_11use_defaultESI_SI_EEEEEEEPNSB_IJflEEESM_iNS1_9__extrema9arg_max_fIflNSA_4lessIfEEEEEEJSL_SN_iSS_EEEvDpT0__param_1,
	.param .u32 _ZN6thrust24THRUST_300001_SM_1000_NS8cuda_cub4core6detail13_kernel_agentINS1_8__reduce11ReduceAgentINS0_12zip_iteratorIN4cuda3std3__45tupleIJNS0_6detail15normal_iteratorINS0_10device_ptrIfEEEENS0_17counting_iteratorIlNS0_11use_defaultESI_SI_EEEEEEEPNSB_IJflEEESM_iNS1_9__extrema9arg_max_fIflNSA_4lessIfEEEEEEJSL_SN_iSS_EEEvDpT0__param_2,
	.param .align 1 .b8 _ZN6thrust24THRUST_300001_SM_1000_NS8cuda_cub4core6detail13_kernel_agentINS1_8__reduce11ReduceAgentINS0_12zip_iteratorIN4cuda3std3__45tupleIJNS0_6detail15normal_iteratorINS0_10device_ptrIfEEEENS0_17counting_iteratorIlNS0_11use_defaultESI_SI_EEEEEEEPNSB_IJflEEESM_iNS1_9__extrema9arg_max_fIflNSA_4lessIfEEEEEEJSL_SN_iSS_EEEvDpT0__param_3[1]
)
.maxntid 256
{
	.reg .pred 	%p<213>;
	.reg .b32 	%r<400>;
	.reg .b32 	%f<242>;
	.reg .b64 	%rd<305>;

	ld.param.u64 	%rd195, [_ZN6thrust24THRUST_300001_SM_1000_NS8cuda_cub4core6detail13_kernel_agentINS1_8__reduce11ReduceAgentINS0_12zip_iteratorIN4cuda3std3__45tupleIJNS0_6detail15normal_iteratorINS0_10device_ptrIfEEEENS0_17counting_iteratorIlNS0_11use_defaultESI_SI_EEEEEEEPNSB_IJflEEESM_iNS1_9__extrema9arg_max_fIflNSA_4lessIfEEEEEEJSL_SN_iSS_EEEvDpT0__param_0+8];
	ld.param.u64 	%rd194, [_ZN6thrust24THRUST_300001_SM_1000_NS8cuda_cub4core6detail13_kernel_agentINS1_8__reduce11ReduceAgentINS0_12zip_iteratorIN4cuda3std3__45tupleIJNS0_6detail15normal_iteratorINS0_10device_ptrIfEEEENS0_17counting_iteratorIlNS0_11use_defaultESI_SI_EEEEEEEPNSB_IJflEEESM_iNS1_9__extrema9arg_max_fIflNSA_4lessIfEEEEEEJSL_SN_iSS_EEEvDpT0__param_0];
	ld.param.u32 	%r36, [_ZN6thrust24THRUST_300001_SM_1000_NS8cuda_cub4core6detail13_kernel_agentINS1_8__reduce11ReduceAgentINS0_12zip_iteratorIN4cuda3std3__45tupleIJNS0_6detail15normal_iteratorINS0_10device_ptrIfEEEENS0_17counting_iteratorIlNS0_11use_defaultESI_SI_EEEEEEEPNSB_IJflEEESM_iNS1_9__extrema9arg_max_fIflNSA_4lessIfEEEEEEJSL_SN_iSS_EEEvDpT0__param_2];
	setp.eq.s32 	%p1, %r36, 0;
	@%p1 bra 	$L__BB10_206;
	cvta.to.global.u64 	%rd1, %rd194;
	setp.gt.s32 	%p2, %r36, 1279;
	@%p2 bra 	$L__BB10_122;
	mov.u32 	%r1, %tid.x;
	setp.ge.s32 	%p96, %r1, %r36;
	mov.f32 	%f188, 0f00000000;
	mov.b64 	%rd246, 0;
	mov.u32 	%r391, %r1;
	@%p96 bra 	$L__BB10_4;
	cvt.u64.u32 	%rd222, %r1;
	mul.wide.u32 	%rd223, %r1, 4;
	add.s64 	%rd224, %rd1, %rd223;
	add.s64 	%rd246, %rd195, %rd222;
	ld.global.f32 	%f188, [%rd224];
	add.s32 	%r391, %r1, 256;
$L__BB10_4:
	setp.ge.s32 	%p97, %r391, %r36;
	@%p97 bra 	$L__BB10_26;
	not.b32 	%r160, %r391;
	add.s32 	%r4, %r36, %r160;
	and.b32  	%r161, %r4, 768;
	setp.eq.s32 	%p98, %r161, 768;
	@%p98 bra 	$L__BB10_11;
	cvt.u64.u32 	%rd226, %r391;
	add.s64 	%rd237, %rd195, %rd226;
	mul.wide.u32 	%rd227, %r391, 4;
	add.s64 	%rd236, %rd1, %rd227;
	shr.u32 	%r162, %r4, 8;
	add.s32 	%r163, %r162, 1;
	and.b32  	%r164, %r163, 3;
	neg.s32 	%r389, %r164;
$L__BB10_7:
	.pragma "nounroll";
	mov.u64 	%rd9, %rd246;
	mov.f32 	%f3, %f188;
	ld.global.f32 	%f4, [%rd236];
	setp.lt.f32 	%p99, %f3, %f4;
	mov.u64 	%rd246, %rd237;
	mov.f32 	%f188, %f4;
	@%p99 bra 	$L__BB10_10;
	setp.lt.f32 	%p100, %f4, %f3;
	mov.u64 	%rd246, %rd9;
	mov.f32 	%f188, %f3;
	@%p100 bra 	$L__BB10_10;
	setp.lt.s64 	%p101, %rd9, %rd237;
	min.s64 	%rd246, %rd9, %rd237;
	selp.f32 	%f188, %f3, %f4, %p101;
$L__BB10_10:
	add.s32 	%r391, %r391, 256;
	add.s64 	%rd237, %rd237, 256;
	add.s64 	%rd236, %rd236, 1024;
	add.s32 	%r389, %r389, 1;
	setp.ne.s32 	%p102, %r389, 0;
	@%p102 bra 	$L__BB10_7;
$L__BB10_11:
	setp.lt.u32 	%p103, %r4, 768;
	@%p103 bra 	$L__BB10_26;
	add.s32 	%r392, %r391, 512;
$L__BB10_13:
	mov.u32 	%r12, %r392;
	add.s32 	%r165, %r12, -512;
	cvt.s64.s32 	%rd228, %r165;
	mul.wide.s32 	%rd229, %r165, 4;
	add.s64 	%rd17, %rd1, %rd229;
	add.s64 	%rd18, %rd195, %rd228;
	ld.global.f32 	%f10, [%rd17];
	setp.lt.f32 	%p104, %f188, %f10;
	mov.u64 	%rd243, %rd18;
	mov.f32 	%f185, %f10;
	@%p104 bra 	$L__BB10_16;
	setp.lt.f32 	%p105, %f10, %f188;
	mov.u64 	%rd243, %rd246;
	mov.f32 	%f185, %f188;
	@%p105 bra 	$L__BB10_16;
	setp.lt.s64 	%p106, %rd246, %rd18;
	min.s64 	%rd243, %rd246, %rd18;
	selp.f32 	%f185, %f188, %f10, %p106;
$L__BB10_16:
	add.s32 	%r166, %r12, -256;
	cvt.s64.s32 	%rd230, %r166;
	add.s64 	%rd21, %rd195, %rd230;
	ld.global.f32 	%f13, [%rd17+1024];
	setp.lt.f32 	%p107, %f185, %f13;
	mov.u64 	%rd244, %rd21;
	mov.f32 	%f186, %f13;
	@%p107 bra 	$L__BB10_19;
	setp.lt.f32 	%p108, %f13, %f185;
	mov.u64 	%rd244, %rd243;
	mov.f32 	%f186, %f185;
	@%p108 bra 	$L__BB10_19;
	setp.lt.s64 	%p109, %rd243, %rd21;
	min.s64 	%rd244, %rd243, %rd21;
	selp.f32 	%f186, %f185, %f13, %p109;
$L__BB10_19:
	cvt.s64.s32 	%rd231, %r12;
	add.s64 	%rd24, %rd195, %rd231;
	ld.global.f32 	%f16, [%rd17+2048];
	setp.lt.f32 	%p110, %f186, %f16;
	mov.u64 	%rd245, %rd24;
	mov.f32 	%f187, %f16;
	@%p110 bra 	$L__BB10_22;
	setp.lt.f32 	%p111, %f16, %f186;
	mov.u64 	%rd245, %rd244;
	mov.f32 	%f187, %f186;
	@%p111 bra 	$L__BB10_22;
	setp.lt.s64 	%p112, %rd244, %rd24;
	min.s64 	%rd245, %rd244, %rd24;
	selp.f32 	%f187, %f186, %f16, %p112;
$L__BB10_22:
	add.s32 	%r167, %r12, 256;
	cvt.s64.s32 	%rd232, %r167;
	add.s64 	%rd27, %rd195, %rd232;
	ld.global.f32 	%f19, [%rd17+3072];
	setp.lt.f32 	%p113, %f187, %f19;
	mov.u64 	%rd246, %rd27;
	mov.f32 	%f188, %f19;
	@%p113 bra 	$L__BB10_25;
	setp.lt.f32 	%p114, %f19, %f187;
	mov.u64 	%rd246, %rd245;
	mov.f32 	%f188, %f187;
	@%p114 bra 	$L__BB10_25;
	setp.lt.s64 	%p115, %rd245, %rd27;
	min.s64 	%rd246, %rd245, %rd27;
	selp.f32 	%f188, %f187, %f19, %p115;
$L__BB10_25:
	add.s32 	%r392, %r12, 1024;
	add.s32 	%r168, %r12, 512;
	setp.lt.s32 	%p116, %r168, %r36;
	@%p116 bra 	$L__BB10_13;
$L__BB10_26:
	setp.lt.s32 	%p117, %r36, 256;
	@%p117 bra 	$L__BB10_71;
	// begin inline asm
	mov.u32 %r282, %laneid;
	// end inline asm
	mov.b32 	%r284, %f188;
	mov.b32 	%r300, 1;
	mov.b32 	%r301, 31;
	mov.b32 	%r302, -1;
	// begin inline asm
	shfl.sync.down.b32 %r283, %r284, %r300, %r301, %r302;
	// end inline asm
	mov.b32 	%f23, %r283;
	// begin inline asm
	shfl.sync.down.b32 %r288, %r289, %r300, %r301, %r302;
	// end inline asm
	mov.b64 	{%r294, %r299}, %rd246;
	// begin inline asm
	shfl.sync.down.b32 %r293, %r294, %r300, %r301, %r302;
	// end inline asm
	// begin inline asm
	shfl.sync.down.b32 %r298, %r299, %r300, %r301, %r302;
	// end inline asm
	mov.b64 	%rd31, {%r293, %r298};
	setp.gt.s32 	%p169, %r282, 30;
	mov.u64 	%rd248, %rd246;
	mov.f32 	%f190, %f188;
	@%p169 bra 	$L__BB10_31;
	setp.lt.f32 	%p170, %f188, %f23;
	mov.u64 	%rd248, %rd31;
	mov.f32 	%f190, %f23;
	@%p170 bra 	$L__BB10_31;
	setp.gt.f32 	%p171, %f188, %f23;
	mov.u64 	%rd248, %rd246;
	mov.f32 	%f190, %f188;
	@%p171 bra 	$L__BB10_31;
	setp.lt.s64 	%p172, %rd246, %rd31;
	min.s64 	%rd248, %rd246, %rd31;
	selp.f32 	%f190, %f188, %f23, %p172;
$L__BB10_31:
	mov.b32 	%r304, %f190;
	mov.b32 	%r320, 2;
	mov.b32 	%r321, 31;
	mov.b32 	%r322, -1;
	// begin inline asm
	shfl.sync.down.b32 %r303, %r304, %r320, %r321, %r322;
	// end inline asm
	mov.b32 	%f26, %r303;
	// begin inline asm
	shfl.sync.down.b32 %r308, %r309, %r320, %r321, %r322;
	// end inline asm
	mov.b64 	{%r314, %r319}, %rd248;
	// begin inline asm
	shfl.sync.down.b32 %r313, %r314, %r320, %r321, %r322;
	// end inline asm
	// begin inline asm
	shfl.sync.down.b32 %r318, %r319, %r320, %r321, %r322;
	// end inline asm
	mov.b64 	%rd34, {%r313, %r318};
	setp.gt.s32 	%p173, %r282, 29;
	mov.u64 	%rd249, %rd248;
	mov.f32 	%f191, %f190;
	@%p173 bra 	$L__BB10_35;
	setp.lt.f32 	%p174, %f190, %f26;
	mov.u64 	%rd249, %rd34;
	mov.f32 	%f191, %f26;
	@%p174 bra 	$L__BB10_35;
	setp.gt.f32 	%p175, %f190, %f26;
	mov.u64 	%rd249, %rd248;
	mov.f32 	%f191, %f190;
	@%p175 bra 	$L__BB10_35;
	setp.lt.s64 	%p176, %rd248, %rd34;
	min.s64 	%rd249, %rd248, %rd34;
	selp.f32 	%f191, %f190, %f26, %p176;
$L__BB10_35:
	mov.b32 	%r324, %f191;
	mov.b32 	%r340, 4;
	mov.b32 	%r341, 31;
	mov.b32 	%r342, -1;
	// begin inline asm
	shfl.sync.down.b32 %r323, %r324, %r340, %r341, %r342;
	// end inline asm
	mov.b32 	%f29, %r323;
	// begin inline asm
	shfl.sync.down.b32 %r328, %r329, %r340, %r341, %r342;
	// end inline asm
	mov.b64 	{%r334, %r339}, %rd249;
	// begin inline asm
	shfl.sync.down.b32 %r333, %r334, %r340, %r341, %r342;
	// end inline asm
	// begin inline asm
	shfl.sync.down.b32 %r338, %r339, %r340, %r341, %r342;
	// end inline asm
	mov.b64 	%rd37, {%r333, %r338};
	setp.gt.s32 	%p177, %r282, 27;
	mov.u64 	%rd250, %rd249;
	mov.f32 	%f192, %f191;
	@%p177 bra 	$L__BB10_39;
	setp.lt.f32 	%p178, %f191, %f29;
	mov.u64 	%rd250, %rd37;
	mov.f32 	%f192, %f29;
	@%p178 bra 	$L__BB10_39;
	setp.gt.f32 	%p179, %f191, %f29;
	mov.u64 	%rd250, %rd249;
	mov.f32 	%f192, %f191;
	@%p179 bra 	$L__BB10_39;
	setp.lt.s64 	%p180, %rd249, %rd37;
	min.s64 	%rd250, %rd249, %rd37;
	selp.f32 	%f192, %f191, %f29, %p180;
$L__BB10_39:
	mov.b32 	%r344, %f192;
	mov.b32 	%r360, 8;
	mov.b32 	%r361, 31;
	mov.b32 	%r362, -1;
	// begin inline asm
	shfl.sync.down.b32 %r343, %r344, %r360, %r361, %r362;
	// end inline asm
	mov.b32 	%f32, %r343;
	// begin inline asm
	shfl.sync.down.b32 %r348, %r349, %r360, %r361, %r362;
	// end inline asm
	mov.b64 	{%r354, %r359}, %rd250;
	// begin inline asm
	shfl.sync.down.b32 %r353, %r354, %r360, %r361, %r362;
	// end inline asm
	// begin inline asm
	shfl.sync.down.b32 %r358, %r359, %r360, %r361, %r362;
	// end inline asm
	mov.b64 	%rd40, {%r353, %r358};
	setp.gt.s32 	%p181, %r282, 23;
	mov.u64 	%rd251, %rd250;
	mov.f32 	%f193, %f192;
	@%p181 bra 	$L__BB10_43;
	setp.lt.f32 	%p182, %f192, %f32;
	mov.u64 	%rd251, %rd40;
	mov.f32 	%f193, %f32;
	@%p182 bra 	$L__BB10_43;
	setp.gt.f32 	%p183, %f192, %f32;
	mov.u64 	%rd251, %rd250;
	mov.f32 	%f193, %f192;
	@%p183 bra 	$L__BB10_43;
	setp.lt.s64 	%p184, %rd250, %rd40;
	min.s64 	%rd251, %rd250, %rd40;
	selp.f32 	%f193, %f192, %f32, %p184;
$L__BB10_43:
	mov.b32 	%r364, %f193;
	mov.b32 	%r380, 16;
	mov.b32 	%r381, 31;
	mov.b32 	%r382, -1;
	// begin inline asm
	shfl.sync.down.b32 %r363, %r364, %r380, %r381, %r382;
	// end inline asm
	mov.b32 	%f35, %r363;
	// begin inline asm
	shfl.sync.down.b32 %r368, %r369, %r380, %r381, %r382;
	// end inline asm
	mov.b64 	{%r374, %r379}, %rd251;
	// begin inline asm
	shfl.sync.down.b32 %r373, %r374, %r380, %r381, %r382;
	// end inline asm
	// begin inline asm
	shfl.sync.down.b32 %r378, %r379, %r380, %r381, %r382;
	// end inline asm
	mov.b64 	%rd43, {%r373, %r378};
	setp.gt.s32 	%p185, %r282, 15;
	mov.u64 	%rd304, %rd251;
	mov.f32 	%f241, %f193;
	@%p185 bra 	$L__BB10_47;
	setp.lt.f32 	%p186, %f193, %f35;
	mov.u64 	%rd304, %rd43;
	mov.f32 	%f241, %f35;
	@%p186 bra 	$L__BB10_47;
	setp.gt.f32 	%p187, %f193, %f35;
	mov.u64 	%rd304, %rd251;
	mov.f32 	%f241, %f193;
	@%p187 bra 	$L__BB10_47;
	setp.lt.s64 	%p188, %rd251, %rd43;
	min.s64 	%rd304, %rd251, %rd43;
	selp.f32 	%f241, %f193, %f35, %p188;
$L__BB10_47:
	setp.ne.s32 	%p189, %r282, 0;
	@%p189 bra 	$L__BB10_49;
	shr.u32 	%r383, %r1, 1;
	and.b32  	%r384, %r383, 496;
	mov.u32 	%r385, _ZN6thrust24THRUST_300001_SM_1000_NS8cuda_cub4core6detail5shmemE;
	add.s32 	%r386, %r385, %r384;
	st.shared.f32 	[%r386+8], %f241;
	st.shared.u64 	[%r386+16], %rd304;
$L__BB10_49:
	bar.sync 	0;
	setp.ne.s32 	%p190, %r1, 0;
	@%p190 bra 	$L__BB10_204;
	ld.shared.f32 	%f38, [_ZN6thrust24THRUST_300001_SM_1000_NS8cuda_cub4core6detail5shmemE+24];
	ld.shared.u64 	%rd46, [_ZN6thrust24THRUST_300001_SM_1000_NS8cuda_cub4core6detail5shmemE+32];
	setp.lt.f32 	%p191, %f241, %f38;
	mov.u64 	%rd253, %rd46;
	mov.f32 	%f195, %f38;
	@%p191 bra 	$L__BB10_53;
	setp.lt.f32 	%p192, %f38, %f241;
	mov.u64 	%rd253, %rd304;
	mov.f32 	%f195, %f241;
	@%p192 bra 	$L__BB10_53;
	setp.lt.s64 	%p193, %rd304, %rd46;
	min.s64 	%rd253, %rd304, %rd46;
	selp.f32 	%f195, %f241, %f38, %p193;
$L__BB10_53:
	ld.shared.f32 	%f41, [_ZN6thrust24THRUST_300001_SM_1000_NS8cuda_cub4core6detail5shmemE+40];
	ld.shared.u64 	%rd49, [_ZN6thrust24THRUST_300001_SM_1000_NS8cuda_cub4core6detail5shmemE+48];
	setp.lt.f32 	%p194, %f195, %f41;
	mov.u64 	%rd254, %rd49;
	mov.f32 	%f196, %f41;
	@%p194 bra 	$L__BB10_56;
	setp.lt.f32 	%p195, %f41, %f195;
	mov.u64 	%rd254, %rd253;
	mov.f32 	%f196, %f195;
	@%p195 bra 	$L__BB10_56;
	setp.lt.s64 	%p196, %rd253, %rd49;
	min.s64 	%rd254, %rd253, %rd49;
	selp.f32 	%f196, %f195, %f41, %p196;
$L__BB10_56:
	ld.shared.f32 	%f44, [_ZN6thrust24THRUST_300001_SM_1000_NS8cuda_cub4core6detail5shmemE+56];
	ld.shared.u64 	%rd52, [_ZN6thrust24THRUST_300001_SM_1000_NS8cuda_cub4core6detail5shmemE+64];
	setp.lt.f32 	%p197, %f196, %f44;
	mov.u64 	%rd255, %rd52;
	mov.f32 	%f197, %f44;
	@%p197 bra 	$L__BB10_59;
	setp.lt.f32 	%p198, %f44, %f196;
	mov.u64 	%rd255, %rd254;
	mov.f32 	%f197, %f196;
	@%p198 bra 	$L__BB10_59;
	setp.lt.s64 	%p199, %rd254, %rd52;
	min.s64 	%rd255, %rd254, %rd52;
	selp.f32 	%f197, %f196, %f44, %p199;
$L__BB10_59:
	ld.shared.f32 	%f47, [_ZN6thrust24THRUST_300001_SM_1000_NS8cuda_cub4core6detail5shmemE+72];
	ld.shared.u64 	%rd55, [_ZN6thrust24THRUST_300001_SM_1000_NS8cuda_cub4core6detail5shmemE+80];
	setp.lt.f32 	%p200, %f197, %f47;
	mov.u64 	%rd256, %rd55;
	mov.f32 	%f198, %f47;
	@%p200 bra 	$L__BB10_62;
	setp.lt.f32 	%p201, %f47, %f197;
	mov.u64 	%rd256, %rd255;
	mov.f32 	%f198, %f197;
	@%p201 bra 	$L__BB10_62;
	setp.lt.s64 	%p202, %rd255, %rd55;
	min.s64 	%rd256, %rd255, %rd55;
	selp.f32 	%f198, %f197, %f47, %p202;
$L__BB10_62:
	ld.shared.f32 	%f50, [_ZN6thrust24THRUST_300001_SM_1000_NS8cuda_cub4core6detail5shmemE+88];
	ld.shared.u64 	%rd58, [_ZN6thrust24THRUST_300001_SM_1000_NS8cuda_cub4core6detail5shmemE+96];
	setp.lt.f32 	%p203, %f198, %f50;
	mov.u64 	%rd257, %rd58;
	mov.f32 	%f199, %f50;
	@%p203 bra 	$L__BB10_65;
	setp.lt.f32 	%p204, %f50, %f198;
	mov.u64 	%rd257, %rd256;
	mov.f32 	%f199, %f198;
	@%p204 bra 	$L__BB10_65;
	setp.lt.s64 	%p205, %rd256, %rd58;
	min.s64 	%rd257, %rd256, %rd58;
	selp.f32 	%f199, %f198, %f50, %p205;
$L__BB10_65:
	ld.shared.f32 	%f53, [_ZN6thrust24THRUST_300001_SM_1000_NS8cuda_cub4core6detail5shmemE+104];
	ld.shared.u64 	%rd61, [_ZN6thrust24THRUST_300001_SM_1000_NS8cuda_cub4core6detail5shmemE+112];
	setp.lt.f32 	%p206, %f199, %f53;
	mov.u64 	%rd258, %rd61;
	mov.f32 	%f200, %f53;
	@%p206 bra 	$L__BB10_68;
	setp.lt.f32 	%p207, %f53, %f199;
	mov.u64 	%rd258, %rd257;
	mov.f32 	%f200, %f199;
	@%p207 bra 	$L__BB10_68;
	setp.lt.s64 	%p208, %rd257, %rd61;
	min.s64 	%rd258, %rd257, %rd61;
	selp.f32 	%f200, %f199, %f53, %p208;
$L__BB10_68:
	ld.shared.f32 	%f56, [_ZN6thrust24THRUST_300001_SM_1000_NS8cuda_cub4core6detail5shmemE+120];
	ld.shared.u64 	%rd64, [_ZN6thrust24THRUST_300001_SM_1000_NS8cuda_cub4core6detail5shmemE+128];
	setp.lt.f32 	%p209, %f200, %f56;
	mov.f32 	%f241, %f56;
	mov.u64 	%rd304, %rd64;
	@%p209 bra 	$L__BB10_204;
	setp.lt.f32 	%p210, %f56, %f200;
	mov.f32 	%f241, %f200;
	mov.u64 	%rd304, %rd258;
	@%p210 bra 	$L__BB10_204;
	setp.lt.s64 	%p211, %rd258, %rd64;
	min.s64 	%rd304, %rd258, %rd64;
	selp.f32 	%f241, %f200, %f56, %p211;
	bra.uni 	$L__BB10_204;
$L__BB10_71:
	// begin inline asm
	mov.u32 %r169, %laneid;
	// end inline asm
	and.b32  	%r190, %r1, 992;
	add.s32 	%r191, %r190, 32;
	setp.gt.s32 	%p118, %r191, %r36;
	not.b32 	%r192, %r190;
	add.s32 	%r193, %r36, %r192;
	selp.b32 	%r188, %r193, 31, %p118;
	mov.b32 	%r171, %f188;
	mov.b32 	%r187, 1;
	mov.b32 	%r189, -1;
	// begin inline asm
	shfl.sync.down.b32 %r170, %r171, %r187, %r188, %r189;
	// end inline asm
	mov.b32 	%f58, %r170;
	// begin inline asm
	shfl.sync.down.b32 %r175, %r176, %r187, %r188, %r189;
	// end inline asm
	mov.b64 	{%r181, %r186}, %rd246;
	// begin inline asm
	shfl.sync.down.b32 %r180, %r181, %r187, %r188, %r189;
	// end inline asm
	// begin inline asm
	shfl.sync.down.b32 %r185, %r186, %r187, %r188, %r189;
	// end inline asm
	mov.b64 	%rd66, {%r180, %r185};
	setp.ge.s32 	%p119, %r169, %r188;
	mov.f32 	%f201, %f188;
	mov.u64 	%rd259, %rd246;
	@%p119 bra 	$L__BB10_75;
	setp.lt.f32 	%p120, %f188, %f58;
	mov.f32 	%f201, %f58;
	mov.u64 	%rd259, %rd66;
	@%p120 bra 	$L__BB10_75;
	setp.gt.f32 	%p121, %f188, %f58;
	mov.f32 	%f201, %f188;
	mov.u64 	%rd259, %rd246;
	@%p121 bra 	$L__BB10_75;
	setp.lt.s64 	%p122, %rd246, %rd66;
	selp.f32 	%f201, %f188, %f58, %p122;
	min.s64 	%rd259, %rd246, %rd66;
$L__BB10_75:
	mov.b32 	%r195, %f201;
	mov.b32 	%r211, 2;
	mov.b32 	%r213, -1;
	// begin inline asm
	shfl.sync.down.b32 %r194, %r195, %r211, %r188, %r213;
	// end inline asm
	mov.b32 	%f61, %r194;
	// begin inline asm
	shfl.sync.down.b32 %r199, %r200, %r211, %r188, %r213;
	// end inline asm
	mov.b64 	{%r205, %r210}, %rd259;
	// begin inline asm
	shfl.sync.down.b32 %r204, %r205, %r211, %r188, %r213;
	// end inline asm
	// begin inline asm
	shfl.sync.down.b32 %r209, %r210, %r211, %r188, %r213;
	// end inline asm
	mov.b64 	%rd69, {%r204, %r209};
	add.s32 	%r214, %r169, 2;
	setp.gt.s32 	%p123, %r214, %r188;
	mov.f32 	%f202, %f201;
	mov.u64 	%rd260, %rd259;
	@%p123 bra 	$L__BB10_79;
	setp.lt.f32 	%p124, %f201, %f61;
	mov.f32 	%f202, %f61;
	mov.u64 	%rd260, %rd69;
	@%p124 bra 	$L__BB10_79;
	setp.gt.f32 	%p125, %f201, %f61;
	mov.f32 	%f202, %f201;
	mov.u64 	%rd260, %rd259;
	@%p125 bra 	$L__BB10_79;
	setp.lt.s64 	%p126, %rd259, %rd69;
	selp.f32 	%f202, %f201, %f61, %p126;
	min.s64 	%rd260, %rd259, %rd69;
$L__BB10_79:
	mov.b32 	%r216, %f202;
	mov.b32 	%r232, 4;
	mov.b32 	%r234, -1;
	// begin inline asm
	shfl.sync.down.b32 %r215, %r216, %r232, %r188, %r234;
	// end inline asm
	mov.b32 	%f64, %r215;
	// begin inline asm
	shfl.sync.down.b32 %r220, %r221, %r232, %r188, %r234;
	// end inline asm
	mov.b64 	{%r226, %r231}, %rd260;
	// begin inline asm
	shfl.sync.down.b32 %r225, %r226, %r232, %r188, %r234;
	// end inline asm
	// begin inline asm
	shfl.sync.down.b32 %r230, %r231, %r232, %r188, %r234;
	// end inline asm
	mov.b64 	%rd72, {%r225, %r230};
	add.s32 	%r235, %r169, 4;
	setp.gt.s32 	%p127, %r235, %r188;
	mov.f32 	%f203, %f202;
	mov.u64 	%rd261, %rd260;
	@%p127 bra 	$L__BB10_83;
	setp.lt.f32 	%p128, %f202, %f64;
	mov.f32 	%f203, %f64;
	mov.u64 	%rd261, %rd72;
	@%p128 bra 	$L__BB10_83;
	setp.gt.f32 	%p129, %f202, %f64;
	mov.f32 	%f203, %f202;
	mov.u64 	%rd261, %rd260;
	@%p129 bra 	$L__BB10_83;
	setp.lt.s64 	%p130, %rd260, %rd72;
	selp.f32 	%f203, %f202, %f64, %p130;
	min.s64 	%rd261, %rd260, %rd72;
$L__BB10_83:
	mov.b32 	%r237, %f203;
	mov.b32 	%r253, 8;
	mov.b32 	%r255, -1;
	// begin inline asm
	shfl.sync.down.b32 %r236, %r237, %r253, %r188, %r255;
	// end inline asm
	mov.b32 	%f67, %r236;
	// begin inline asm
	shfl.sync.down.b32 %r241, %r242, %r253, %r188, %r255;
	// end inline asm
	mov.b64 	{%r247, %r252}, %rd261;
	// begin inline asm
	shfl.sync.down.b32 %r246, %r247, %r253, %r188, %r255;
	// end inline asm
	// begin inline asm
	shfl.sync.down.b32 %r251, %r252, %r253, %r188, %r255;
	// end inline asm
	mov.b64 	%rd75, {%r246, %r251};
	add.s32 	%r256, %r169, 8;
	setp.gt.s32 	%p131, %r256, %r188;
	mov.f32 	%f204, %f203;
	mov.u64 	%rd262, %rd261;
	@%p131 bra 	$L__BB10_87;
	setp.lt.f32 	%p132, %f203, %f67;
	mov.f32 	%f204, %f67;
	mov.u64 	%rd262, %rd75;
	@%p132 bra 	$L__BB10_87;
	setp.gt.f32 	%p133, %f203, %f67;
	mov.f32 	%f204, %f203;
	mov.u64 	%rd262, %rd261;
	@%p133 bra 	$L__BB10_87;
	setp.lt.s64 	%p134, %rd261, %rd75;
	selp.f32 	%f204, %f203, %f67, %p134;
	min.s64 	%rd262, %rd261, %rd75;
$L__BB10_87:
	mov.b32 	%r258, %f204;
	mov.b32 	%r274, 16;
	mov.b32 	%r276, -1;
	// begin inline asm
	shfl.sync.down.b32 %r257, %r258, %r274, %r188, %r276;
	// end inline asm
	mov.b32 	%f70, %r257;
	// begin inline asm
	shfl.sync.down.b32 %r262, %r263, %r274, %r188, %r276;
	// end inline asm
	mov.b64 	{%r268, %r273}, %rd262;
	// begin inline asm
	shfl.sync.down.b32 %r267, %r268, %r274, %r188, %r276;
	// end inline asm
	// begin inline asm
	shfl.sync.down.b32 %r272, %r273, %r274, %r188, %r276;
	// end inline asm
	mov.b64 	%rd78, {%r267, %r272};
	add.s32 	%r277, %r169, 16;
	setp.gt.s32 	%p135, %r277, %r188;
	mov.f32 	%f241, %f204;
	mov.u64 	%rd304, %rd262;
	@%p135 bra 	$L__BB10_91;
	setp.lt.f32 	%p136, %f204, %f70;
	mov.f32 	%f241, %f70;
	mov.u64 	%rd304, %rd78;
	@%p136 bra 	$L__BB10_91;
	setp.gt.f32 	%p137, %f204, %f70;
	mov.f32 	%f241, %f204;
	mov.u64 	%rd304, %rd262;
	@%p137 bra 	$L__BB10_91;
	setp.lt.s64 	%p138, %rd262, %rd78;
	selp.f32 	%f241, %f204, %f70, %p138;
	min.s64 	%rd304, %rd262, %rd78;
$L__BB10_91:
	setp.ne.s32 	%p139, %r169, 0;
	@%p139 bra 	$L__BB10_93;
	shr.u32 	%r278, %r1, 1;
	and.b32  	%r279, %r278, 496;
	mov.u32 	%r280, _ZN6thrust24THRUST_300001_SM_1000_NS8cuda_cub4core6detail5shmemE;
	add.s32 	%r281, %r280, %r279;
	st.shared.f32 	[%r281+8], %f241;
	st.shared.u64 	[%r281+16], %rd304;
$L__BB10_93:
	bar.sync 	0;
	setp.ne.s32 	%p140, %r1, 0;
	@%p140 bra 	$L__BB10_204;
	setp.lt.s32 	%p141, %r36, 33;
	mov.f32 	%f206, %f241;
	mov.u64 	%rd264, %rd304;
	@%p141 bra 	$L__BB10_98;
	ld.shared.f32 	%f73, [_ZN6thrust24THRUST_300001_SM_1000_NS8cuda_cub4core6detail5shmemE+24];
	ld.shared.u64 	%rd81, [_ZN6thrust24THRUST_300001_SM_1000_NS8cuda_cub4core6detail5shmemE+32];
	setp.lt.f32 	%p142, %f241, %f73;
	mov.f32 	%f206, %f73;
	mov.u64 	%rd264, %rd81;
	@%p142 bra 	$L__BB10_98;
	setp.lt.f32 	%p143, %f73, %f241;
	mov.f32 	%f206, %f241;
	mov.u64 	%rd264, %rd304;
	@%p143 bra 	$L__BB10_98;
	setp.lt.s64 	%p144, %rd304, %rd81;
	selp.f32 	%f206, %f241, %f73, %p144;
	min.s64 	%rd264, %rd304, %rd81;
$L__BB10_98:
	setp.lt.s32 	%p145, %r36, 65;
	mov.f32 	%f207, %f206;
	mov.u64 	%rd265, %rd264;
	@%p145 bra 	$L__BB10_102;
	ld.shared.f32 	%f76, [_ZN6thrust24THRUST_300001_SM_1000_NS8cuda_cub4core6detail5shmemE+40];
	ld.shared.u64 	%rd84, [_ZN6thrust24THRUST_300001_SM_1000_NS8cuda_cub4core6detail5shmemE+48];
	setp.lt.f32 	%p146, %f206, %f76;
	mov.f32 	%f207, %f76;
	mov.u64 	%rd265, %rd84;
	@%p146 bra 	$L__BB10_102;
	setp.lt.f32 	%p147, %f76, %f206;
	mov.f32 	%f207, %f206;
	mov.u64 	%rd265, %rd264;
	@%p147 bra 	$L__BB10_102;
	setp.lt.s64 	%p148, %rd264, %rd84;
	selp.f32 	%f207, %f206, %f76, %p148;
	min.s64 	%rd265, %rd264, %rd84;
$L__BB10_102:
	setp.lt.s32 	%p149, %r36, 97;
	mov.f32 	%f208, %f207;
	mov.u64 	%rd266, %rd265;
	@%p149 bra 	$L__BB10_106;
	ld.shared.f32 	%f79, [_ZN6thrust24THRUST_300001_SM_1000_NS8cuda_cub4core6detail5shmemE+56];
	ld.shared.u64 	%rd87, [_ZN6thrust24THRUST_300001_SM_1000_NS8cuda_cub4core6detail5shmemE+64];
	setp.lt.f32 	%p150, %f207, %f79;
	mov.f32 	%f208, %f79;
	mov.u64 	%rd266, %rd87;
	@%p150 bra 	$L__BB10_106;
	setp.lt.f32 	%p151, %f79, %f207;
	mov.f32 	%f208, %f207;
	mov.u64 	%rd266, %rd265;
	@%p151 bra 	$L__BB10_106;
	setp.lt.s64 	%p152, %rd265, %rd87;
	selp.f32 	%f208, %f207, %f79, %p152;
	min.s64 	%rd266, %rd265, %rd87;
$L__BB10_106:
	setp.lt.s32 	%p153, %r36, 129;
	mov.f32 	%f209, %f208;
	mov.u64 	%rd267, %rd266;
	@%p153 bra 	$L__BB10_110;
	ld.shared.f32 	%f82, [_ZN6thrust24THRUST_300001_SM_1000_NS8cuda_cub4core6detail5shmemE+72];
	ld.shared.u64 	%rd90, [_ZN6thrust24THRUST_300001_SM_1000_NS8cuda_cub4core6detail5shmemE+80];
	setp.lt.f32 	%p154, %f208, %f82;
	mov.f32 	%f209, %f82;
	mov.u64 	%rd267, %rd90;
	@%p154 bra 	$L__BB10_110;
	setp.lt.f32 	%p155, %f82, %f208;
	mov.f32 	%f209, %f208;
	mov.u64 	%rd267, %rd266;
	@%p155 bra 	$L__BB10_110;
	setp.lt.s64 	%p156, %rd266, %rd90;
	selp.f32 	%f209, %f208, %f82, %p156;
	min.s64 	%rd267, %rd266, %rd90;
$L__BB10_110:
	setp.lt.s32 	%p157, %r36, 161;
	mov.f32 	%f210, %f209;
	mov.u64 	%rd268, %rd267;
	@%p157 bra 	$L__BB10_114;
	ld.shared.f32 	%f85, [_ZN6thrust24THRUST_300001_SM_1000_NS8cuda_cub4core6detail5shmemE+88];
	ld.shared.u64 	%rd93, [_ZN6thrust24THRUST_300001_SM_1000_NS8cuda_cub4core6detail5shmemE+96];
	setp.lt.f32 	%p158, %f209, %f85;
	mov.f32 	%f210, %f85;
	mov.u64 	%rd268, %rd93;
	@%p158 bra 	$L__BB10_114;
	setp.lt.f32 	%p159, %f85, %f209;
	mov.f32 	%f210, %f209;
	mov.u64 	%rd268, %rd267;
	@%p159 bra 	$L__BB10_114;
	setp.lt.s64 	%p160, %rd267, %rd93;
	selp.f32 	%f210, %f209, %f85, %p160;
	min.s64 	%rd268, %rd267, %rd93;
$L__BB10_114:
	setp.lt.s32 	%p161, %r36, 193;
	mov.f32 	%f211, %f210;
	mov.u64 	%rd269, %rd268;
	@%p161 bra 	$L__BB10_118;
	ld.shared.f32 	%f88, [_ZN6thrust24THRUST_300001_SM_1000_NS8cuda_cub4core6detail5shmemE+104];
	ld.shared.u64 	%rd96, [_ZN6thrust24THRUST_300001_SM_1000_NS8cuda_cub4core6detail5shmemE+112];
	setp.lt.f32 	%p162, %f210, %f88;
	mov.f32 	%f211, %f88;
	mov.u64 	%rd269, %rd96;
	@%p162 bra 	$L__BB10_118;
	setp.lt.f32 	%p163, %f88, %f210;
	mov.f32 	%f211, %f210;
	mov.u64 	%rd269, %rd268;
	@%p163 bra 	$L__BB10_118;
	setp.lt.s64 	%p164, %rd268, %rd96;
	selp.f32 	%f211, %f210, %f88, %p164;
	min.s64 	%rd269, %rd268, %rd96;
$L__BB10_118:
	setp.lt.s32 	%p165, %r36, 225;
	mov.f32 	%f241, %f211;
	mov.u64 	%rd304, %rd269;
	@%p165 bra 	$L__BB10_204;
	ld.shared.f32 	%f91, [_ZN6thrust24THRUST_300001_SM_1000_NS8cuda_cub4core6detail5shmemE+120];
	ld.shared.u64 	%rd99, [_ZN6thrust24THRUST_300001_SM_1000_NS8cuda_cub4core6detail5shmemE+128];
	setp.lt.f32 	%p166, %f211, %f91;
	mov.f32 	%f241, %f91;
	mov.u64 	%rd304, %rd99;
	@%p166 bra 	$L__BB10_204;
	setp.lt.f32 	%p167, %f91, %f211;
	mov.f32 	%f241, %f211;
	mov.u64 	%rd304, %rd269;
	@%p167 bra 	$L__BB10_204;
	setp.lt.s64 	%p168, %rd269, %rd99;
	selp.f32 	%f241, %f211, %f91, %p168;
	min.s64 	%rd304, %rd269, %rd99;
	bra.uni 	$L__BB10_204;
$L__BB10_122:
	mov.u32 	%r17, %tid.x;
	cvt.u64.u32 	%rd101, %r17;
	mul.wide.u32 	%rd197, %r17, 4;
	add.s64 	%rd102, %rd1, %rd197;
	ld.global.f32 	%f170, [%rd102];
	add.s32 	%r37, %r17, 256;
	cvt.u64.u32 	%rd198, %r37;
	ld.global.f32 	%f171, [%rd102+1024];
	add.s32 	%r38, %r17, 512;
	cvt.u64.u32 	%rd199, %r38;
	ld.global.f32 	%f172, [%rd102+2048];
	add.s32 	%r39, %r17, 768;
	cvt.u64.u32 	%rd200, %r39;
	ld.global.f32 	%f173, [%rd102+3072];
	or.b32  	%r40, %r17, 1024;
	cvt.u64.u32 	%rd103, %r40;
	add.s64 	%rd291, %rd195, %rd103;
	ld.global.f32 	%f228, [%rd102+4096];
	setp.geu.f32 	%p3, %f170, %f171;
	selp.f32 	%f174, %f170, %f171, %p3;
	selp.b64 	%rd201, %rd101, %rd198, %p3;
	setp.geu.f32 	%p4, %f174, %f172;
	selp.f32 	%f175, %f174, %f172, %p4;
	selp.b64 	%rd202, %rd201, %rd199, %p4;
	setp.geu.f32 	%p5, %f175, %f173;
	selp.f32 	%f94, %f175, %f173, %p5;
	selp.b64 	%rd105, %rd202, %rd200, %p5;
	setp.lt.f32 	%p6, %f94, %f228;
	@%p6 bra 	$L__BB10_124;
	setp.lt.f32 	%p7, %f228, %f94;
	setp.lt.u64 	%p8, %rd105, %rd103;
	or.pred  	%p9, %p7, %p8;
	selp.f32 	%f228, %f94, %f228, %p9;
	add.s64 	%rd203, %rd195, %rd105;
	selp.b64 	%rd291, %rd203, %rd291, %p9;
$L__BB10_124:
	setp.lt.u32 	%p10, %r36, 2560;
	mov.b32 	%r394, 1280;
	@%p10 bra 	$L__BB10_137;
	mov.b32 	%r393, 1280;
	mov.f32 	%f213, %f228;
	mov.u64 	%rd271, %rd291;
$L__BB10_126:
	cvt.u64.u32 	%rd204, %r393;
	add.s64 	%rd205, %rd101, %rd204;
	mul.wide.u32 	%rd206, %r393, 4;
	add.s64 	%rd207, %rd102, %rd206;
	add.s64 	%rd272, %rd205, %rd195;
	ld.global.f32 	%f214, [%rd207];
	add.s64 	%rd273, %rd272, 256;
	ld.global.f32 	%f215, [%rd207+1024];
	add.s64 	%rd274, %rd272, 512;
	ld.global.f32 	%f216, [%rd207+2048];
	add.s64 	%rd275, %rd272, 768;
	ld.global.f32 	%f217, [%rd207+3072];
	add.s64 	%rd291, %rd272, 1024;
	ld.global.f32 	%f228, [%rd207+4096];
	setp.lt.f32 	%p11, %f213, %f214;
	@%p11 bra 	$L__BB10_128;
	setp.lt.f32 	%p12, %f214, %f213;
	setp.lt.s64 	%p13, %rd271, %rd272;
	or.pred  	%p14, %p12, %p13;
	selp.f32 	%f214, %f213, %f214, %p14;
	selp.b64 	%rd272, %rd271, %rd272, %p14;
$L__BB10_128:
	setp.lt.f32 	%p15, %f214, %f215;
	@%p15 bra 	$L__BB10_130;
	setp.lt.f32 	%p16, %f215, %f214;
	setp.lt.s64 	%p17, %rd272, %rd273;
	or.pred  	%p18, %p16, %p17;
	selp.f32 	%f215, %f214, %f215, %p18;
	selp.b64 	%rd273, %rd272, %rd273, %p18;
$L__BB10_130:
	setp.lt.f32 	%p19, %f215, %f216;
	@%p19 bra 	$L__BB10_132;
	setp.lt.f32 	%p20, %f216, %f215;
	setp.lt.s64 	%p21, %rd273, %rd274;
	or.pred  	%p22, %p20, %p21;
	selp.f32 	%f216, %f215, %f216, %p22;
	selp.b64 	%rd274, %rd273, %rd274, %p22;
$L__BB10_132:
	setp.lt.f32 	%p23, %f216, %f217;
	@%p23 bra 	$L__BB10_134;
	setp.lt.f32 	%p24, %f217, %f216;
	setp.lt.s64 	%p25, %rd274, %rd275;
	or.pred  	%p26, %p24, %p25;
	selp.f32 	%f217, %f216, %f217, %p26;
	selp.b64 	%rd275, %rd274, %rd275, %p26;
$L__BB10_134:
	setp.lt.f32 	%p27, %f217, %f228;
	@%p27 bra 	$L__BB10_136;
	setp.lt.f32 	%p28, %f228, %f217;
	setp.lt.s64 	%p29, %rd275, %rd291;
	or.pred  	%p30, %p28, %p29;
	selp.f32 	%f228, %f217, %f228, %p30;
	selp.b64 	%rd291, %rd275, %rd291, %p30;
$L__BB10_136:
	add.s32 	%r394, %r393, 1280;
	add.s32 	%r43, %r393, 2560;
	setp.le.s32 	%p31, %r43, %r36;
	mov.u32 	%r393, %r394;
	mov.f32 	%f213, %f228;
	mov.u64 	%rd271, %rd291;
	@%p31 bra 	$L__BB10_126;
$L__BB10_137:
	setp.le.s32 	%p32, %r36, %r394;
	@%p32 bra 	$L__BB10_160;
	sub.s32 	%r21, %r36, %r394;
	setp.ge.s32 	%p33, %r17, %r21;
	@%p33 bra 	$L__BB10_160;
	not.b32 	%r44, %r17;
	add.s32 	%r45, %r36, %r44;
	sub.s32 	%r22, %r45, %r394;
	and.b32  	%r46, %r22, 768;
	setp.eq.s32 	%p34, %r46, 768;
	mov.u32 	%r397, %r17;
	@%p34 bra 	$L__BB10_145;
	add.s32 	%r47, %r17, %r394;
	cvt.u64.u32 	%rd209, %r47;
	add.s64 	%rd279, %rd195, %rd209;
	mul.wide.u32 	%rd210, %r47, 4;
	add.s64 	%rd278, %rd1, %rd210;
	shr.u32 	%r48, %r22, 8;
	add.s32 	%r49, %r48, 1;
	and.b32  	%r50, %r49, 3;
	neg.s32 	%r395, %r50;
	mov.u32 	%r397, %r17;
$L__BB10_141:
	.pragma "nounroll";
	mov.u64 	%rd129, %rd291;
	mov.f32 	%f114, %f228;
	ld.global.f32 	%f115, [%rd278];
	setp.lt.f32 	%p35, %f114, %f115;
	mov.f32 	%f228, %f115;
	mov.u64 	%rd291, %rd279;
	@%p35 bra 	$L__BB10_144;
	setp.lt.f32 	%p36, %f115, %f114;
	mov.f32 	%f228, %f114;
	mov.u64 	%rd291, %rd129;
	@%p36 bra 	$L__BB10_144;
	setp.lt.s64 	%p37, %rd129, %rd279;
	selp.f32 	%f228, %f114, %f115, %p37;
	min.s64 	%rd291, %rd129, %rd279;
$L__BB10_144:
	add.s32 	%r397, %r397, 256;
	add.s64 	%rd279, %rd279, 256;
	add.s64 	%rd278, %rd278, 1024;
	add.s32 	%r395, %r395, 1;
	setp.ne.s32 	%p38, %r395, 0;
	@%p38 bra 	$L__BB10_141;
$L__BB10_145:
	setp.lt.u32 	%p39, %r22, 768;
	@%p39 bra 	$L__BB10_160;
	add.s32 	%r398, %r397, %r394;
	cvt.u64.u32 	%rd211, %r398;
	add.s64 	%rd286, %rd195, %rd211;
	cvt.u64.u32 	%rd212, %r397;
	cvt.u64.u32 	%rd213, %r394;
	add.s64 	%rd214, %rd212, %rd213;
	shl.b64 	%rd215, %rd214, 2;
	add.s64 	%rd216, %rd215, %rd1;
	add.s64 	%rd285, %rd216, 3072;
	mul.wide.u32 	%rd217, %r398, 4;
	add.s64 	%rd284, %rd1, %rd217;
	add.s32 	%r399, %r397, 512;
$L__BB10_147:
	mov.u32 	%r32, %r399;
	ld.global.f32 	%f121, [%rd284];
	setp.lt.f32 	%p40, %f228, %f121;
	mov.f32 	%f225, %f121;
	mov.u64 	%rd288, %rd286;
	@%p40 bra 	$L__BB10_150;
	setp.lt.f32 	%p41, %f121, %f228;
	mov.f32 	%f225, %f228;
	mov.u64 	%rd288, %rd291;
	@%p41 bra 	$L__BB10_150;
	setp.lt.s64 	%p42, %rd291, %rd286;
	selp.f32 	%f225, %f228, %f121, %p42;
	min.s64 	%rd288, %rd291, %rd286;
$L__BB10_150:
	add.s32 	%r51, %r398, 256;
	cvt.u64.u32 	%rd218, %r51;
	add.s64 	%rd145, %rd195, %rd218;
	ld.global.f32 	%f124, [%rd285+-2048];
	setp.lt.f32 	%p43, %f225, %f124;
	mov.f32 	%f226, %f124;
	mov.u64 	%rd289, %rd145;
	@%p43 bra 	$L__BB10_153;
	setp.lt.f32 	%p44, %f124, %f225;
	mov.f32 	%f226, %f225;
	mov.u64 	%rd289, %rd288;
	@%p44 bra 	$L__BB10_153;
	setp.lt.s64 	%p45, %rd288, %rd145;
	selp.f32 	%f226, %f225, %f124, %p45;
	min.s64 	%rd289, %rd288, %rd145;
$L__BB10_153:
	add.s32 	%r52, %r398, 512;
	cvt.u64.u32 	%rd219, %r52;
	add.s64 	%rd148, %rd195, %rd219;
	ld.global.f32 	%f127, [%rd285+-1024];
	setp.lt.f32 	%p46, %f226, %f127;
	mov.f32 	%f227, %f127;
	mov.u64 	%rd290, %rd148;
	@%p46 bra 	$L__BB10_156;
	setp.lt.f32 	%p47, %f127, %f226;
	mov.f32 	%f227, %f226;
	mov.u64 	%rd290, %rd289;
	@%p47 bra 	$L__BB10_156;
	setp.lt.s64 	%p48, %rd289, %rd148;
	selp.f32 	%f227, %f226, %f127, %p48;
	min.s64 	%rd290, %rd289, %rd148;
$L__BB10_156:
	add.s32 	%r53, %r398, 768;
	cvt.u64.u32 	%rd220, %r53;
	add.s64 	%rd151, %rd195, %rd220;
	ld.global.f32 	%f130, [%rd285];
	setp.lt.f32 	%p49, %f227, %f130;
	mov.f32 	%f228, %f130;
	mov.u64 	%rd291, %rd151;
	@%p49 bra 	$L__BB10_159;
	setp.lt.f32 	%p50, %f130, %f227;
	mov.f32 	%f228, %f227;
	mov.u64 	%rd291, %rd290;
	@%p50 bra 	$L__BB10_159;
	setp.lt.s64 	%p51, %rd290, %rd151;
	selp.f32 	%f228, %f227, %f130, %p51;
	min.s64 	%rd291, %rd290, %rd151;
$L__BB10_159:
	add.s64 	%rd286, %rd286, 1024;
	add.s64 	%rd285, %rd285, 4096;
	add.s64 	%rd284, %rd284, 4096;
	add.s32 	%r399, %r32, 1024;
	add.s32 	%r54, %r32, 512;
	add.s32 	%r398, %r398, 1024;
	setp.lt.s32 	%p52, %r54, %r21;
	@%p52 bra 	$L__BB10_147;
$L__BB10_160:
	// begin inline asm
	mov.u32 %r55, %laneid;
	// end inline asm
	mov.b32 	%r57, %f228;
	mov.b32 	%r73, 1;
	mov.b32 	%r74, 31;
	mov.b32 	%r75, -1;
	// begin inline asm
	shfl.sync.down.b32 %r56, %r57, %r73, %r74, %r75;
	// end inline asm
	mov.b32 	%f134, %r56;
	// begin inline asm
	shfl.sync.down.b32 %r61, %r62, %r73, %r74, %r75;
	// end inline asm
	mov.b64 	{%r67, %r72}, %rd291;
	// begin inline asm
	shfl.sync.down.b32 %r66, %r67, %r73, %r74, %r75;
	// end inline asm
	// begin inline asm
	shfl.sync.down.b32 %r71, %r72, %r73, %r74, %r75;
	// end inline asm
	mov.b64 	%rd158, {%r66, %r71};
	setp.gt.s32 	%p53, %r55, 30;
	mov.f32 	%f230, %f228;
	mov.u64 	%rd293, %rd291;
	@%p53 bra 	$L__BB10_164;
	setp.lt.f32 	%p54, %f228, %f134;
	mov.f32 	%f230, %f134;
	mov.u64 	%rd293, %rd158;
	@%p54 bra 	$L__BB10_164;
	setp.gt.f32 	%p55, %f228, %f134;
	mov.f32 	%f230, %f228;
	mov.u64 	%rd293, %rd291;
	@%p55 bra 	$L__BB10_164;
	setp.lt.s64 	%p56, %rd291, %rd158;
	selp.f32 	%f230, %f228, %f134, %p56;
	min.s64 	%rd293, %rd291, %rd158;
$L__BB10_164:
	mov.b32 	%r77, %f230;
	mov.b32 	%r93, 2;
	mov.b32 	%r94, 31;
	mov.b32 	%r95, -1;
	// begin inline asm
	shfl.sync.down.b32 %r76, %r77, %r93, %r94, %r95;
	// end inline asm
	mov.b32 	%f137, %r76;
	// begin inline asm
	shfl.sync.down.b32 %r81, %r82, %r93, %r94, %r95;
	// end inline asm
	mov.b64 	{%r87, %r92}, %rd293;
	// begin inline asm
	shfl.sync.down.b32 %r86, %r87, %r93, %r94, %r95;
	// end inline asm
	// begin inline asm
	shfl.sync.down.b32 %r91, %r92, %r93, %r94, %r95;
	// end inline asm
	mov.b64 	%rd161, {%r86, %r91};
	setp.gt.s32 	%p57, %r55, 29;
	mov.f32 	%f231, %f230;
	mov.u64 	%rd294, %rd293;
	@%p57 bra 	$L__BB10_168;
	setp.lt.f32 	%p58, %f230, %f137;
	mov.f32 	%f231, %f137;
	mov.u64 	%rd294, %rd161;
	@%p58 bra 	$L__BB10_168;
	setp.gt.f32 	%p59, %f230, %f137;
	mov.f32 	%f231, %f230;
	mov.u64 	%rd294, %rd293;
	@%p59 bra 	$L__BB10_168;
	setp.lt.s64 	%p60, %rd293, %rd161;
	selp.f32 	%f231, %f230, %f137, %p60;
	min.s64 	%rd294, %rd293, %rd161;
$L__BB10_168:
	mov.b32 	%r97, %f231;
	mov.b32 	%r113, 4;
	mov.b32 	%r114, 31;
	mov.b32 	%r115, -1;
	// begin inline asm
	shfl.sync.down.b32 %r96, %r97, %r113, %r114, %r115;
	// end inline asm
	mov.b32 	%f140, %r96;
	// begin inline asm
	shfl.sync.down.b32 %r101, %r102, %r113, %r114, %r115;
	// end inline asm
	mov.b64 	{%r107, %r112}, %rd294;
	// begin inline asm
	shfl.sync.down.b32 %r106, %r107, %r113, %r114, %r115;
	// end inline asm
	// begin inline asm
	shfl.sync.down.b32 %r111, %r112, %r113, %r114, %r115;
	// end inline asm
	mov.b64 	%rd164, {%r106, %r111};
	setp.gt.s32 	%p61, %r55, 27;
	mov.f32 	%f232, %f231;
	mov.u64 	%rd295, %rd294;
	@%p61 bra 	$L__BB10_172;
	setp.lt.f32 	%p62, %f231, %f140;
	mov.f32 	%f232, %f140;
	mov.u64 	%rd295, %rd164;
	@%p62 bra 	$L__BB10_172;
	setp.gt.f32 	%p63, %f231, %f140;
	mov.f32 	%f232, %f231;
	mov.u64 	%rd295, %rd294;
	@%p63 bra 	$L__BB10_172;
	setp.lt.s64 	%p64, %rd294, %rd164;
	selp.f32 	%f232, %f231, %f140, %p64;
	min.s64 	%rd295, %rd294, %rd164;
$L__BB10_172:
	mov.b32 	%r117, %f232;
	mov.b32 	%r133, 8;
	mov.b32 	%r134, 31;
	mov.b32 	%r135, -1;
	// begin inline asm
	shfl.sync.down.b32 %r116, %r117, %r133, %r134, %r135;
	// end inline asm
	mov.b32 	%f143, %r116;
	// begin inline asm
	shfl.sync.down.b32 %r121, %r122, %r133, %r134, %r135;
	// end inline asm
	mov.b64 	{%r127, %r132}, %rd295;
	// begin inline asm
	shfl.sync.down.b32 %r126, %r127, %r133, %r134, %r135;
	// end inline asm
	// begin inline asm
	shfl.sync.down.b32 %r131, %r132, %r133, %r134, %r135;
	// end inline asm
	mov.b64 	%rd167, {%r126, %r131};
	setp.gt.s32 	%p65, %r55, 23;
	mov.f32 	%f233, %f232;
	mov.u64 	%rd296, %rd295;
	@%p65 bra 	$L__BB10_176;
	setp.lt.f32 	%p66, %f232, %f143;
	mov.f32 	%f233, %f143;
	mov.u64 	%rd296, %rd167;
	@%p66 bra 	$L__BB10_176;
	setp.gt.f32 	%p67, %f232, %f143;
	mov.f32 	%f233, %f232;
	mov.u64 	%rd296, %rd295;
	@%p67 bra 	$L__BB10_176;
	setp.lt.s64 	%p68, %rd295, %rd167;
	selp.f32 	%f233, %f232, %f143, %p68;
	min.s64 	%rd296, %rd295, %rd167;
$L__BB10_176:
	mov.b32 	%r137, %f233;
	mov.b32 	%r153, 16;
	mov.b32 	%r154, 31;
	mov.b32 	%r155, -1;
	// begin inline asm
	shfl.sync.down.b32 %r136, %r137, %r153, %r154, %r155;
	// end inline asm
	mov.b32 	%f146, %r136;
	// begin inline asm
	shfl.sync.down.b32 %r141, %r142, %r153, %r154, %r155;
	// end inline asm
	mov.b64 	{%r147, %r152}, %rd296;
	// begin inline asm
	shfl.sync.down.b32 %r146, %r147, %r153, %r154, %r155;
	// end inline asm
	// begin inline asm
	shfl.sync.down.b32 %r151, %r152, %r153, %r154, %r155;
	// end inline asm
	mov.b64 	%rd170, {%r146, %r151};
	setp.gt.s32 	%p69, %r55, 15;
	mov.f32 	%f241, %f233;
	mov.u64 	%rd304, %rd296;
	@%p69 bra 	$L__BB10_180;
	setp.lt.f32 	%p70, %f233, %f146;
	mov.f32 	%f241, %f146;
	mov.u64 	%rd304, %rd170;
	@%p70 bra 	$L__BB10_180;
	setp.gt.f32 	%p71, %f233, %f146;
	mov.f32 	%f241, %f233;
	mov.u64 	%rd304, %rd296;
	@%p71 bra 	$L__BB10_180;
	setp.lt.s64 	%p72, %rd296, %rd170;
	selp.f32 	%f241, %f233, %f146, %p72;
	min.s64 	%rd304, %rd296, %rd170;
$L__BB10_180:
	setp.ne.s32 	%p73, %r55, 0;
	@%p73 bra 	$L__BB10_182;
	shr.u32 	%r156, %r17, 1;
	and.b32  	%r157, %r156, 496;
	mov.u32 	%r158, _ZN6thrust24THRUST_300001_SM_1000_NS8cuda_cub4core6detail5shmemE;
	add.s32 	%r159, %r158, %r157;
	st.shared.f32 	[%r159+8], %f241;
	st.shared.u64 	[%r159+16], %rd304;
$L__BB10_182:
	bar.sync 	0;
	setp.ne.s32 	%p74, %r17, 0;
	@%p74 bra 	$L__BB10_204;
	ld.shared.f32 	%f149, [_ZN6thrust24THRUST_300001_SM_1000_NS8cuda_cub4core6detail5shmemE+24];
	ld.shared.u64 	%rd173, [_ZN6thrust24THRUST_300001_SM_1000_NS8cuda_cub4core6detail5shmemE+32];
	setp.lt.f32 	%p75, %f241, %f149;
	mov.f32 	%f235, %f149;
	mov.u64 	%rd298, %rd173;
	@%p75 bra 	$L__BB10_186;
	setp.lt.f32 	%p76, %f149, %f241;
	mov.f32 	%f235, %f241;
	mov.u64 	%rd298, %rd304;
	@%p76 bra 	$L__BB10_186;
	setp.lt.s64 	%p77, %rd304, %rd173;
	selp.f32 	%f235, %f241, %f149, %p77;
	min.s64 	%rd298, %rd304, %rd173;
$L__BB10_186:
	ld.shared.f32 	%f152, [_ZN6thrust24THRUST_300001_SM_1000_NS8cuda_cub4core6detail5shmemE+40];
	ld.shared.u64 	%rd176, [_ZN6thrust24THRUST_300001_SM_1000_NS8cuda_cub4core6detail5shmemE+48];
	setp.lt.f32 	%p78, %f235, %f152;
	mov.f32 	%f236, %f152;
	mov.u64 	%rd299, %rd176;
	@%p78 bra 	$L__BB10_189;
	setp.lt.f32 	%p79, %f152, %f235;
	mov.f32 	%f236, %f235;
	mov.u64 	%rd299, %rd298;
	@%p79 bra 	$L__BB10_189;
	setp.lt.s64 	%p80, %rd298, %rd176;
	selp.f32 	%f236, %f235, %f152, %p80;
	min.s64 	%rd299, %rd298, %rd176;
$L__BB10_189:
	ld.shared.f32 	%f155, [_ZN6thrust24THRUST_300001_SM_1000_NS8cuda_cub4core6detail5shmemE+56];
	ld.shared.u64 	%rd179, [_ZN6thrust24THRUST_300001_SM_1000_NS8cuda_cub4core6detail5shmemE+64];
	setp.lt.f32 	%p81, %f236, %f155;
	mov.f32 	%f237, %f155;
	mov.u64 	%rd300, %rd179;
	@%p81 bra 	$L__BB10_192;
	setp.lt.f32 	%p82, %f155, %f236;
	mov.f32 	%f237, %f236;
	mov.u64 	%rd300, %rd299;
	@%p82 bra 	$L__BB10_192;
	setp.lt.s64 	%p83, %rd299, %rd179;
	selp.f32 	%f237, %f236, %f155, %p83;
	min.s64 	%rd300, %rd299, %rd179;
$L__BB10_192:
	ld.shared.f32 	%f158, [_ZN6thrust24THRUST_300001_SM_1000_NS8cuda_cub4core6detail5shmemE+72];
	ld.shared.u64 	%rd182, [_ZN6thrust24THRUST_300001_SM_1000_NS8cuda_cub4core6detail5shmemE+80];
	setp.lt.f32 	%p84, %f237, %f158;
	mov.f32 	%f238, %f158;
	mov.u64 	%rd301, %rd182;
	@%p84 bra 	$L__BB10_195;
	setp.lt.f32 	%p85, %f158, %f237;
	mov.f32 	%f238, %f237;
	mov.u64 	%rd301, %rd300;
	@%p85 bra 	$L__BB10_195;
	setp.lt.s64 	%p86, %rd300, %rd182;
	selp.f32 	%f238, %f237, %f158, %p86;
	min.s64 	%rd301, %rd300, %rd182;
$L__BB10_195:
	ld.shared.f32 	%f161, [_ZN6thrust24THRUST_300001_SM_1000_NS8cuda_cub4core6detail5shmemE+88];
	ld.shared.u64 	%rd185, [_ZN6thrust24THRUST_300001_SM_1000_NS8cuda_cub4core6detail5shmemE+96];
	setp.lt.f32 	%p87, %f238, %f161;
	mov.f32 	%f239, %f161;
	mov.u64 	%rd302, %rd185;
	@%p87 bra 	$L__BB10_198;
	setp.lt.f32 	%p88, %f161, %f238;
	mov.f32 	%f239, %f238;
	mov.u64 	%rd302, %rd301;
	@%p88 bra 	$L__BB10_198;
	setp.lt.s64 	%p89, %rd301, %rd185;
	selp.f32 	%f239, %f238, %f161, %p89;
	min.s64 	%rd302, %rd301, %rd185;
$L__BB10_198:
	ld.shared.f32 	%f164, [_ZN6thrust24THRUST_300001_SM_1000_NS8cuda_cub4core6detail5shmemE+104];
	ld.shared.u64 	%rd188, [_ZN6thrust24THRUST_300001_SM_1000_NS8cuda_cub4core6detail5shmemE+112];
	setp.lt.f32 	%p90, %f239, %f164;
	mov.f32 	%f240, %f164;
	mov.u64 	%rd303, %rd188;
	@%p90 bra 	$L__BB10_201;
	setp.lt.f32 	%p91, %f164, %f239;
	mov.f32 	%f240, %f239;
	mov.u64 	%rd303, %rd302;
	@%p91 bra 	$L__BB10_201;
	setp.lt.s64 	%p92, %rd302, %rd188;
	selp.f32 	%f240, %f239, %f164, %p92;
	min.s64 	%rd303, %rd302, %rd188;
$L__BB10_201:
	ld.shared.f32 	%f167, [_ZN6thrust24THRUST_300001_SM_1000_NS8cuda_cub4core6detail5shmemE+120];
	ld.shared.u64 	%rd191, [_ZN6thrust24THRUST_300001_SM_1000_NS8cuda_cub4core6detail5shmemE+128];
	setp.lt.f32 	%p93, %f240, %f167;
	mov.f32 	%f241, %f167;
	mov.u64 	%rd304, %rd191;
	@%p93 bra 	$L__BB10_204;
	setp.lt.f32 	%p94, %f167, %f240;
	mov.f32 	%f241, %f240;
	mov.u64 	%rd304, %rd303;
	@%p94 bra 	$L__BB10_204;
	setp.lt.s64 	%p95, %rd303, %rd191;
	selp.f32 	%f241, %f240, %f167, %p95;
	min.s64 	%rd304, %rd303, %rd191;
$L__BB10_204:
	mov.u32 	%r387, %tid.x;
	setp.ne.s32 	%p212, %r387, 0;
	@%p212 bra 	$L__BB10_206;
	ld.param.u64 	%rd234, [_ZN6thrust24THRUST_300001_SM_1000_NS8cuda_cub4core6detail13_kernel_agentINS1_8__reduce11ReduceAgentINS0_12zip_iteratorIN4cuda3std3__45tupleIJNS0_6detail15normal_iteratorINS0_10device_ptrIfEEEENS0_17counting_iteratorIlNS0_11use_defaultESI_SI_EEEEEEEPNSB_IJflEEESM_iNS1_9__extrema9arg_max_fIflNSA_4lessIfEEEEEEJSL_SN_iSS_EEEvDpT0__param_1];
	cvta.to.global.u64 	%rd233, %rd234;
	st.global.f32 	[%rd233], %f241;
	st.global.u64 	[%rd233+8], %rd304;
$L__BB10_206:
	ret;

}
	// .globl	_ZN6thrust24THRUST_300001_SM_1000_NS8cuda_cub4core6detail13_kernel_agentINS1_8__reduce11ReduceAgentINS0_12zip_iteratorIN4cuda3std3__45tupleIJNS0_6detail15normal_iteratorINS0_10device_ptrIfEEEENS0_17counting_iteratorIlNS0_11use_defaultESI_SI_EEEEEEEPNSB_IJflEEESM_iNS1_9__extrema9arg_max_fIflNSA_4lessIfEEEEEEJSL_SN_iN3cub18CUB_300001_SM_100013GridEvenShareIiEENSV_9GridQueueIjEESS_EEEvDpT0_
.visible .entry _ZN6thrust24THRUST_300001_SM_1000_NS8cuda_cub4core6detail13_kernel_agentINS1_8__reduce11ReduceAgentINS0_12zip_iteratorIN4cuda3std3__45tupleIJNS0_6detail15normal_iteratorINS0_10device_ptrIfEEEENS0_17counting_iteratorIlNS0_11use_defaultESI_SI_EEEEEEEPNSB_IJflEEESM_iNS1_9__extrema9arg_max_fIflNSA_4lessIfEEEEEEJSL_SN_iN3cub18CUB_300001_SM_100013GridEvenShareIiEENSV_9GridQueueIjEESS_EEEvDpT0_(
	.param .align 8 .b8 _ZN6thrust24THRUST_300001_SM_1000_NS8cuda_cub4core6detail13_kernel_agentINS1_8__reduce11ReduceAgentINS0_12zip_iteratorIN4cuda3std3__45tupleIJNS0_6detail15normal_iteratorINS0_10device_ptrIfEEEENS0_17counting_iteratorIlNS0_11use_defaultESI_SI_EEEEEEEPNSB_IJflEEESM_iNS1_9__extrema9arg_max_fIflNSA_4lessIfEEEEEEJSL_SN_iN3cub18CUB_300001_SM_100013GridEvenShareIiEENSV_9GridQueueIjEESS_EEEvDpT0__param_0[16],
	.param .u64 .ptr .align 1 _ZN6thrust24THRUST_300001_SM_1000_NS8cuda_cub4core6detail13_kernel_agentINS1_8__reduce11ReduceAgentINS0_12zip_iteratorIN4cuda3std3__45tupleIJNS0_6detail15normal_iteratorINS0_10device_ptrIfEEEENS0_17counting_iteratorIlNS0_11use_defaultESI_SI_EEEEEEEPNSB_IJflEEESM_iNS1_9__extrema9arg_max_fIflNSA_4lessIfEEEEEEJSL_SN_iN3cub18CUB_300001_SM_100013GridEvenShareIiEENSV_9GridQueueIjEESS_EEEvDpT0__param_1,
	.param .u32 _ZN6thrust24THRUST_300001_SM_1000_NS8cuda_cub4core6detail13_kernel_agentINS1_8__reduce11ReduceAgentINS0_12zip_iteratorIN4cuda3std3__45tupleIJNS0_6detail15normal_iteratorINS0_10device_ptrIfEEEENS0_17counting_iteratorIlNS0_11use_defaultESI_SI_EEEEEEEPNSB_IJflEEESM_iNS1_9__extrema9arg_max_fIflNSA_4lessIfEEEEEEJSL_SN_iN3cub18CUB_300001_SM_100013GridEvenShareIiEENSV_9GridQueueIjEESS_EEEvDpT0__param_2,
	.param .align 4 .b8 _ZN6thrust24THRUST_300001_SM_1000_NS8cuda_cub4core6detail13_kernel_agentINS1_8__reduce11ReduceAgentINS0_12zip_iteratorIN4cuda3std3__45tupleIJNS0_6detail15normal_iteratorINS0_10device_ptrIfEEEENS0_17counting_iteratorIlNS0_11use_defaultESI_SI_EEEEEEEPNSB_IJflEEESM_iNS1_9__extrema9arg_max_fIflNSA_4lessIfEEEEEEJSL_SN_iN3cub18CUB_300001_SM_100013GridEvenShareIiEENSV_9GridQueueIjEESS_EEEvDpT0__param_3[40],
	.param .align 8 .b8 _ZN6thrust24THRUST_300001_SM_1000_NS8cuda_cub4core6detail13_kernel_agentINS1_8__reduce11ReduceAgentINS0_12zip_iteratorIN4cuda3std3__45tupleIJNS0_6detail15normal_iteratorINS0_10device_ptrIfEEEENS0_17counting_iteratorIlNS0_11use_defaultESI_SI_EEEEEEEPNSB_IJflEEESM_iNS1_9__extrema9arg_max_fIflNSA_4lessIfEEEEEEJSL_SN_iN3cub18CUB_300001_SM_100013GridEvenShareIiEENSV_9GridQueueIjEESS_EEEvDpT0__param_4[8],
	.param .align 1 .b8 _ZN6thrust24THRUST_300001_SM_1000_NS8cuda_cub4core6detail13_kernel_agentINS1_8__reduce11ReduceAgentINS0_12zip_iteratorIN4cuda3std3__45tupleIJNS0_6detail15normal_iteratorINS0_10device_ptrIfEEEENS0_17counting_iteratorIlNS0_11use_defaultESI_SI_EEEEEEEPNSB_IJflEEESM_iNS1_9__extrema9arg_max_fIflNSA_4lessIfEEEEEEJSL_SN_iN3cub18CUB_300001_SM_100013GridEvenShareIiEENSV_9GridQueueIjEESS_EEEvDpT0__param_5[1]
)
.maxntid 256
{
	.reg .pred 	%p<215>;
	.reg .b32 	%r<437>;
	.reg .b32 	%f<242>;
	.reg .b64 	%rd<286>;

	ld.param.u64 	%rd3, [_ZN6thrust24THRUST_300001_SM_1000_NS8cuda_cub4core6detail13_kernel_agentINS1_8__reduce11ReduceAgentINS0_12zip_iteratorIN4cuda3std3__45tupleIJNS0_6detail15normal_iteratorINS0_10device_ptrIfEEEENS0_17counting_iteratorIlNS0_11use_defaultESI_SI_EEEEEEEPNSB_IJflEEESM_iNS1_9__extrema9arg_max_fIflNSA_4lessIfEEEEEEJSL_SN_iN3cub18CUB_300001_SM_100013GridEvenShareIiEENSV_9GridQueueIjEESS_EEEvDpT0__param_0+8];
	ld.param.u64 	%rd181, [_ZN6thrust24THRUST_300001_SM_1000_NS8cuda_cub4core6detail13_kernel_agentINS1_8__reduce11ReduceAgentINS0_12zip_iteratorIN4cuda3std3__45tupleIJNS0_6detail15normal_iteratorINS0_10device_ptrIfEEEENS0_17counting_iteratorIlNS0_11use_defaultESI_SI_EEEEEEEPNSB_IJflEEESM_iNS1_9__extrema9arg_max_fIflNSA_4lessIfEEEEEEJSL_SN_iN3cub18CUB_300001_SM_100013GridEvenShareIiEENSV_9GridQueueIjEESS_EEEvDpT0__param_0];
	ld.param.u64 	%rd182, [_ZN6thrust24THRUST_300001_SM_1000_NS8cuda_cub4core6detail13_kernel_agentINS1_8__reduce11ReduceAgentINS0_12zip_iteratorIN4cuda3std3__45tupleIJNS0_6detail15normal_iteratorINS0_10device_ptrIfEEEENS0_17counting_iteratorIlNS0_11use_defaultESI_SI_EEEEEEEPNSB_IJflEEESM_iNS1_9__extrema9arg_max_fIflNSA_4lessIfEEEEEEJSL_SN_iN3cub18CUB_300001_SM_100013GridEvenShareIiEENSV_9GridQueueIjEESS_EEEvDpT0__param_4];
	ld.param.u32 	%r66, [_ZN6thrust24THRUST_300001_SM_1000_NS8cuda_cub4core6detail13_kernel_agentINS1_8__reduce11ReduceAgentINS0_12zip_iteratorIN4cuda3std3__45tupleIJNS0_6detail15normal_iteratorINS0_10device_ptrIfEEEENS0_17counting_iteratorIlNS0_11use_defaultESI_SI_EEEEEEEPNSB_IJflEEESM_iNS1_9__extrema9arg_max_fIflNSA_4lessIfEEEEEEJSL_SN_iN3cub18CUB_300001_SM_100013GridEvenShareIiEENSV_9GridQueueIjEESS_EEEvDpT0__param_2];
	cvta.to.global.u64 	%rd1, %rd182;
	cvta.to.global.u64 	%rd2, %rd181;
	mov.u32 	%r1, %ctaid.x;
	mul.lo.s32 	%r2, %r1, 1280;
	mov.u32 	%r67, %nctaid.x;
	mul.lo.s32 	%r3, %r67, 1280;
	add.s32 	%r68, %r2, 1280;
	setp.le.s32 	%p1, %r68, %r66;
	@%p1 bra 	$L__BB11_121;
	sub.s32 	%r4, %r66, %r2;
	mov.u32 	%r5, %tid.x;
	setp.ge.s32 	%p98, %r5, %r4;
	mov.f32 	%f188, 0f00000000;
	mov.b64 	%rd232, 0;
	mov.u32 	%r420, %r5;
	@%p98 bra 	$L__BB11_3;
	add.s32 	%r190, %r2, %r5;
	cvt.s64.s32 	%rd207, %r190;
	mul.wide.s32 	%rd208, %r190, 4;
	add.s64 	%rd209, %rd2, %rd208;
	add.s64 	%rd232, %rd3, %rd207;
	ld.global.f32 	%f188, [%rd209];
	add.s32 	%r420, %r5, 256;
$L__BB11_3:
	setp.ge.s32 	%p99, %r420, %r4;
	@%p99 bra 	$L__BB11_25;
	not.b32 	%r191, %r420;
	add.s32 	%r192, %r66, %r191;
	sub.s32 	%r8, %r192, %r2;
	and.b32  	%r193, %r8, 768;
	setp.eq.s32 	%p100, %r193, 768;
	@%p100 bra 	$L__BB11_10;
	add.s32 	%r418, %r420, %r2;
	shr.u32 	%r194, %r8, 8;
	add.s32 	%r195, %r194, 1;
	and.b32  	%r196, %r195, 3;
	neg.s32 	%r417, %r196;
$L__BB11_6:
	.pragma "nounroll";
	mov.u64 	%rd6, %rd232;
	mov.f32 	%f3, %f188;
	cvt.s64.s32 	%rd211, %r418;
	add.s64 	%rd7, %rd3, %rd211;
	mul.wide.s32 	%rd212, %r418, 4;
	add.s64 	%rd213, %rd2, %rd212;
	ld.global.f32 	%f4, [%rd213];
	setp.lt.f32 	%p101, %f3, %f4;
	mov.u64 	%rd232, %rd7;
	mov.f32 	%f188, %f4;
	@%p101 bra 	$L__BB11_9;
	setp.lt.f32 	%p102, %f4, %f3;
	mov.u64 	%rd232, %rd6;
	mov.f32 	%f188, %f3;
	@%p102 bra 	$L__BB11_9;
	setp.lt.s64 	%p103, %rd6, %rd7;
	min.s64 	%rd232, %rd6, %rd7;
	selp.f32 	%f188, %f3, %f4, %p103;
$L__BB11_9:
	add.s32 	%r420, %r420, 256;
	add.s32 	%r418, %r418, 256;
	add.s32 	%r417, %r417, 1;
	setp.ne.s32 	%p104, %r417, 0;
	@%p104 bra 	$L__BB11_6;
$L__BB11_10:
	setp.lt.u32 	%p105, %r8, 768;
	@%p105 bra 	$L__BB11_25;
	add.s32 	%r421, %r420, %r2;
	add.s32 	%r424, %r421, 256;
	add.s32 	%r423, %r421, 512;
	add.s32 	%r422, %r421, 768;
	add.s64 	%rd12, %rd2, 2048;
$L__BB11_12:
	cvt.s64.s32 	%rd214, %r424;
	add.s64 	%rd14, %rd3, %rd214;
	cvt.s64.s32 	%rd215, %r423;
	add.s64 	%rd15, %rd3, %rd215;
	cvt.s64.s32 	%rd216, %r422;
	add.s64 	%rd16, %rd3, %rd216;
	cvt.s64.s32 	%rd217, %r421;
	mul.wide.s32 	%rd218, %r421, 4;
	add.s64 	%rd17, %rd12, %rd218;
	add.s64 	%rd18, %rd3, %rd217;
	ld.global.f32 	%f10, [%rd17+-2048];
	setp.lt.f32 	%p106, %f188, %f10;
	mov.u64 	%rd229, %rd18;
	mov.f32 	%f185, %f10;
	@%p106 bra 	$L__BB11_15;
	setp.lt.f32 	%p107, %f10, %f188;
	mov.u64 	%rd229, %rd232;
	mov.f32 	%f185, %f188;
	@%p107 bra 	$L__BB11_15;
	setp.lt.s64 	%p108, %rd232, %rd18;
	min.s64 	%rd229, %rd232, %rd18;
	selp.f32 	%f185, %f188, %f10, %p108;
$L__BB11_15:
	ld.global.f32 	%f13, [%rd17+-1024];
	setp.lt.f32 	%p109, %f185, %f13;
	mov.u64 	%rd230, %rd14;
	mov.f32 	%f186, %f13;
	@%p109 bra 	$L__BB11_18;
	setp.lt.f32 	%p110, %f13, %f185;
	mov.u64 	%rd230, %rd229;
	mov.f32 	%f186, %f185;
	@%p110 bra 	$L__BB11_18;
	setp.lt.s64 	%p111, %rd229, %rd14;
	min.s64 	%rd230, %rd229, %rd14;
	selp.f32 	%f186, %f185, %f13, %p111;
$L__BB11_18:
	ld.global.f32 	%f16, [%rd17];
	setp.lt.f32 	%p112, %f186, %f16;
	mov.u64 	%rd231, %rd15;
	mov.f32 	%f187, %f16;
	@%p112 bra 	$L__BB11_21;
	setp.lt.f32 	%p113, %f16, %f186;
	mov.u64 	%rd231, %rd230;
	mov.f32 	%f187, %f186;
	@%p113 bra 	$L__BB11_21;
	setp.lt.s64 	%p114, %rd230, %rd15;
	min.s64 	%rd231, %rd230, %rd15;
	selp.f32 	%f187, %f186, %f16, %p114;
$L__BB11_21:
	ld.global.f32 	%f19, [%rd17+1024];
	setp.lt.f32 	%p115, %f187, %f19;
	mov.u64 	%rd232, %rd16;
	mov.f32 	%f188, %f19;
	@%p115 bra 	$L__BB11_24;
	setp.lt.f32 	%p116, %f19, %f187;
	mov.u64 	%rd232, %rd231;
	mov.f32 	%f188, %f187;
	@%p116 bra 	$L__BB11_24;
	setp.lt.s64 	%p117, %rd231, %rd16;
	min.s64 	%rd232, %rd231, %rd16;
	selp.f32 	%f188, %f187, %f19, %p117;
$L__BB11_24:
	add.s32 	%r420, %r420, 1024;
	add.s32 	%r424, %r424, 1024;
	add.s32 	%r423, %r423, 1024;
	add.s32 	%r422, %r422, 1024;
	add.s32 	%r421, %r421, 1024;
	setp.lt.s32 	%p118, %r420, %r4;
	@%p118 bra 	$L__BB11_12;
$L__BB11_25:
	setp.lt.s32 	%p119, %r4, 256;
	@%p119 bra 	$L__BB11_70;
	// begin inline asm
	mov.u32 %r310, %laneid;
	// end inline asm
	mov.b32 	%r312, %f188;
	mov.b32 	%r328, 1;
	mov.b32 	%r329, 31;
	mov.b32 	%r330, -1;
	// begin inline asm
	shfl.sync.down.b32 %r311, %r312, %r328, %r329, %r330;
	// end inline asm
	mov.b32 	%f23, %r311;
	// begin inline asm
	shfl.sync.down.b32 %r316, %r317, %r328, %r329, %r330;
	// end inline asm
	mov.b64 	{%r322, %r327}, %rd232;
	// begin inline asm
	shfl.sync.down.b32 %r321, %r322, %r328, %r329, %r330;
	// end inline asm
	// begin inline asm
	shfl.sync.down.b32 %r326, %r327, %r328, %r329, %r330;
	// end inline asm
	mov.b64 	%rd28, {%r321, %r326};
	setp.gt.s32 	%p171, %r310, 30;
	mov.u64 	%rd234, %rd232;
	mov.f32 	%f190, %f188;
	@%p171 bra 	$L__BB11_30;
	setp.lt.f32 	%p172, %f188, %f23;
	mov.u64 	%rd234, %rd28;
	mov.f32 	%f190, %f23;
	@%p172 bra 	$L__BB11_30;
	setp.gt.f32 	%p173, %f188, %f23;
	mov.u64 	%rd234, %rd232;
	mov.f32 	%f190, %f188;
	@%p173 bra 	$L__BB11_30;
	setp.lt.s64 	%p174, %rd232, %rd28;
	min.s64 	%rd234, %rd232, %rd28;
	selp.f32 	%f190, %f188, %f23, %p174;
$L__BB11_30:
	mov.b32 	%r332, %f190;
	mov.b32 	%r348, 2;
	mov.b32 	%r349, 31;
	mov.b32 	%r350, -1;
	// begin inline asm
	shfl.sync.down.b32 %r331, %r332, %r348, %r349, %r350;
	// end inline asm
	mov.b32 	%f26, %r331;
	// begin inline asm
	shfl.sync.down.b32 %r336, %r337, %r348, %r349, %r350;
	// end inline asm
	mov.b64 	{%r342, %r347}, %rd234;
	// begin inline asm
	shfl.sync.down.b32 %r341, %r342, %r348, %r349, %r350;
	// end inline asm
	// begin inline asm
	shfl.sync.down.b32 %r346, %r347, %r348, %r349, %r350;
	// end inline asm
	mov.b64 	%rd31, {%r341, %r346};
	setp.gt.s32 	%p175, %r310, 29;
	mov.u64 	%rd235, %rd234;
	mov.f32 	%f191, %f190;
	@%p175 bra 	$L__BB11_34;
	setp.lt.f32 	%p176, %f190, %f26;
	mov.u64 	%rd235, %rd31;
	mov.f32 	%f191, %f26;
	@%p176 bra 	$L__BB11_34;
	setp.gt.f32 	%p177, %f190, %f26;
	mov.u64 	%rd235, %rd234;
	mov.f32 	%f191, %f190;
	@%p177 bra 	$L__BB11_34;
	setp.lt.s64 	%p178, %rd234, %rd31;
	min.s64 	%rd235, %rd234, %rd31;
	selp.f32 	%f191, %f190, %f26, %p178;
$L__BB11_34:
	mov.b32 	%r352, %f191;
	mov.b32 	%r368, 4;
	mov.b32 	%r369, 31;
	mov.b32 	%r370, -1;
	// begin inline asm
	shfl.sync.down.b32 %r351, %r352, %r368, %r369, %r370;
	// end inline asm
	mov.b32 	%f29, %r351;
	// begin inline asm
	shfl.sync.down.b32 %r356, %r357, %r368, %r369, %r370;
	// end inline asm
	mov.b64 	{%r362, %r367}, %rd235;
	// begin inline asm
	shfl.sync.down.b32 %r361, %r362, %r368, %r369, %r370;
	// end inline asm
	// begin inline asm
	shfl.sync.down.b32 %r366, %r367, %r368, %r369, %r370;
	// end inline asm
	mov.b64 	%rd34, {%r361, %r366};
	setp.gt.s32 	%p179, %r310, 27;
	mov.u64 	%rd236, %rd235;
	mov.f32 	%f192, %f191;
	@%p179 bra 	$L__BB11_38;
	setp.lt.f32 	%p180, %f191, %f29;
	mov.u64 	%rd236, %rd34;
	mov.f32 	%f192, %f29;
	@%p180 bra 	$L__BB11_38;
	setp.gt.f32 	%p181, %f191, %f29;
	mov.u64 	%rd236, %rd235;
	mov.f32 	%f192, %f191;
	@%p181 bra 	$L__BB11_38;
	setp.lt.s64 	%p182, %rd235, %rd34;
	min.s64 	%rd236, %rd235, %rd34;
	selp.f32 	%f192, %f191, %f29, %p182;
$L__BB11_38:
	mov.b32 	%r372, %f192;
	mov.b32 	%r388, 8;
	mov.b32 	%r389, 31;
	mov.b32 	%r390, -1;
	// begin inline asm
	shfl.sync.down.b32 %r371, %r372, %r388, %r389, %r390;
	// end inline asm
	mov.b32 	%f32, %r371;
	// begin inline asm
	shfl.sync.down.b32 %r376, %r377, %r388, %r389, %r390;
	// end inline asm
	mov.b64 	{%r382, %r387}, %rd236;
	// begin inline asm
	shfl.sync.down.b32 %r381, %r382, %r388, %r389, %r390;
	// end inline asm
	// begin inline asm
	shfl.sync.down.b32 %r386, %r387, %r388, %r389, %r390;
	// end inline asm
	mov.b64 	%rd37, {%r381, %r386};
	setp.gt.s32 	%p183, %r310, 23;
	mov.u64 	%rd237, %rd236;
	mov.f32 	%f193, %f192;
	@%p183 bra 	$L__BB11_42;
	setp.lt.f32 	%p184, %f192, %f32;
	mov.u64 	%rd237, %rd37;
	mov.f32 	%f193, %f32;
	@%p184 bra 	$L__BB11_42;
	setp.gt.f32 	%p185, %f192, %f32;
	mov.u64 	%rd237, %rd236;
	mov.f32 	%f193, %f192;
	@%p185 bra 	$L__BB11_42;
	setp.lt.s64 	%p186, %rd236, %rd37;
	min.s64 	%rd237, %rd236, %rd37;
	selp.f32 	%f193, %f192, %f32, %p186;
$L__BB11_42:
	mov.b32 	%r392, %f193;
	mov.b32 	%r408, 16;
	mov.b32 	%r409, 31;
	mov.b32 	%r410, -1;
	// begin inline asm
	shfl.sync.down.b32 %r391, %r392, %r408, %r409, %r410;
	// end inline asm
	mov.b32 	%f35, %r391;
	// begin inline asm
	shfl.sync.down.b32 %r396, %r397, %r408, %r409, %r410;
	// end inline asm
	mov.b64 	{%r402, %r407}, %rd237;
	// begin inline asm
	shfl.sync.down.b32 %r401, %r402, %r408, %r409, %r410;
	// end inline asm
	// begin inline asm
	shfl.sync.down.b32 %r406, %r407, %r408, %r409, %r410;
	// end inline asm
	mov.b64 	%rd40, {%r401, %r406};
	setp.gt.s32 	%p187, %r310, 15;
	mov.u64 	%rd285, %rd237;
	mov.f32 	%f241, %f193;
	@%p187 bra 	$L__BB11_46;
	setp.lt.f32 	%p188, %f193, %f35;
	mov.u64 	%rd285, %rd40;
	mov.f32 	%f241, %f35;
	@%p188 bra 	$L__BB11_46;
	setp.gt.f32 	%p189, %f193, %f35;
	mov.u64 	%rd285, %rd237;
	mov.f32 	%f241, %f193;
	@%p189 bra 	$L__BB11_46;
	setp.lt.s64 	%p190, %rd237, %rd40;
	min.s64 	%rd285, %rd237, %rd40;
	selp.f32 	%f241, %f193, %f35, %p190;
$L__BB11_46:
	setp.ne.s32 	%p191, %r310, 0;
	@%p191 bra 	$L__BB11_48;
	shr.u32 	%r411, %r5, 1;
	and.b32  	%r412, %r411, 496;
	mov.u32 	%r413, _ZN6thrust24THRUST_300001_SM_1000_NS8cuda_cub4core6detail5shmemE;
	add.s32 	%r414, %r413, %r412;
	st.shared.f32 	[%r414+8], %f241;
	st.shared.u64 	[%r414+16], %rd285;
$L__BB11_48:
	bar.sync 	0;
	setp.ne.s32 	%p192, %r5, 0;
	@%p192 bra 	$L__BB11_208;
	ld.shared.f32 	%f38, [_ZN6thrust24THRUST_300001_SM_1000_NS8cuda_cub4core6detail5shmemE+24];
	ld.shared.u64 	%rd43, [_ZN6thrust24THRUST_300001_SM_1000_NS8cuda_cub4core6detail5shmemE+32];
	setp.lt.f32 	%p193, %f241, %f38;
	mov.u64 	%rd239, %rd43;
	mov.f32 	%f195, %f38;
	@%p193 bra 	$L__BB11_52;
	setp.lt.f32 	%p194, %f38, %f241;
	mov.u64 	%rd239, %rd285;
	mov.f32 	%f195, %f241;
	@%p194 bra 	$L__BB11_52;
	setp.lt.s64 	%p195, %rd285, %rd43;
	min.s64 	%rd239, %rd285, %rd43;
	selp.f32 	%f195, %f241, %f38, %p195;
$L__BB11_52:
	ld.shared.f32 	%f41, [_ZN6thrust24THRUST_300001_SM_1000_NS8cuda_cub4core6detail5shmemE+40];
	ld.shared.u64 	%rd46, [_ZN6thrust24THRUST_300001_SM_1000_NS8cuda_cub4core6detail5shmemE+48];
	setp.lt.f32 	%p196, %f195, %f41;
	mov.u64 	%rd240, %rd46;
	mov.f32 	%f196, %f41;
	@%p196 bra 	$L__BB11_55;
	setp.lt.f32 	%p197, %f41, %f195;
	mov.u64 	%rd240, %rd239;
	mov.f32 	%f196, %f195;
	@%p197 bra 	$L__BB11_55;
	setp.lt.s64 	%p198, %rd239, %rd46;
	min.s64 	%rd240, %rd239, %rd46;
	selp.f32 	%f196, %f195, %f41, %p198;
$L__BB11_55:
	ld.shared.f32 	%f44, [_ZN6thrust24THRUST_300001_SM_1000_NS8cuda_cub4core6detail5shmemE+56];
	ld.shared.u64 	%rd49, [_ZN6thrust24THRUST_300001_SM_1000_NS8cuda_cub4core6detail5shmemE+64];
	setp.lt.f32 	%p199, %f196, %f44;
	mov.u64 	%rd241, %rd49;
	mov.f32 	%f197, %f44;
	@%p199 bra 	$L__BB11_58;
	setp.lt.f32 	%p200, %f44, %f196;
	mov.u64 	%rd241, %rd240;
	mov.f32 	%f197, %f196;
	@%p200 bra 	$L__BB11_58;
	setp.lt.s64 	%p201, %rd240, %rd49;
	min.s64 	%rd241, %rd240, %rd49;
	selp.f32 	%f197, %f196, %f44, %p201;
$L__BB11_58:
	ld.shared.f32 	%f47, [_ZN6thrust24THRUST_300001_SM_1000_NS8cuda_cub4core6detail5shmemE+72];
	ld.shared.u64 	%rd52, [_ZN6thrust24THRUST_300001_SM_1000_NS8cuda_cub4core6detail5shmemE+80];
	setp.lt.f32 	%p202, %f197, %f47;
	mov.u64 	%rd242, %rd52;
	mov.f32 	%f198, %f47;
	@%p202 bra 	$L__BB11_61;
	setp.lt.f32 	%p203, %f47, %f197;
	mov.u64 	%rd242, %rd241;
	mov.f32 	%f198, %f197;
	@%p203 bra 	$L__BB11_61;
	setp.lt.s64 	%p204, %rd241, %rd52;
	min.s64 	%rd242, %rd241, %rd52;
	selp.f32 	%f198, %f197, %f47, %p204;
$L__BB11_61:
	ld.shared.f32 	%f50, [_ZN6thrust24THRUST_300001_SM_1000_NS8cuda_cub4core6detail5shmemE+88];
	ld.shared.u64 	%rd55, [_ZN6thrust24THRUST_300001_SM_1000_NS8cuda_cub4core6detail5shmemE+96];
	setp.lt.f32 	%p205, %f198, %f50;
	mov.f32 	%f199, %f50;
	mov.u64 	%rd243, %rd55;
	@%p205 bra 	$L__BB11_64;
	setp.lt.f32 	%p206, %f50, %f198;
	mov.f32 	%f199, %f198;
	mov.u64 	%rd243, %rd242;
	@%p206 bra 	$L__BB11_64;
	setp.lt.s64 	%p207, %rd242, %rd55;
	selp.f32 	%f199, %f198, %f50, %p207;
	min.s64 	%rd243, %rd242, %rd55;
$L__BB11_64:
	ld.shared.f32 	%f53, [_ZN6thrust24THRUST_300001_SM_1000_NS8cuda_cub4core6detail5shmemE+104];
	ld.shared.u64 	%rd58, [_ZN6thrust24THRUST_300001_SM_1000_NS8cuda_cub4core6detail5shmemE+112];
	setp.lt.f32 	%p208, %f199, %f53;
	mov.f32 	%f200, %f53;
	mov.u64 	%rd244, %rd58;
	@%p208 bra 	$L__BB11_67;
	setp.lt.f32 	%p209, %f53, %f199;
	mov.f32 	%f200, %f199;
	mov.u64 	%rd244, %rd243;
	@%p209 bra 	$L__BB11_67;
	setp.lt.s64 	%p210, %rd243, %rd58;
	selp.f32 	%f200, %f199, %f53, %p210;
	min.s64 	%rd244, %rd243, %rd58;
$L__BB11_67:
	ld.shared.f32 	%f56, [_ZN6thrust24THRUST_300001_SM_1000_NS8cuda_cub4core6detail5shmemE+120];
	ld.shared.u64 	%rd61, [_ZN6thrust24THRUST_300001_SM_1000_NS8cuda_cub4core6detail5shmemE+128];
	setp.lt.f32 	%p211, %f200, %f56;
	mov.f32 	%f241, %f56;
	mov.u64 	%rd285, %rd61;
	@%p211 bra 	$L__BB11_208;
	setp.lt.f32 	%p212, %f56, %f200;
	mov.f32 	%f241, %f200;
	mov.u64 	%rd285, %rd244;
	@%p212 bra 	$L__BB11_208;
	setp.lt.s64 	%p213, %rd244, %rd61;
	selp.f32 	%f241, %f200, %f56, %p213;
	min.s64 	%rd285, %rd244, %rd61;
	bra.uni 	$L__BB11_208;
$L__BB11_70:
	// begin inline asm
	mov.u32 %r197, %laneid;
	// end inline asm
	and.b32  	%r218, %r5, 992;
	add.s32 	%r219, %r218, 32;
	setp.gt.s32 	%p120, %r219, %r4;
	not.b32 	%r220, %r218;
	add.s32 	%r221, %r4, %r220;
	selp.b32 	%r216, %r221, 31, %p120;
	mov.b32 	%r199, %f188;
	mov.b32 	%r215, 1;
	mov.b32 	%r217, -1;
	// begin inline asm
	shfl.sync.down.b32 %r198, %r199, %r215, %r216, %r217;
	// end inline asm
	mov.b32 	%f58, %r198;
	// begin inline asm
	shfl.sync.down.b32 %r203, %r204, %r215, %r216, %r217;
	// end inline asm
	mov.b64 	{%r209, %r214}, %rd232;
	// begin inline asm
	shfl.sync.down.b32 %r208, %r209, %r215, %r216, %r217;
	// end inline asm
	// begin inline asm
	shfl.sync.down.b32 %r213, %r214, %r215, %r216, %r217;
	// end inline asm
	mov.b64 	%rd63, {%r208, %r213};
	setp.ge.s32 	%p121, %r197, %r216;
	mov.f32 	%f201, %f188;
	mov.u64 	%rd245, %rd232;
	@%p121 bra 	$L__BB11_74;
	setp.lt.f32 	%p122, %f188, %f58;
	mov.f32 	%f201, %f58;
	mov.u64 	%rd245, %rd63;
	@%p122 bra 	$L__BB11_74;
	setp.gt.f32 	%p123, %f188, %f58;
	mov.f32 	%f201, %f188;
	mov.u64 	%rd245, %rd232;
	@%p123 bra 	$L__BB11_74;
	setp.lt.s64 	%p124, %rd232, %rd63;
	selp.f32 	%f201, %f188, %f58, %p124;
	min.s64 	%rd245, %rd232, %rd63;
$L__BB11_74:
	mov.b32 	%r223, %f201;
	mov.b32 	%r239, 2;
	mov.b32 	%r241, -1;
	// begin inline asm
	shfl.sync.down.b32 %r222, %r223, %r239, %r216, %r241;
	// end inline asm
	mov.b32 	%f61, %r222;
	// begin inline asm
	shfl.sync.down.b32 %r227, %r228, %r239, %r216, %r241;
	// end inline asm
	mov.b64 	{%r233, %r238}, %rd245;
	// begin inline asm
	shfl.sync.down.b32 %r232, %r233, %r239, %r216, %r241;
	// end inline asm
	// begin inline asm
	shfl.sync.down.b32 %r237, %r238, %r239, %r216, %r241;
	// end inline asm
	mov.b64 	%rd66, {%r232, %r237};
	add.s32 	%r242, %r197, 2;
	setp.gt.s32 	%p125, %r242, %r216;
	mov.f32 	%f202, %f201;
	mov.u64 	%rd246, %rd245;
	@%p125 bra 	$L__BB11_78;
	setp.lt.f32 	%p126, %f201, %f61;
	mov.f32 	%f202, %f61;
	mov.u64 	%rd246, %rd66;
	@%p126 bra 	$L__BB11_78;
	setp.gt.f32 	%p127, %f201, %f61;
	mov.f32 	%f202, %f201;
	mov.u64 	%rd246, %rd245;
	@%p127 bra 	$L__BB11_78;
	setp.lt.s64 	%p128, %rd245, %rd66;
	selp.f32 	%f202, %f201, %f61, %p128;
	min.s64 	%rd246, %rd245, %rd66;
$L__BB11_78:
	mov.b32 	%r244, %f202;
	mov.b32 	%r260, 4;
	mov.b32 	%r262, -1;
	// begin inline asm
	shfl.sync.down.b32 %r243, %r244, %r260, %r216, %r262;
	// end inline asm
	mov.b32 	%f64, %r243;
	// begin inline asm
	shfl.sync.down.b32 %r248, %r249, %r260, %r216, %r262;
	// end inline asm
	mov.b64 	{%r254, %r259}, %rd246;
	// begin inline asm
	shfl.sync.down.b32 %r253, %r254, %r260, %r216, %r262;
	// end inline asm
	// begin inline asm
	shfl.sync.down.b32 %r258, %r259, %r260, %r216, %r262;
	// end inline asm
	mov.b64 	%rd69, {%r253, %r258};
	add.s32 	%r263, %r197, 4;
	setp.gt.s32 	%p129, %r263, %r216;
	mov.f32 	%f203, %f202;
	mov.u64 	%rd247, %rd246;
	@%p129 bra 	$L__BB11_82;
	setp.lt.f32 	%p130, %f202, %f64;
	mov.f32 	%f203, %f64;
	mov.u64 	%rd247, %rd69;
	@%p130 bra 	$L__BB11_82;
	setp.gt.f32 	%p131, %f202, %f64;
	mov.f32 	%f203, %f202;
	mov.u64 	%rd247, %rd246;
	@%p131 bra 	$L__BB11_82;
	setp.lt.s64 	%p132, %rd246, %rd69;
	selp.f32 	%f203, %f202, %f64, %p132;
	min.s64 	%rd247, %rd246, %rd69;
$L__BB11_82:
	mov.b32 	%r265, %f203;
	mov.b32 	%r281, 8;
	mov.b32 	%r283, -1;
	// begin inline asm
	shfl.sync.down.b32 %r264, %r265, %r281, %r216, %r283;
	// end inline asm
	mov.b32 	%f67, %r264;
	// begin inline asm
	shfl.sync.down.b32 %r269, %r270, %r281, %r216, %r283;
	// end inline asm
	mov.b64 	{%r275, %r280}, %rd247;
	// begin inline asm
	shfl.sync.down.b32 %r274, %r275, %r281, %r216, %r283;
	// end inline asm
	// begin inline asm
	shfl.sync.down.b32 %r279, %r280, %r281, %r216, %r283;
	// end inline asm
	mov.b64 	%rd72, {%r274, %r279};
	add.s32 	%r284, %r197, 8;
	setp.gt.s32 	%p133, %r284, %r216;
	mov.f32 	%f204, %f203;
	mov.u64 	%rd248, %rd247;
	@%p133 bra 	$L__BB11_86;
	setp.lt.f32 	%p134, %f203, %f67;
	mov.f32 	%f204, %f67;
	mov.u64 	%rd248, %rd72;
	@%p134 bra 	$L__BB11_86;
	setp.gt.f32 	%p135, %f203, %f67;
	mov.f32 	%f204, %f203;
	mov.u64 	%rd248, %rd247;
	@%p135 bra 	$L__BB11_86;
	setp.lt.s64 	%p136, %rd247, %rd72;
	selp.f32 	%f204, %f203, %f67, %p136;
	min.s64 	%rd248, %rd247, %rd72;
$L__BB11_86:
	mov.b32 	%r286, %f204;
	mov.b32 	%r302, 16;
	mov.b32 	%r304, -1;
	// begin inline asm
	shfl.sync.down.b32 %r285, %r286, %r302, %r216, %r304;
	// end inline asm
	mov.b32 	%f70, %r285;
	// begin inline asm
	shfl.sync.down.b32 %r290, %r291, %r302, %r216, %r304;
	// end inline asm
	mov.b64 	{%r296, %r301}, %rd248;
	// begin inline asm
	shfl.sync.down.b32 %r295, %r296, %r302, %r216, %r304;
	// end inline asm
	// begin inline asm
	shfl.sync.down.b32 %r300, %r301, %r302, %r216, %r304;
	// end inline asm
	mov.b64 	%rd75, {%r295, %r300};
	add.s32 	%r305, %r197, 16;
	setp.gt.s32 	%p137, %r305, %r216;
	mov.f32 	%f241, %f204;
	mov.u64 	%rd285, %rd248;
	@%p137 bra 	$L__BB11_90;
	setp.lt.f32 	%p138, %f204, %f70;
	mov.f32 	%f241, %f70;
	mov.u64 	%rd285, %rd75;
	@%p138 bra 	$L__BB11_90;
	setp.gt.f32 	%p139, %f204, %f70;
	mov.f32 	%f241, %f204;
	mov.u64 	%rd285, %rd248;
	@%p139 bra 	$L__BB11_90;
	setp.lt.s64 	%p140, %rd248, %rd75;
	selp.f32 	%f241, %f204, %f70, %p140;
	min.s64 	%rd285, %rd248, %rd75;
$L__BB11_90:
	setp.ne.s32 	%p141, %r197, 0;
	@%p141 bra 	$L__BB11_92;
	shr.u32 	%r306, %r5, 1;
	and.b32  	%r307, %r306, 496;
	mov.u32 	%r308, _ZN6thrust24THRUST_300001_SM_1000_NS8cuda_cub4core6detail5shmemE;
	add.s32 	%r309, %r308, %r307;
	st.shared.f32 	[%r309+8], %f241;
	st.shared.u64 	[%r309+16], %rd285;
$L__BB11_92:
	bar.sync 	0;
	setp.ne.s32 	%p142, %r5, 0;
	@%p142 bra 	$L__BB11_208;
	setp.lt.s32 	%p143, %r4, 33;
	mov.f32 	%f206, %f241;
	mov.u64 	%rd250, %rd285;
	@%p143 bra 	$L__BB11_97;
	ld.shared.f32 	%f73, [_ZN6thrust24THRUST_300001_SM_1000_NS8cuda_cub4core6detail5shmemE+24];
	ld.shared.u64 	%rd78, [_ZN6thrust24THRUST_300001_SM_1000_NS8cuda_cub4core6detail5shmemE+32];
	setp.lt.f32 	%p144, %f241, %f73;
	mov.f32 	%f206, %f73;
	mov.u64 	%rd250, %rd78;
	@%p144 bra 	$L__BB11_97;
	setp.lt.f32 	%p145, %f73, %f241;
	mov.f32 	%f206, %f241;
	mov.u64 	%rd250, %rd285;
	@%p145 bra 	$L__BB11_97;
	setp.lt.s64 	%p146, %rd285, %rd78;
	selp.f32 	%f206, %f241, %f73, %p146;
	min.s64 	%rd250, %rd285, %rd78;
$L__BB11_97:
	setp.lt.s32 	%p147, %r4, 65;
	mov.f32 	%f207, %f206;
	mov.u64 	%rd251, %rd250;
	@%p147 bra 	$L__BB11_101;
	ld.shared.f32 	%f76, [_ZN6thrust24THRUST_300001_SM_1000_NS8cuda_cub4core6detail5shmemE+40];
	ld.shared.u64 	%rd81, [_ZN6thrust24THRUST_300001_SM_1000_NS8cuda_cub4core6detail5shmemE+48];
	setp.lt.f32 	%p148, %f206, %f76;
	mov.f32 	%f207, %f76;
	mov.u64 	%rd251, %rd81;
	@%p148 bra 	$L__BB11_101;
	setp.lt.f32 	%p149, %f76, %f206;
	mov.f32 	%f207, %f206;
	mov.u64 	%rd251, %rd250;
	@%p149 bra 	$L__BB11_101;
	setp.lt.s64 	%p150, %rd250, %rd81;
	selp.f32 	%f207, %f206, %f76, %p150;
	min.s64 	%rd251, %rd250, %rd81;
$L__BB11_101:
	setp.lt.s32 	%p151, %r4, 97;
	mov.f32 	%f208, %f207;
	mov.u64 	%rd252, %rd251;
	@%p151 bra 	$L__BB11_105;
	ld.shared.f32 	%f79, [_ZN6thrust24THRUST_300001_SM_1000_NS8cuda_cub4core6detail5shmemE+56];
	ld.shared.u64 	%rd84, [_ZN6thrust24THRUST_300001_SM_1000_NS8cuda_cub4core6detail5shmemE+64];
	setp.lt.f32 	%p152, %f207, %f79;
	mov.f32 	%f208, %f79;
	mov.u64 	%rd252, %rd84;
	@%p152 bra 	$L__BB11_105;
	setp.lt.f32 	%p153, %f79, %f207;
	mov.f32 	%f208, %f207;
	mov.u64 	%rd252, %rd251;
	@%p153 bra 	$L__BB11_105;
	setp.lt.s64 	%p154, %rd251, %rd84;
	selp.f32 	%f208, %f207, %f79, %p154;
	min.s64 	%rd252, %rd251, %rd84;
$L__BB11_105:
	setp.lt.s32 	%p155, %r4, 129;
	mov.f32 	%f209, %f208;
	mov.u64 	%rd253, %rd252;
	@%p155 bra 	$L__BB11_109;
	ld.shared.f32 	%f82, [_ZN6thrust24THRUST_300001_SM_1000_NS8cuda_cub4core6detail5shmemE+72];
	ld.shared.u64 	%rd87, [_ZN6thrust24THRUST_300001_SM_1000_NS8cuda_cub4core6detail5shmemE+80];
	setp.lt.f32 	%p156, %f208, %f82;
	mov.f32 	%f209, %f82;
	mov.u64 	%rd253, %rd87;
	@%p156 bra 	$L__BB11_109;
	setp.lt.f32 	%p157, %f82, %f208;
	mov.f32 	%f209, %f208;
	mov.u64 	%rd253, %rd252;
	@%p157 bra 	$L__BB11_109;
	setp.lt.s64 	%p158, %rd252, %rd87;
	selp.f32 	%f209, %f208, %f82, %p158;
	min.s64 	%rd253, %rd252, %rd87;
$L__BB11_109:
	setp.lt.s32 	%p159, %r4, 161;
	mov.f32 	%f210, %f209;
	mov.u64 	%rd254, %rd253;
	@%p159 bra 	$L__BB11_113;
	ld.shared.f32 	%f85, [_ZN6thrust24THRUST_300001_SM_1000_NS8cuda_cub4core6detail5shmemE+88];
	ld.shared.u64 	%rd90, [_ZN6thrust24THRUST_300001_SM_1000_NS8cuda_cub4core6detail5shmemE+96];
	setp.lt.f32 	%p160, %f209, %f85;
	mov.f32 	%f210, %f85;
	mov.u64 	%rd254, %rd90;
	@%p160 bra 	$L__BB11_113;
	setp.lt.f32 	%p161, %f85, %f209;
	mov.f32 	%f210, %f209;
	mov.u64 	%rd254, %rd253;
	@%p161 bra 	$L__BB11_113;
	setp.lt.s64 	%p162, %rd253, %rd90;
	selp.f32 	%f210, %f209, %f85, %p162;
	min.s64 	%rd254, %rd253, %rd90;
$L__BB11_113:
	setp.lt.s32 	%p163, %r4, 193;
	mov.f32 	%f211, %f210;
	mov.u64 	%rd255, %rd254;
	@%p163 bra 	$L__BB11_117;
	ld.shared.f32 	%f88, [_ZN6thrust24THRUST_300001_SM_1000_NS8cuda_cub4core6detail5shmemE+104];
	ld.shared.u64 	%rd93, [_ZN6thrust24THRUST_300001_SM_1000_NS8cuda_cub4core6detail5shmemE+112];
	setp.lt.f32 	%p164, %f210, %f88;
	mov.f32 	%f211, %f88;
	mov.u64 	%rd255, %rd93;
	@%p164 bra 	$L__BB11_117;
	setp.lt.f32 	%p165, %f88, %f210;
	mov.f32 	%f211, %f210;
	mov.u64 	%rd255, %rd254;
	@%p165 bra 	$L__BB11_117;
	setp.lt.s64 	%p166, %rd254, %rd93;
	selp.f32 	%f211, %f210, %f88, %p166;
	min.s64 	%rd255, %rd254, %rd93;
$L__BB11_117:
	setp.lt.s32 	%p167, %r4, 225;
	mov.f32 	%f241, %f211;
	mov.u64 	%rd285, %rd255;
	@%p167 bra 	$L__BB11_208;
	ld.shared.f32 	%f91, [_ZN6thrust24THRUST_300001_SM_1000_NS8cuda_cub4core6detail5shmemE+120];
	ld.shared.u64 	%rd96, [_ZN6thrust24THRUST_300001_SM_1000_NS8cuda_cub4core6detail5shmemE+128];
	setp.lt.f32 	%p168, %f211, %f91;
	mov.f32 	%f241, %f91;
	mov.u64 	%rd285, %rd96;
	@%p168 bra 	$L__BB11_208;
	setp.lt.f32 	%p169, %f91, %f211;
	mov.f32 	%f241, %f211;
	mov.u64 	%rd285, %rd255;
	@%p169 bra 	$L__BB11_208;
	setp.lt.s64 	%p170, %rd255, %rd96;
	selp.f32 	%f241, %f211, %f91, %p170;
	min.s64 	%rd285, %rd255, %rd96;
	bra.uni 	$L__BB11_208;
$L__BB11_121:
	mov.u32 	%r35, %tid.x;
	cvt.s64.s32 	%rd183, %r2;
	add.s64 	%rd98, %rd3, %rd183;
	cvt.u64.u32 	%rd99, %r35;
	add.s64 	%rd184, %rd99, %rd183;
	shl.b64 	%rd185, %rd184, 2;
	add.s64 	%rd186, %rd2, %rd185;
	ld.global.f32 	%f170, [%rd186];
	add.s32 	%r69, %r35, 256;
	cvt.u64.u32 	%rd187, %r69;
	ld.global.f32 	%f171, [%rd186+1024];
	add.s32 	%r70, %r35, 512;
	cvt.u64.u32 	%rd188, %r70;
	ld.global.f32 	%f172, [%rd186+2048];
	add.s32 	%r71, %r35, 768;
	cvt.u64.u32 	%rd189, %r71;
	ld.global.f32 	%f173, [%rd186+3072];
	or.b32  	%r72, %r35, 1024;
	cvt.u64.u32 	%rd100, %r72;
	add.s64 	%rd273, %rd98, %rd100;
	ld.global.f32 	%f229, [%rd186+4096];
	setp.geu.f32 	%p2, %f170, %f171;
	selp.f32 	%f174, %f170, %f171, %p2;
	selp.b64 	%rd190, %rd99, %rd187, %p2;
	setp.geu.f32 	%p3, %f174, %f172;
	selp.f32 	%f175, %f174, %f172, %p3;
	selp.b64 	%rd191, %rd190, %rd188, %p3;
	setp.geu.f32 	%p4, %f175, %f173;
	selp.f32 	%f94, %f175, %f173, %p4;
	selp.b64 	%rd102, %rd191, %rd189, %p4;
	setp.lt.f32 	%p5, %f94, %f229;
	@%p5 bra 	$L__BB11_123;
	setp.lt.f32 	%p6, %f229, %f94;
	setp.lt.u64 	%p7, %rd102, %rd100;
	or.pred  	%p8, %p6, %p7;
	selp.f32 	%f229, %f94, %f229, %p8;
	add.s64 	%rd192, %rd98, %rd102;
	selp.b64 	%rd273, %rd192, %rd273, %p8;
$L__BB11_123:
	setp.le.s32 	%p9, %r66, %r3;
	@%p9 bra 	$L__BB11_164;
	setp.ne.s32 	%p10, %r35, 0;
	@%p10 bra 	$L__BB11_126;
	atom.global.add.u32 	%r73, [%rd1+4], 1280;
	add.s32 	%r74, %r73, %r3;
	st.shared.u32 	[_ZN6thrust24THRUST_300001_SM_1000_NS8cuda_cub4core6detail5shmemE+152], %r74;
$L__BB11_126:
	bar.sync 	0;
	ld.shared.u32 	%r427, [_ZN6thrust24THRUST_300001_SM_1000_NS8cuda_cub4core6detail5shmemE+152];
	add.s32 	%r75, %r427, 1280;
	setp.gt.s32 	%p11, %r75, %r66;
	@%p11 bra 	$L__BB11_141;
	mov.f32 	%f213, %f229;
	mov.u64 	%rd257, %rd273;
$L__BB11_128:
	cvt.s64.s32 	%rd193, %r427;
	add.s64 	%rd194, %rd99, %rd193;
	shl.b64 	%rd195, %rd194, 2;
	add.s64 	%rd196, %rd2, %rd195;
	add.s64 	%rd258, %rd194, %rd3;
	ld.global.f32 	%f214, [%rd196];
	add.s64 	%rd259, %rd258, 256;
	ld.global.f32 	%f215, [%rd196+1024];
	add.s64 	%rd260, %rd258, 512;
	ld.global.f32 	%f216, [%rd196+2048];
	add.s64 	%rd261, %rd258, 768;
	ld.global.f32 	%f217, [%rd196+3072];
	add.s64 	%rd273, %rd258, 1024;
	ld.global.f32 	%f229, [%rd196+4096];
	setp.lt.f32 	%p12, %f213, %f214;
	@%p12 bra 	$L__BB11_130;
	setp.lt.f32 	%p13, %f214, %f213;
	setp.lt.s64 	%p14, %rd257, %rd258;
	or.pred  	%p15, %p13, %p14;
	selp.f32 	%f214, %f213, %f214, %p15;
	selp.b64 	%rd258, %rd257, %rd258, %p15;
$L__BB11_130:
	setp.lt.f32 	%p16, %f214, %f215;
	@%p16 bra 	$L__BB11_132;
	setp.lt.f32 	%p17, %f215, %f214;
	setp.lt.s64 	%p18, %rd258, %rd259;
	or.pred  	%p19, %p17, %p18;
	selp.f32 	%f215, %f214, %f215, %p19;
	selp.b64 	%rd259, %rd258, %rd259, %p19;
$L__BB11_132:
	setp.lt.f32 	%p20, %f215, %f216;
	@%p20 bra 	$L__BB11_134;
	setp.lt.f32 	%p21, %f216, %f215;
	setp.lt.s64 	%p22, %rd259, %rd260;
	or.pred  	%p23, %p21, %p22;
	selp.f32 	%f216, %f215, %f216, %p23;
	selp.b64 	%rd260, %rd259, %rd260, %p23;
$L__BB11_134:
	setp.lt.f32 	%p24, %f216, %f217;
	@%p24 bra 	$L__BB11_136;
	setp.lt.f32 	%p25, %f217, %f216;
	setp.lt.s64 	%p26, %rd260, %rd261;
	or.pred  	%p27, %p25, %p26;
	selp.f32 	%f217, %f216, %f217, %p27;
	selp.b64 	%rd261, %rd260, %rd261, %p27;
$L__BB11_136:
	setp.lt.f32 	%p28, %f217, %f229;
	@%p28 bra 	$L__BB11_138;
	setp.lt.f32 	%p29, %f229, %f217;
	setp.lt.s64 	%p30, %rd261, %rd273;
	or.pred  	%p31, %p29, %p30;
	selp.f32 	%f229, %f217, %f229, %p31;
	selp.b64 	%rd273, %rd261, %rd273, %p31;
$L__BB11_138:
	setp.ne.s32 	%p32, %r35, 0;
	bar.sync 	0;
	@%p32 bra 	$L__BB11_140;
	atom.global.add.u32 	%r76, [%rd1+4], 1280;
	add.s32 	%r77, %r76, %r3;
	st.shared.u32 	[_ZN6thrust24THRUST_300001_SM_1000_NS8cuda_cub4core6detail5shmemE+152], %r77;
$L__BB11_140:
	bar.sync 	0;
	ld.shared.u32 	%r427, [_ZN6thrust24THRUST_300001_SM_1000_NS8cuda_cub4core6detail5shmemE+152];
	add.s32 	%r78, %r427, 1280;
	setp.le.s32 	%p33, %r78, %r66;
	mov.f32 	%f213, %f229;
	mov.u64 	%rd257, %rd273;
	@%p33 bra 	$L__BB11_128;
$L__BB11_141:
	setp.le.s32 	%p34, %r66, %r427;
	@%p34 bra 	$L__BB11_164;
	sub.s32 	%r40, %r66, %r427;
	setp.ge.s32 	%p35, %r35, %r40;
	@%p35 bra 	$L__BB11_164;
	not.b32 	%r79, %r35;
	add.s32 	%r80, %r66, %r79;
	sub.s32 	%r41, %r80, %r427;
	and.b32  	%r81, %r41, 768;
	setp.eq.s32 	%p36, %r81, 768;
	mov.u32 	%r431, %r35;
	@%p36 bra 	$L__BB11_149;
	add.s32 	%r429, %r35, %r427;
	shr.u32 	%r82, %r41, 8;
	add.s32 	%r83, %r82, 1;
	and.b32  	%r84, %r83, 3;
	neg.s32 	%r428, %r84;
	mov.u32 	%r431, %r35;
$L__BB11_145:
	.pragma "nounroll";
	mov.u64 	%rd122, %rd273;
	mov.f32 	%f114, %f229;
	cvt.s64.s32 	%rd198, %r429;
	add.s64 	%rd123, %rd3, %rd198;
	mul.wide.s32 	%rd199, %r429, 4;
	add.s64 	%rd200, %rd2, %rd199;
	ld.global.f32 	%f115, [%rd200];
	setp.lt.f32 	%p37, %f114, %f115;
	mov.f32 	%f229, %f115;
	mov.u64 	%rd273, %rd123;
	@%p37 bra 	$L__BB11_148;
	setp.lt.f32 	%p38, %f115, %f114;
	mov.f32 	%f229, %f114;
	mov.u64 	%rd273, %rd122;
	@%p38 bra 	$L__BB11_148;
	setp.lt.s64 	%p39, %rd122, %rd123;
	selp.f32 	%f229, %f114, %f115, %p39;
	min.s64 	%rd273, %rd122, %rd123;
$L__BB11_148:
	add.s32 	%r431, %r431, 256;
	add.s32 	%r429, %r429, 256;
	add.s32 	%r428, %r428, 1;
	setp.ne.s32 	%p40, %r428, 0;
	@%p40 bra 	$L__BB11_145;
$L__BB11_149:
	setp.lt.u32 	%p41, %r41, 768;
	@%p41 bra 	$L__BB11_164;
	add.s32 	%r432, %r431, %r427;
	add.s32 	%r435, %r432, 256;
	add.s32 	%r434, %r432, 512;
	add.s32 	%r433, %r432, 768;
	add.s64 	%rd128, %rd2, 2048;
$L__BB11_151:
	cvt.s64.s32 	%rd201, %r435;
	add.s64 	%rd130, %rd3, %rd201;
	cvt.s64.s32 	%rd202, %r434;
	add.s64 	%rd131, %rd3, %rd202;
	cvt.s64.s32 	%rd203, %r433;
	add.s64 	%rd132, %rd3, %rd203;
	cvt.s64.s32 	%rd204, %r432;
	mul.wide.s32 	%rd205, %r432, 4;
	add.s64 	%rd133, %rd128, %rd205;
	add.s64 	%rd134, %rd3, %rd204;
	ld.global.f32 	%f121, [%rd133+-2048];
	setp.lt.f32 	%p42, %f229, %f121;
	mov.f32 	%f225, %f121;
	mov.u64 	%rd269, %rd134;
	@%p42 bra 	$L__BB11_154;
	setp.lt.f32 	%p43, %f121, %f229;
	mov.f32 	%f225, %f229;
	mov.u64 	%rd269, %rd273;
	@%p43 bra 	$L__BB11_154;
	setp.lt.s64 	%p44, %rd273, %rd134;
	selp.f32 	%f225, %f229, %f121, %p44;
	min.s64 	%rd269, %rd273, %rd134;
$L__BB11_154:
	ld.global.f32 	%f124, [%rd133+-1024];
	setp.lt.f32 	%p45, %f225, %f124;
	mov.f32 	%f226, %f124;
	mov.u64 	%rd270, %rd130;
	@%p45 bra 	$L__BB11_157;
	setp.lt.f32 	%p46, %f124, %f225;
	mov.f32 	%f226, %f225;
	mov.u64 	%rd270, %rd269;
	@%p46 bra 	$L__BB11_157;
	setp.lt.s64 	%p47, %rd269, %rd130;
	selp.f32 	%f226, %f225, %f124, %p47;
	min.s64 	%rd270, %rd269, %rd130;
$L__BB11_157:
	ld.global.f32 	%f127, [%rd133];
	setp.lt.f32 	%p48, %f226, %f127;
	mov.f32 	%f227, %f127;
	mov.u64 	%rd271, %rd131;
	@%p48 bra 	$L__BB11_160;
	setp.lt.f32 	%p49, %f127, %f226;
	mov.f32 	%f227, %f226;
	mov.u64 	%rd271, %rd270;
	@%p49 bra 	$L__BB11_160;
	setp.lt.s64 	%p50, %rd270, %rd131;
	selp.f32 	%f227, %f226, %f127, %p50;
	min.s64 	%rd271, %rd270, %rd131;
$L__BB11_160:
	ld.global.f32 	%f130, [%rd133+1024];
	setp.lt.f32 	%p51, %f227, %f130;
	mov.f32 	%f229, %f130;
	mov.u64 	%rd273, %rd132;
	@%p51 bra 	$L__BB11_163;
	setp.lt.f32 	%p52, %f130, %f227;
	mov.f32 	%f229, %f227;
	mov.u64 	%rd273, %rd271;
	@%p52 bra 	$L__BB11_163;
	setp.lt.s64 	%p53, %rd271, %rd132;
	selp.f32 	%f229, %f227, %f130, %p53;
	min.s64 	%rd273, %rd271, %rd132;
$L__BB11_163:
	add.s32 	%r431, %r431, 1024;
	add.s32 	%r435, %r435, 1024;
	add.s32 	%r434, %r434, 1024;
	add.s32 	%r433, %r433, 1024;
	add.s32 	%r432, %r432, 1024;
	setp.lt.s32 	%p54, %r431, %r40;
	@%p54 bra 	$L__BB11_151;
$L__BB11_164:
	// begin inline asm
	mov.u32 %r85, %laneid;
	// end inline asm
	mov.b32 	%r87, %f229;
	mov.b32 	%r103, 1;
	mov.b32 	%r104, 31;
	mov.b32 	%r105, -1;
	// begin inline asm
	shfl.sync.down.b32 %r86, %r87, %r103, %r104, %r105;
	// end inline asm
	mov.b32 	%f134, %r86;
	// begin inline asm
	shfl.sync.down.b32 %r91, %r92, %r103, %r104, %r105;
	// end inline asm
	mov.b64 	{%r97, %r102}, %rd273;
	// begin inline asm
	shfl.sync.down.b32 %r96, %r97, %r103, %r104, %r105;
	// end inline asm
	// begin inline asm
	shfl.sync.down.b32 %r101, %r102, %r103, %r104, %r105;
	// end inline asm
	mov.b64 	%rd144, {%r96, %r101};
	setp.gt.s32 	%p55, %r85, 30;
	mov.f32 	%f230, %f229;
	mov.u64 	%rd274, %rd273;
	@%p55 bra 	$L__BB11_168;
	setp.lt.f32 	%p56, %f229, %f134;
	mov.f32 	%f230, %f134;
	mov.u64 	%rd274, %rd144;
	@%p56 bra 	$L__BB11_168;
	setp.gt.f32 	%p57, %f229, %f134;
	mov.f32 	%f230, %f229;
	mov.u64 	%rd274, %rd273;
	@%p57 bra 	$L__BB11_168;
	setp.lt.s64 	%p58, %rd273, %rd144;
	selp.f32 	%f230, %f229, %f134, %p58;
	min.s64 	%rd274, %rd273, %rd144;
$L__BB11_168:
	mov.b32 	%r107, %f230;
	mov.b32 	%r123, 2;
	mov.b32 	%r124, 31;
	mov.b32 	%r125, -1;
	// begin inline asm
	shfl.sync.down.b32 %r106, %r107, %r123, %r124, %r125;
	// end inline asm
	mov.b32 	%f137, %r106;
	// begin inline asm
	shfl.sync.down.b32 %r111, %r112, %r123, %r124, %r125;
	// end inline asm
	mov.b64 	{%r117, %r122}, %rd274;
	// begin inline asm
	shfl.sync.down.b32 %r116, %r117, %r123, %r124, %r125;
	// end inline asm
	// begin inline asm
	shfl.sync.down.b32 %r121, %r122, %r123, %r124, %r125;
	// end inline asm
	mov.b64 	%rd147, {%r116, %r121};
	setp.gt.s32 	%p59, %r85, 29;
	mov.f32 	%f231, %f230;
	mov.u64 	%rd275, %rd274;
	@%p59 bra 	$L__BB11_172;
	setp.lt.f32 	%p60, %f230, %f137;
	mov.f32 	%f231, %f137;
	mov.u64 	%rd275, %rd147;
	@%p60 bra 	$L__BB11_172;
	setp.gt.f32 	%p61, %f230, %f137;
	mov.f32 	%f231, %f230;
	mov.u64 	%rd275, %rd274;
	@%p61 bra 	$L__BB11_172;
	setp.lt.s64 	%p62, %rd274, %rd147;
	selp.f32 	%f231, %f230, %f137, %p62;
	min.s64 	%rd275, %rd274, %rd147;
$L__BB11_172:
	mov.b32 	%r127, %f231;
	mov.b32 	%r143, 4;
	mov.b32 	%r144, 31;
	mov.b32 	%r145, -1;
	// begin inline asm
	shfl.sync.down.b32 %r126, %r127, %r143, %r144, %r145;
	// end inline asm
	mov.b32 	%f140, %r126;
	// begin inline asm
	shfl.sync.down.b32 %r131, %r132, %r143, %r144, %r145;
	// end inline asm
	mov.b64 	{%r137, %r142}, %rd275;
	// begin inline asm
	shfl.sync.down.b32 %r136, %r137, %r143, %r144, %r145;
	// end inline asm
	// begin inline asm
	shfl.sync.down.b32 %r141, %r142, %r143, %r144, %r145;
	// end inline asm
	mov.b64 	%rd150, {%r136, %r141};
	setp.gt.s32 	%p63, %r85, 27;
	mov.f32 	%f232, %f231;
	mov.u64 	%rd276, %rd275;
	@%p63 bra 	$L__BB11_176;
	setp.lt.f32 	%p64, %f231, %f140;
	mov.f32 	%f232, %f140;
	mov.u64 	%rd276, %rd150;
	@%p64 bra 	$L__BB11_176;
	setp.gt.f32 	%p65, %f231, %f140;
	mov.f32 	%f232, %f231;
	mov.u64 	%rd276, %rd275;
	@%p65 bra 	$L__BB11_176;
	setp.lt.s64 	%p66, %rd275, %rd150;
	selp.f32 	%f232, %f231, %f140, %p66;
	min.s64 	%rd276, %rd275, %rd150;
$L__BB11_176:
	mov.b32 	%r147, %f232;
	mov.b32 	%r163, 8;
	mov.b32 	%r164, 31;
	mov.b32 	%r165, -1;
	// begin inline asm
	shfl.sync.down.b32 %r146, %r147, %r163, %r164, %r165;
	// end inline asm
	mov.b32 	%f143, %r146;
	// begin inline asm
	shfl.sync.down.b32 %r151, %r152, %r163, %r164, %r165;
	// end inline asm
	mov.b64 	{%r157, %r162}, %rd276;
	// begin inline asm
	shfl.sync.down.b32 %r156, %r157, %r163, %r164, %r165;
	// end inline asm
	// begin inline asm
	shfl.sync.down.b32 %r161, %r162, %r163, %r164, %r165;
	// end inline asm
	mov.b64 	%rd153, {%r156, %r161};
	setp.gt.s32 	%p67, %r85, 23;
	mov.f32 	%f233, %f232;
	mov.u64 	%rd277, %rd276;
	@%p67 bra 	$L__BB11_180;
	setp.lt.f32 	%p68, %f232, %f143;
	mov.f32 	%f233, %f143;
	mov.u64 	%rd277, %rd153;
	@%p68 bra 	$L__BB11_180;
	setp.gt.f32 	%p69, %f232, %f143;
	mov.f32 	%f233, %f232;
	mov.u64 	%rd277, %rd276;
	@%p69 bra 	$L__BB11_180;
	setp.lt.s64 	%p70, %rd276, %rd153;
	selp.f32 	%f233, %f232, %f143, %p70;
	min.s64 	%rd277, %rd276, %rd153;
$L__BB11_180:
	mov.b32 	%r167, %f233;
	mov.b32 	%r183, 16;
	mov.b32 	%r184, 31;
	mov.b32 	%r185, -1;
	// begin inline asm
	shfl.sync.down.b32 %r166, %r167, %r183, %r184, %r185;
	// end inline asm
	mov.b32 	%f146, %r166;
	// begin inline asm
	shfl.sync.down.b32 %r171, %r172, %r183, %r184, %r185;
	// end inline asm
	mov.b64 	{%r177, %r182}, %rd277;
	// begin inline asm
	shfl.sync.down.b32 %r176, %r177, %r183, %r184, %r185;
	// end inline asm
	// begin inline asm
	shfl.sync.down.b32 %r181, %r182, %r183, %r184, %r185;
	// end inline asm
	mov.b64 	%rd156, {%r176, %r181};
	setp.gt.s32 	%p71, %r85, 15;
	mov.f32 	%f241, %f233;
	mov.u64 	%rd285, %rd277;
	@%p71 bra 	$L__BB11_184;
	setp.lt.f32 	%p72, %f233, %f146;
	mov.f32 	%f241, %f146;
	mov.u64 	%rd285, %rd156;
	@%p72 bra 	$L__BB11_184;
	setp.gt.f32 	%p73, %f233, %f146;
	mov.f32 	%f241, %f233;
	mov.u64 	%rd285, %rd277;
	@%p73 bra 	$L__BB11_184;
	setp.lt.s64 	%p74, %rd277, %rd156;
	selp.f32 	%f241, %f233, %f146, %p74;
	min.s64 	%rd285, %rd277, %rd156;
$L__BB11_184:
	setp.ne.s32 	%p75, %r85, 0;
	@%p75 bra 	$L__BB11_186;
	shr.u32 	%r186, %r35, 1;
	and.b32  	%r187, %r186, 496;
	mov.u32 	%r188, _ZN6thrust24THRUST_300001_SM_1000_NS8cuda_cub4core6detail5shmemE;
	add.s32 	%r189, %r188, %r187;
	st.shared.f32 	[%r189+8], %f241;
	st.shared.u64 	[%r189+16], %rd285;
$L__BB11_186:
	bar.sync 	0;
	setp.ne.s32 	%p76, %r35, 0;
	@%p76 bra 	$L__BB11_208;
	ld.shared.f32 	%f149, [_ZN6thrust24THRUST_300001_SM_1000_NS8cuda_cub4core6detail5shmemE+24];
	ld.shared.u64 	%rd159, [_ZN6thrust24THRUST_300001_SM_1000_NS8cuda_cub4core6detail5shmemE+32];
	setp.lt.f32 	%p77, %f241, %f149;
	mov.f32 	%f235, %f149;
	mov.u64 	%rd279, %rd159;
	@%p77 bra 	$L__BB11_190;
	setp.lt.f32 	%p78, %f149, %f241;
	mov.f32 	%f235, %f241;
	mov.u64 	%rd279, %rd285;
	@%p78 bra 	$L__BB11_190;
	setp.lt.s64 	%p79, %rd285, %rd159;
	selp.f32 	%f235, %f241, %f149, %p79;
	min.s64 	%rd279, %rd285, %rd159;
$L__BB11_190:
	ld.shared.f32 	%f152, [_ZN6thrust24THRUST_300001_SM_1000_NS8cuda_cub4core6detail5shmemE+40];
	ld.shared.u64 	%rd162, [_ZN6thrust24THRUST_300001_SM_1000_NS8cuda_cub4core6detail5shmemE+48];
	setp.lt.f32 	%p80, %f235, %f152;
	mov.f32 	%f236, %f152;
	mov.u64 	%rd280, %rd162;
	@%p80 bra 	$L__BB11_193;
	setp.lt.f32 	%p81, %f152, %f235;
	mov.f32 	%f236, %f235;
	mov.u64 	%rd280, %rd279;
	@%p81 bra 	$L__BB11_193;
	setp.lt.s64 	%p82, %rd279, %rd162;
	selp.f32 	%f236, %f235, %f152, %p82;
	min.s64 	%rd280, %rd279, %rd162;
$L__BB11_193:
	ld.shared.f32 	%f155, [_ZN6thrust24THRUST_300001_SM_1000_NS8cuda_cub4core6detail5shmemE+56];
	ld.shared.u64 	%rd165, [_ZN6thrust24THRUST_300001_SM_1000_NS8cuda_cub4core6detail5shmemE+64];
	setp.lt.f32 	%p83, %f236, %f155;
	mov.f32 	%f237, %f155;
	mov.u64 	%rd281, %rd165;
	@%p83 bra 	$L__BB11_196;
	setp.lt.f32 	%p84, %f155, %f236;
	mov.f32 	%f237, %f236;
	mov.u64 	%rd281, %rd280;
	@%p84 bra 	$L__BB11_196;
	setp.lt.s64 	%p85, %rd280, %rd165;
	selp.f32 	%f237, %f236, %f155, %p85;
	min.s64 	%rd281, %rd280, %rd165;
$L__BB11_196:
	ld.shared.f32 	%f158, [_ZN6thrust24THRUST_300001_SM_1000_NS8cuda_cub4core6detail5shmemE+72];
	ld.shared.u64 	%rd168, [_ZN6thrust24THRUST_300001_SM_1000_NS8cuda_cub4core6detail5shmemE+80];
	setp.lt.f32 	%p86, %f237, %f158;
	mov.f32 	%f238, %f158;
	mov.u64 	%rd282, %rd168;
	@%p86 bra 	$L__BB11_199;
	setp.lt.f32 	%p87, %f158, %f237;
	mov.f32 	%f238, %f237;
	mov.u64 	%rd282, %rd281;
	@%p87 bra 	$L__BB11_199;
	setp.lt.s64 	%p88, %rd281, %rd168;
	selp.f32 	%f238, %f237, %f158, %p88;
	min.s64 	%rd282, %rd281, %rd168;
$L__BB11_199:
	ld.shared.f32 	%f161, [_ZN6thrust24THRUST_300001_SM_1000_NS8cuda_cub4core6detail5shmemE+88];
	ld.shared.u64 	%rd171, [_ZN6thrust24THRUST_300001_SM_1000_NS8cuda_cub4core6detail5shmemE+96];
	setp.lt.f32 	%p89, %f238, %f161;
	mov.f32 	%f239, %f161;
	mov.u64 	%rd283, %rd171;
	@%p89 bra 	$L__BB11_202;
	setp.lt.f32 	%p90, %f161, %f238;
	mov.f32 	%f239, %f238;
	mov.u64 	%rd283, %rd282;
	@%p90 bra 	$L__BB11_202;
	setp.lt.s64 	%p91, %rd282, %rd171;
	selp.f32 	%f239, %f238, %f161, %p91;
	min.s64 	%rd283, %rd282, %rd171;
$L__BB11_202:
	ld.shared.f32 	%f164, [_ZN6thrust24THRUST_300001_SM_1000_NS8cuda_cub4core6detail5shmemE+104];
	ld.shared.u64 	%rd174, [_ZN6thrust24THRUST_300001_SM_1000_NS8cuda_cub4core6detail5shmemE+112];
	setp.lt.f32 	%p92, %f239, %f164;
	mov.f32 	%f240, %f164;
	mov.u64 	%rd284, %rd174;
	@%p92 bra 	$L__BB11_205;
	setp.lt.f32 	%p93, %f164, %f239;
	mov.f32 	%f240, %f239;
	mov.u64 	%rd284, %rd283;
	@%p93 bra 	$L__BB11_205;
	setp.lt.s64 	%p94, %rd283, %rd174;
	selp.f32 	%f240, %f239, %f164, %p94;
	min.s64 	%rd284, %rd283, %rd174;
$L__BB11_205:
	ld.shared.f32 	%f167, [_ZN6thrust24THRUST_300001_SM_1000_NS8cuda_cub4core6detail5shmemE+120];
	ld.shared.u64 	%rd177, [_ZN6thrust24THRUST_300001_SM_1000_NS8cuda_cub4core6detail5shmemE+128];
	setp.lt.f32 	%p95, %f240, %f167;
	mov.f32 	%f241, %f167;
	mov.u64 	%rd285, %rd177;
	@%p95 bra 	$L__BB11_208;
	setp.lt.f32 	%p96, %f167, %f240;
	mov.f32 	%f241, %f240;
	mov.u64 	%rd285, %rd284;
	@%p96 bra 	$L__BB11_208;
	setp.lt.s64 	%p97, %rd284, %rd177;
	selp.f32 	%f241, %f240, %f167, %p97;
	min.s64 	%rd285, %rd284, %rd177;
$L__BB11_208:
	mov.u32 	%r415, %tid.x;
	setp.ne.s32 	%p214, %r415, 0;
	@%p214 bra 	$L__BB11_210;
	ld.param.u64 	%rd222, [_ZN6thrust24THRUST_300001_SM_1000_NS8cuda_cub4core6detail13_kernel_agentINS1_8__reduce11ReduceAgentINS0_12zip_iteratorIN4cuda3std3__45tupleIJNS0_6detail15normal_iteratorINS0_10device_ptrIfEEEENS0_17counting_iteratorIlNS0_11use_defaultESI_SI_EEEEEEEPNSB_IJflEEESM_iNS1_9__extrema9arg_max_fIflNSA_4lessIfEEEEEEJSL_SN_iN3cub18CUB_300001_SM_100013GridEvenShareIiEENSV_9GridQueueIjEESS_EEEvDpT0__param_1];
	cvta.to.global.u64 	%rd219, %rd222;
	mul.wide.u32 	%rd220, %r1, 16;
	add.s64 	%rd221, %rd219, %rd220;
	st.global.f32 	[%rd221], %f241;
	st.global.u64 	[%rd221+8], %rd285;
$L__BB11_210:
	ret;

}
	// .globl	_ZN6thrust24THRUST_300001_SM_1000_NS8cuda_cub4core6detail13_kernel_agentINS1_8__reduce11ReduceAgentIPN4cuda3std3__45tupleIJflEEESC_SB_iNS1_9__extrema9arg_max_fIflNS9_4lessIfEEEEEEJSC_SC_iSH_EEEvDpT0_
.visible .entry _ZN6thrust24THRUST_300001_SM_1000_NS8cuda_cub4core6detail13_kernel_agentINS1_8__reduce11ReduceAgentIPN4cuda3std3__45tupleIJflEEESC_SB_iNS1_9__extrema9arg_max_fIflNS9_4lessIfEEEEEEJSC_SC_iSH_EEEvDpT0_(
	.param .u64 .ptr .align 1 _ZN6thrust24THRUST_300001_SM_1000_NS8cuda_cub4core6detail13_kernel_agentINS1_8__reduce11ReduceAgentIPN4cuda3std3__45tupleIJflEEESC_SB_iNS1_9__extrema9arg_max_fIflNS9_4lessIfEEEEEEJSC_SC_iSH_EEEvDpT0__param_0,
	.param .u64 .ptr .align 1 _ZN6thrust24THRUST_300001_SM_1000_NS8cuda_cub4core6detail13_kernel_agentINS1_8__reduce11ReduceAgentIPN4cuda3std3__45tupleIJflEEESC_SB_iNS1_9__extrema9arg_max_fIflNS9_4lessIfEEEEEEJSC_SC_iSH_EEEvDpT0__param_1,
	.param .u32 _ZN6thrust24THRUST_300001_SM_1000_NS8cuda_cub4core6detail13_kernel_agentINS1_8__reduce11ReduceAgentIPN4cuda3std3__45tupleIJflEEESC_SB_iNS1_9__extrema9arg_max_fIflNS9_4lessIfEEEEEEJSC_SC_iSH_EEEvDpT0__param_2,
	.param .align 1 .b8 _ZN6thrust24THRUST_300001_SM_1000_NS8cuda_cub4core6detail13_kernel_agentINS1_8__reduce11ReduceAgentIPN4cuda3std3__45tupleIJflEEESC_SB_iNS1_9__extrema9arg_max_fIflNS9_4lessIfEEEEEEJSC_SC_iSH_EEEvDpT0__param_3[1]
)
.maxntid 256
{
	.reg .pred 	%p<222>;
	.reg .b32 	%r<432>;
	.reg .b32 	%f<248>;
	.reg .b64 	%rd<356>;

	ld.param.u64 	%rd186, [_ZN6thrust24THRUST_300001_SM_1000_NS8cuda_cub4core6detail13_kernel_agentINS1_8__reduce11ReduceAgentIPN4cuda3std3__45tupleIJflEEESC_SB_iNS1_9__extrema9arg_max_fIflNS9_4lessIfEEEEEEJSC_SC_iSH_EEEvDpT0__param_0];
	ld.param.u64 	%rd187, [_ZN6thrust24THRUST_300001_SM_1000_NS8cuda_cub4core6detail13_kernel_agentINS1_8__reduce11ReduceAgentIPN4cuda3std3__45tupleIJflEEESC_SB_iNS1_9__extrema9arg_max_fIflNS9_4lessIfEEEEEEJSC_SC_iSH_EEEvDpT0__param_1];
	ld.param.u32 	%r37, [_ZN6thrust24THRUST_300001_SM_1000_NS8cuda_cub4core6detail13_kernel_agentINS1_8__reduce11ReduceAgentIPN4cuda3std3__45tupleIJflEEESC_SB_iNS1_9__extrema9arg_max_fIflNS9_4lessIfEEEEEEJSC_SC_iSH_EEEvDpT0__param_2];
	setp.eq.s32 	%p1, %r37, 0;
	@%p1 bra 	$L__BB12_211;
	setp.gt.s32 	%p2, %r37, 1279;
	@%p2 bra 	$L__BB12_121;
	mov.u32 	%r1, %tid.x;
	setp.ge.s32 	%p105, %r1, %r37;
	mov.f32 	%f191, 0f00000000;
	mov.b64 	%rd298, 0;
	mov.u32 	%r422, %r1;
	@%p105 bra 	$L__BB12_4;
	mul.wide.u32 	%rd263, %r1, 16;
	add.s64 	%rd260, %rd186, %rd263;
	// begin inline asm
	ld.global.nc.u64 %rd259, [%rd260];
	// end inline asm
	mov.b64 	{%r183, %r184}, %rd259;
	mov.b32 	%f191, %r183;
	add.s64 	%rd262, %rd260, 8;
	// begin inline asm
	ld.global.nc.u64 %rd298, [%rd262];
	// end inline asm
	add.s32 	%r422, %r1, 256;
$L__BB12_4:
	setp.ge.s32 	%p106, %r422, %r37;
	@%p106 bra 	$L__BB12_25;
	not.b32 	%r185, %r422;
	add.s32 	%r4, %r37, %r185;
	and.b32  	%r186, %r4, 768;
	setp.eq.s32 	%p107, %r186, 768;
	@%p107 bra 	$L__BB12_11;
	mul.wide.u32 	%rd265, %r422, 16;
	add.s64 	%rd289, %rd186, %rd265;
	shr.u32 	%r187, %r4, 8;
	add.s32 	%r188, %r187, 1;
	and.b32  	%r189, %r188, 3;
	neg.s32 	%r420, %r189;
$L__BB12_7:
	.pragma "nounroll";
	mov.u64 	%rd5, %rd298;
	mov.f32 	%f3, %f191;
	// begin inline asm
	ld.global.nc.u64 %rd266, [%rd289];
	// end inline asm
	mov.b64 	{%r190, %r191}, %rd266;
	mov.b32 	%f4, %r190;
	add.s64 	%rd269, %rd289, 8;
	// begin inline asm
	ld.global.nc.u64 %rd268, [%rd269];
	// end inline asm
	setp.lt.f32 	%p108, %f3, %f4;
	mov.u64 	%rd298, %rd268;
	mov.f32 	%f191, %f4;
	@%p108 bra 	$L__BB12_10;
	setp.lt.f32 	%p109, %f4, %f3;
	mov.u64 	%rd298, %rd5;
	mov.f32 	%f191, %f3;
	@%p109 bra 	$L__BB12_10;
	setp.lt.s64 	%p110, %rd5, %rd268;
	min.s64 	%rd298, %rd5, %rd268;
	selp.f32 	%f191, %f3, %f4, %p110;
$L__BB12_10:
	add.s32 	%r422, %r422, 256;
	add.s64 	%rd289, %rd289, 4096;
	add.s32 	%r420, %r420, 1;
	setp.ne.s32 	%p111, %r420, 0;
	@%p111 bra 	$L__BB12_7;
$L__BB12_11:
	setp.lt.u32 	%p112, %r4, 768;
	@%p112 bra 	$L__BB12_25;
$L__BB12_12:
	mul.wide.s32 	%rd274, %r422, 16;
	add.s64 	%rd271, %rd186, %rd274;
	// begin inline asm
	ld.global.nc.u64 %rd270, [%rd271];
	// end inline asm
	mov.b64 	{%r192, %r193}, %rd270;
	mov.b32 	%f10, %r192;
	add.s64 	%rd273, %rd271, 8;
	// begin inline asm
	ld.global.nc.u64 %rd272, [%rd273];
	// end inline asm
	setp.lt.f32 	%p113, %f191, %f10;
	mov.u64 	%rd295, %rd272;
	mov.f32 	%f188, %f10;
	@%p113 bra 	$L__BB12_15;
	setp.lt.f32 	%p114, %f10, %f191;
	mov.u64 	%rd295, %rd298;
	mov.f32 	%f188, %f191;
	@%p114 bra 	$L__BB12_15;
	setp.lt.s64 	%p115, %rd298, %rd272;
	min.s64 	%rd295, %rd298, %rd272;
	selp.f32 	%f188, %f191, %f10, %p115;
$L__BB12_15:
	add.s64 	%rd276, %rd271, 4096;
	// begin inline asm
	ld.global.nc.u64 %rd275, [%rd276];
	// end inline asm
	mov.b64 	{%r194, %r195}, %rd275;
	mov.b32 	%f13, %r194;
	add.s64 	%rd278, %rd271, 4104;
	// begin inline asm
	ld.global.nc.u64 %rd277, [%rd278];
	// end inline asm
	setp.lt.f32 	%p116, %f188, %f13;
	mov.u64 	%rd296, %rd277;
	mov.f32 	%f189, %f13;
	@%p116 bra 	$L__BB12_18;
	setp.lt.f32 	%p117, %f13, %f188;
	mov.u64 	%rd296, %rd295;
	mov.f32 	%f189, %f188;
	@%p117 bra 	$L__BB12_18;
	setp.lt.s64 	%p118, %rd295, %rd277;
	min.s64 	%rd296, %rd295, %rd277;
	selp.f32 	%f189, %f188, %f13, %p118;
$L__BB12_18:
	add.s64 	%rd280, %rd271, 8192;
	// begin inline asm
	ld.global.nc.u64 %rd279, [%rd280];
	// end inline asm
	mov.b64 	{%r196, %r197}, %rd279;
	mov.b32 	%f16, %r196;
	add.s64 	%rd282, %rd271, 8200;
	// begin inline asm
	ld.global.nc.u64 %rd281, [%rd282];
	// end inline asm
	setp.lt.f32 	%p119, %f189, %f16;
	mov.u64 	%rd297, %rd281;
	mov.f32 	%f190, %f16;
	@%p119 bra 	$L__BB12_21;
	setp.lt.f32 	%p120, %f16, %f189;
	mov.u64 	%rd297, %rd296;
	mov.f32 	%f190, %f189;
	@%p120 bra 	$L__BB12_21;
	setp.lt.s64 	%p121, %rd296, %rd281;
	min.s64 	%rd297, %rd296, %rd281;
	selp.f32 	%f190, %f189, %f16, %p121;
$L__BB12_21:
	add.s64 	%rd284, %rd271, 12288;
	// begin inline asm
	ld.global.nc.u64 %rd283, [%rd284];
	// end inline asm
	mov.b64 	{%r198, %r199}, %rd283;
	mov.b32 	%f19, %r198;
	add.s64 	%rd286, %rd271, 12296;
	// begin inline asm
	ld.global.nc.u64 %rd285, [%rd286];
	// end inline asm
	setp.lt.f32 	%p122, %f190, %f19;
	mov.u64 	%rd298, %rd285;
	mov.f32 	%f191, %f19;
	@%p122 bra 	$L__BB12_24;
	setp.lt.f32 	%p123, %f19, %f190;
	mov.u64 	%rd298, %rd297;
	mov.f32 	%f191, %f190;
	@%p123 bra 	$L__BB12_24;
	setp.lt.s64 	%p124, %rd297, %rd285;
	min.s64 	%rd298, %rd297, %rd285;
	selp.f32 	%f191, %f190, %f19, %p124;
$L__BB12_24:
	add.s32 	%r422, %r422, 1024;
	setp.lt.s32 	%p125, %r422, %r37;
	@%p125 bra 	$L__BB12_12;
$L__BB12_25:
	setp.lt.s32 	%p126, %r37, 256;
	@%p126 bra 	$L__BB12_70;
	// begin inline asm
	mov.u32 %r313, %laneid;
	// end inline asm
	mov.b32 	%r315, %f191;
	mov.b32 	%r331, 1;
	mov.b32 	%r332, 31;
	mov.b32 	%r333, -1;
	// begin inline asm
	shfl.sync.down.b32 %r314, %r315, %r331, %r332, %r333;
	// end inline asm
	mov.b32 	%f23, %r314;
	// begin inline asm
	shfl.sync.down.b32 %r319, %r320, %r331, %r332, %r333;
	// end inline asm
	mov.b64 	{%r325, %r330}, %rd298;
	// begin inline asm
	shfl.sync.down.b32 %r324, %r325, %r331, %r332, %r333;
	// end inline asm
	// begin inline asm
	shfl.sync.down.b32 %r329, %r330, %r331, %r332, %r333;
	// end inline asm
	mov.b64 	%rd27, {%r324, %r329};
	setp.gt.s32 	%p178, %r313, 30;
	mov.u64 	%rd300, %rd298;
	mov.f32 	%f193, %f191;
	@%p178 bra 	$L__BB12_30;
	setp.lt.f32 	%p179, %f191, %f23;
	mov.u64 	%rd300, %rd27;
	mov.f32 	%f193, %f23;
	@%p179 bra 	$L__BB12_30;
	setp.gt.f32 	%p180, %f191, %f23;
	mov.u64 	%rd300, %rd298;
	mov.f32 	%f193, %f191;
	@%p180 bra 	$L__BB12_30;
	setp.lt.s64 	%p181, %rd298, %rd27;
	min.s64 	%rd300, %rd298, %rd27;
	selp.f32 	%f193, %f191, %f23, %p181;
$L__BB12_30:
	mov.b32 	%r335, %f193;
	mov.b32 	%r351, 2;
	mov.b32 	%r352, 31;
	mov.b32 	%r353, -1;
	// begin inline asm
	shfl.sync.down.b32 %r334, %r335, %r351, %r352, %r353;
	// end inline asm
	mov.b32 	%f26, %r334;
	// begin inline asm
	shfl.sync.down.b32 %r339, %r340, %r351, %r352, %r353;
	// end inline asm
	mov.b64 	{%r345, %r350}, %rd300;
	// begin inline asm
	shfl.sync.down.b32 %r344, %r345, %r351, %r352, %r353;
	// end inline asm
	// begin inline asm
	shfl.sync.down.b32 %r349, %r350, %r351, %r352, %r353;
	// end inline asm
	mov.b64 	%rd30, {%r344, %r349};
	setp.gt.s32 	%p182, %r313, 29;
	mov.u64 	%rd301, %rd300;
	mov.f32 	%f194, %f193;
	@%p182 bra 	$L__BB12_34;
	setp.lt.f32 	%p183, %f193, %f26;
	mov.u64 	%rd301, %rd30;
	mov.f32 	%f194, %f26;
	@%p183 bra 	$L__BB12_34;
	setp.gt.f32 	%p184, %f193, %f26;
	mov.u64 	%rd301, %rd300;
	mov.f32 	%f194, %f193;
	@%p184 bra 	$L__BB12_34;
	setp.lt.s64 	%p185, %rd300, %rd30;
	min.s64 	%rd301, %rd300, %rd30;
	selp.f32 	%f194, %f193, %f26, %p185;
$L__BB12_34:
	mov.b32 	%r355, %f194;
	mov.b32 	%r371, 4;
	mov.b32 	%r372, 31;
	mov.b32 	%r373, -1;
	// begin inline asm
	shfl.sync.down.b32 %r354, %r355, %r371, %r372, %r373;
	// end inline asm
	mov.b32 	%f29, %r354;
	// begin inline asm
	shfl.sync.down.b32 %r359, %r360, %r371, %r372, %r373;
	// end inline asm
	mov.b64 	{%r365, %r370}, %rd301;
	// begin inline asm
	shfl.sync.down.b32 %r364, %r365, %r371, %r372, %r373;
	// end inline asm
	// begin inline asm
	shfl.sync.down.b32 %r369, %r370, %r371, %r372, %r373;
	// end inline asm
	mov.b64 	%rd33, {%r364, %r369};
	setp.gt.s32 	%p186, %r313, 27;
	mov.u64 	%rd302, %rd301;
	mov.f32 	%f195, %f194;
	@%p186 bra 	$L__BB12_38;
	setp.lt.f32 	%p187, %f194, %f29;
	mov.u64 	%rd302, %rd33;
	mov.f32 	%f195, %f29;
	@%p187 bra 	$L__BB12_38;
	setp.gt.f32 	%p188, %f194, %f29;
	mov.u64 	%rd302, %rd301;
	mov.f32 	%f195, %f194;
	@%p188 bra 	$L__BB12_38;
	setp.lt.s64 	%p189, %rd301, %rd33;
	min.s64 	%rd302, %rd301, %rd33;
	selp.f32 	%f195, %f194, %f29, %p189;
$L__BB12_38:
	mov.b32 	%r375, %f195;
	mov.b32 	%r391, 8;
	mov.b32 	%r392, 31;
	mov.b32 	%r393, -1;
	// begin inline asm
	shfl.sync.down.b32 %r374, %r375, %r391, %r392, %r393;
	// end inline asm
	mov.b32 	%f32, %r374;
	// begin inline asm
	shfl.sync.down.b32 %r379, %r380, %r391, %r392, %r393;
	// end inline asm
	mov.b64 	{%r385, %r390}, %rd302;
	// begin inline asm
	shfl.sync.down.b32 %r384, %r385, %r391, %r392, %r393;
	// end inline asm
	// begin inline asm
	shfl.sync.down.b32 %r389, %r390, %r391, %r392, %r393;
	// end inline asm
	mov.b64 	%rd36, {%r384, %r389};
	setp.gt.s32 	%p190, %r313, 23;
	mov.u64 	%rd303, %rd302;
	mov.f32 	%f196, %f195;
	@%p190 bra 	$L__BB12_42;
	setp.lt.f32 	%p191, %f195, %f32;
	mov.u64 	%rd303, %rd36;
	mov.f32 	%f196, %f32;
	@%p191 bra 	$L__BB12_42;
	setp.gt.f32 	%p192, %f195, %f32;
	mov.u64 	%rd303, %rd302;
	mov.f32 	%f196, %f195;
	@%p192 bra 	$L__BB12_42;
	setp.lt.s64 	%p193, %rd302, %rd36;
	min.s64 	%rd303, %rd302, %rd36;
	selp.f32 	%f196, %f195, %f32, %p193;
$L__BB12_42:
	mov.b32 	%r395, %f196;
	mov.b32 	%r411, 16;
	mov.b32 	%r412, 31;
	mov.b32 	%r413, -1;
	// begin inline asm
	shfl.sync.down.b32 %r394, %r395, %r411, %r412, %r413;
	// end inline asm
	mov.b32 	%f35, %r394;
	// begin inline asm
	shfl.sync.down.b32 %r399, %r400, %r411, %r412, %r413;
	// end inline asm
	mov.b64 	{%r405, %r410}, %rd303;
	// begin inline asm
	shfl.sync.down.b32 %r404, %r405, %r411, %r412, %r413;
	// end inline asm
	// begin inline asm
	shfl.sync.down.b32 %r409, %r410, %r411, %r412, %r413;
	// end inline asm
	mov.b64 	%rd39, {%r404, %r409};
	setp.gt.s32 	%p194, %r313, 15;
	mov.u64 	%rd355, %rd303;
	mov.f32 	%f247, %f196;
	@%p194 bra 	$L__BB12_46;
	setp.lt.f32 	%p195, %f196, %f35;
	mov.u64 	%rd355, %rd39;
	mov.f32 	%f247, %f35;
	@%p195 bra 	$L__BB12_46;
	setp.gt.f32 	%p196, %f196, %f35;
	mov.u64 	%rd355, %rd303;
	mov.f32 	%f247, %f196;
	@%p196 bra 	$L__BB12_46;
	setp.lt.s64 	%p197, %rd303, %rd39;
	min.s64 	%rd355, %rd303, %rd39;
	selp.f32 	%f247, %f196, %f35, %p197;
$L__BB12_46:
	setp.ne.s32 	%p198, %r313, 0;
	@%p198 bra 	$L__BB12_48;
	shr.u32 	%r414, %r1, 1;
	and.b32  	%r415, %r414, 496;
	mov.u32 	%r416, _ZN6thrust24THRUST_300001_SM_1000_NS8cuda_cub4core6detail5shmemE;
	add.s32 	%r417, %r416, %r415;
	st.shared.f32 	[%r417+8], %f247;
	st.shared.u64 	[%r417+16], %rd355;
$L__BB12_48:
	bar.sync 	0;
	setp.ne.s32 	%p199, %r1, 0;
	@%p199 bra 	$L__BB12_209;
	ld.shared.f32 	%f38, [_ZN6thrust24THRUST_300001_SM_1000_NS8cuda_cub4core6detail5shmemE+24];
	ld.shared.u64 	%rd42, [_ZN6thrust24THRUST_300001_SM_1000_NS8cuda_cub4core6detail5shmemE+32];
	setp.lt.f32 	%p200, %f247, %f38;
	mov.u64 	%rd305, %rd42;
	mov.f32 	%f198, %f38;
	@%p200 bra 	$L__BB12_52;
	setp.lt.f32 	%p201, %f38, %f247;
	mov.u64 	%rd305, %rd355;
	mov.f32 	%f198, %f247;
	@%p201 bra 	$L__BB12_52;
	setp.lt.s64 	%p202, %rd355, %rd42;
	min.s64 	%rd305, %rd355, %rd42;
	selp.f32 	%f198, %f247, %f38, %p202;
$L__BB12_52:
	ld.shared.f32 	%f41, [_ZN6thrust24THRUST_300001_SM_1000_NS8cuda_cub4core6detail5shmemE+40];
	ld.shared.u64 	%rd45, [_ZN6thrust24THRUST_300001_SM_1000_NS8cuda_cub4core6detail5shmemE+48];
	setp.lt.f32 	%p203, %f198, %f41;
	mov.u64 	%rd306, %rd45;
	mov.f32 	%f199, %f41;
	@%p203 bra 	$L__BB12_55;
	setp.lt.f32 	%p204, %f41, %f198;
	mov.u64 	%rd306, %rd305;
	mov.f32 	%f199, %f198;
	@%p204 bra 	$L__BB12_55;
	setp.lt.s64 	%p205, %rd305, %rd45;
	min.s64 	%rd306, %rd305, %rd45;
	selp.f32 	%f199, %f198, %f41, %p205;
$L__BB12_55:
	ld.shared.f32 	%f44, [_ZN6thrust24THRUST_300001_SM_1000_NS8cuda_cub4core6detail5shmemE+56];
	ld.shared.u64 	%rd48, [_ZN6thrust24THRUST_300001_SM_1000_NS8cuda_cub4core6detail5shmemE+64];
	setp.lt.f32 	%p206, %f199, %f44;
	mov.u64 	%rd307, %rd48;
	mov.f32 	%f200, %f44;
	@%p206 bra 	$L__BB12_58;
	setp.lt.f32 	%p207, %f44, %f199;
	mov.u64 	%rd307, %rd306;
	mov.f32 	%f200, %f199;
	@%p207 bra 	$L__BB12_58;
	setp.lt.s64 	%p208, %rd306, %rd48;
	min.s64 	%rd307, %rd306, %rd48;
	selp.f32 	%f200, %f199, %f44, %p208;
$L__BB12_58:
	ld.shared.f32 	%f47, [_ZN6thrust24THRUST_300001_SM_1000_NS8cuda_cub4core6detail5shmemE+72];
	ld.shared.u64 	%rd51, [_ZN6thrust24THRUST_300001_SM_1000_NS8cuda_cub4core6detail5shmemE+80];
	setp.lt.f32 	%p209, %f200, %f47;
	mov.u64 	%rd308, %rd51;
	mov.f32 	%f201, %f47;
	@%p209 bra 	$L__BB12_61;
	setp.lt.f32 	%p210, %f47, %f200;
	mov.u64 	%rd308, %rd307;
	mov.f32 	%f201, %f200;
	@%p210 bra 	$L__BB12_61;
	setp.lt.s64 	%p211, %rd307, %rd51;
	min.s64 	%rd308, %rd307, %rd51;
	selp.f32 	%f201, %f200, %f47, %p211;
$L__BB12_61:
	ld.shared.f32 	%f50, [_ZN6thrust24THRUST_300001_SM_1000_NS8cuda_cub4core6detail5shmemE+88];
	ld.shared.u64 	%rd54, [_ZN6thrust24THRUST_300001_SM_1000_NS8cuda_cub4core6detail5shmemE+96];
	setp.lt.f32 	%p212, %f201, %f50;
	mov.u64 	%rd309, %rd54;
	mov.f32 	%f202, %f50;
	@%p212 bra 	$L__BB12_64;
	setp.lt.f32 	%p213, %f50, %f201;
	mov.u64 	%rd309, %rd308;
	mov.f32 	%f202, %f201;
	@%p213 bra 	$L__BB12_64;
	setp.lt.s64 	%p214, %rd308, %rd54;
	min.s64 	%rd309, %rd308, %rd54;
	selp.f32 	%f202, %f201, %f50, %p214;
$L__BB12_64:
	ld.shared.f32 	%f53, [_ZN6thrust24THRUST_300001_SM_1000_NS8cuda_cub4core6detail5shmemE+104];
	ld.shared.u64 	%rd57, [_ZN6thrust24THRUST_300001_SM_1000_NS8cuda_cub4core6detail5shmemE+112];
	setp.lt.f32 	%p215, %f202, %f53;
	mov.u64 	%rd310, %rd57;
	mov.f32 	%f203, %f53;
	@%p215 bra 	$L__BB12_67;
	setp.lt.f32 	%p216, %f53, %f202;
	mov.u64 	%rd310, %rd309;
	mov.f32 	%f203, %f202;
	@%p216 bra 	$L__BB12_67;
	setp.lt.s64 	%p217, %rd309, %rd57;
	min.s64 	%rd310, %rd309, %rd57;
	selp.f32 	%f203, %f202, %f53, %p217;
$L__BB12_67:
	ld.shared.f32 	%f56, [_ZN6thrust24THRUST_300001_SM_1000_NS8cuda_cub4core6detail5shmemE+120];
	ld.shared.u64 	%rd60, [_ZN6thrust24THRUST_300001_SM_1000_NS8cuda_cub4core6detail5shmemE+128];
	setp.lt.f32 	%p218, %f203, %f56;
	mov.f32 	%f247, %f56;
	mov.u64 	%rd355, %rd60;
	@%p218 bra 	$L__BB12_209;
	setp.lt.f32 	%p219, %f56, %f203;
	mov.f32 	%f247, %f203;
	mov.u64 	%rd355, %rd310;
	@%p219 bra 	$L__BB12_209;
	setp.lt.s64 	%p220, %rd310, %rd60;
	min.s64 	%rd355, %rd310, %rd60;
	selp.f32 	%f247, %f203, %f56, %p220;
	bra.uni 	$L__BB12_209;
$L__BB12_70:
	// begin inline asm
	mov.u32 %r200, %laneid;
	// end inline asm
	and.b32  	%r221, %r1, 992;
	add.s32 	%r222, %r221, 32;
	setp.gt.s32 	%p127, %r222, %r37;
	not.b32 	%r223, %r221;
	add.s32 	%r224, %r37, %r223;
	selp.b32 	%r219, %r224, 31, %p127;
	mov.b32 	%r202, %f191;
	mov.b32 	%r218, 1;
	mov.b32 	%r220, -1;
	// begin inline asm
	shfl.sync.down.b32 %r201, %r202, %r218, %r219, %r220;
	// end inline asm
	mov.b32 	%f58, %r201;
	// begin inline asm
	shfl.sync.down.b32 %r206, %r207, %r218, %r219, %r220;
	// end inline asm
	mov.b64 	{%r212, %r217}, %rd298;
	// begin inline asm
	shfl.sync.down.b32 %r211, %r212, %r218, %r219, %r220;
	// end inline asm
	// begin inline asm
	shfl.sync.down.b32 %r216, %r217, %r218, %r219, %r220;
	// end inline asm
	mov.b64 	%rd62, {%r211, %r216};
	setp.ge.s32 	%p128, %r200, %r219;
	mov.u64 	%rd311, %rd298;
	mov.f32 	%f204, %f191;
	@%p128 bra 	$L__BB12_74;
	setp.lt.f32 	%p129, %f191, %f58;
	mov.u64 	%rd311, %rd62;
	mov.f32 	%f204, %f58;
	@%p129 bra 	$L__BB12_74;
	setp.gt.f32 	%p130, %f191, %f58;
	mov.u64 	%rd311, %rd298;
	mov.f32 	%f204, %f191;
	@%p130 bra 	$L__BB12_74;
	setp.lt.s64 	%p131, %rd298, %rd62;
	min.s64 	%rd311, %rd298, %rd62;
	selp.f32 	%f204, %f191, %f58, %p131;
$L__BB12_74:
	mov.b32 	%r226, %f204;
	mov.b32 	%r242, 2;
	mov.b32 	%r244, -1;
	// begin inline asm
	shfl.sync.down.b32 %r225, %r226, %r242, %r219, %r244;
	// end inline asm
	mov.b32 	%f61, %r225;
	// begin inline asm
	shfl.sync.down.b32 %r230, %r231, %r242, %r219, %r244;
	// end inline asm
	mov.b64 	{%r236, %r241}, %rd311;
	// begin inline asm
	shfl.sync.down.b32 %r235, %r236, %r242, %r219, %r244;
	// end inline asm
	// begin inline asm
	shfl.sync.down.b32 %r240, %r241, %r242, %r219, %r244;
	// end inline asm
	mov.b64 	%rd65, {%r235, %r240};
	add.s32 	%r245, %r200, 2;
	setp.gt.s32 	%p132, %r245, %r219;
	mov.u64 	%rd312, %rd311;
	mov.f32 	%f205, %f204;
	@%p132 bra 	$L__BB12_78;
	setp.lt.f32 	%p133, %f204, %f61;
	mov.u64 	%rd312, %rd65;
	mov.f32 	%f205, %f61;
	@%p133 bra 	$L__BB12_78;
	setp.gt.f32 	%p134, %f204, %f61;
	mov.u64 	%rd312, %rd311;
	mov.f32 	%f205, %f204;
	@%p134 bra 	$L__BB12_78;
	setp.lt.s64 	%p135, %rd311, %rd65;
	min.s64 	%rd312, %rd311, %rd65;
	selp.f32 	%f205, %f204, %f61, %p135;
$L__BB12_78:
	mov.b32 	%r247, %f205;
	mov.b32 	%r263, 4;
	mov.b32 	%r265, -1;
	// begin inline asm
	shfl.sync.down.b32 %r246, %r247, %r263, %r219, %r265;
	// end inline asm
	mov.b32 	%f64, %r246;
	// begin inline asm
	shfl.sync.down.b32 %r251, %r252, %r263, %r219, %r265;
	// end inline asm
	mov.b64 	{%r257, %r262}, %rd312;
	// begin inline asm
	shfl.sync.down.b32 %r256, %r257, %r263, %r219, %r265;
	// end inline asm
	// begin inline asm
	shfl.sync.down.b32 %r261, %r262, %r263, %r219, %r265;
	// end inline asm
	mov.b64 	%rd68, {%r256, %r261};
	add.s32 	%r266, %r200, 4;
	setp.gt.s32 	%p136, %r266, %r219;
	mov.f32 	%f206, %f205;
	mov.u64 	%rd313, %rd312;
	@%p136 bra 	$L__BB12_82;
	setp.lt.f32 	%p137, %f205, %f64;
	mov.f32 	%f206, %f64;
	mov.u64 	%rd313, %rd68;
	@%p137 bra 	$L__BB12_82;
	setp.gt.f32 	%p138, %f205, %f64;
	mov.f32 	%f206, %f205;
	mov.u64 	%rd313, %rd312;
	@%p138 bra 	$L__BB12_82;
	setp.lt.s64 	%p139, %rd312, %rd68;
	selp.f32 	%f206, %f205, %f64, %p139;
	min.s64 	%rd313, %rd312, %rd68;
$L__BB12_82:
	mov.b32 	%r268, %f206;
	mov.b32 	%r284, 8;
	mov.b32 	%r286, -1;
	// begin inline asm
	shfl.sync.down.b32 %r267, %r268, %r284, %r219, %r286;
	// end inline asm
	mov.b32 	%f67, %r267;
	// begin inline asm
	shfl.sync.down.b32 %r272, %r273, %r284, %r219, %r286;
	// end inline asm
	mov.b64 	{%r278, %r283}, %rd313;
	// begin inline asm
	shfl.sync.down.b32 %r277, %r278, %r284, %r219, %r286;
	// end inline asm
	// begin inline asm
	shfl.sync.down.b32 %r282, %r283, %r284, %r219, %r286;
	// end inline asm
	mov.b64 	%rd71, {%r277, %r282};
	add.s32 	%r287, %r200, 8;
	setp.gt.s32 	%p140, %r287, %r219;
	mov.f32 	%f207, %f206;
	mov.u64 	%rd314, %rd313;
	@%p140 bra 	$L__BB12_86;
	setp.lt.f32 	%p141, %f206, %f67;
	mov.f32 	%f207, %f67;
	mov.u64 	%rd314, %rd71;
	@%p141 bra 	$L__BB12_86;
	setp.gt.f32 	%p142, %f206, %f67;
	mov.f32 	%f207, %f206;
	mov.u64 	%rd314, %rd313;
	@%p142 bra 	$L__BB12_86;
	setp.lt.s64 	%p143, %rd313, %rd71;
	selp.f32 	%f207, %f206, %f67, %p143;
	min.s64 	%rd314, %rd313, %rd71;
$L__BB12_86:
	mov.b32 	%r289, %f207;
	mov.b32 	%r305, 16;
	mov.b32 	%r307, -1;
	// begin inline asm
	shfl.sync.down.b32 %r288, %r289, %r305, %r219, %r307;
	// end inline asm
	mov.b32 	%f70, %r288;
	// begin inline asm
	shfl.sync.down.b32 %r293, %r294, %r305, %r219, %r307;
	// end inline asm
	mov.b64 	{%r299, %r304}, %rd314;
	// begin inline asm
	shfl.sync.down.b32 %r298, %r299, %r305, %r219, %r307;
	// end inline asm
	// begin inline asm
	shfl.sync.down.b32 %r303, %r304, %r305, %r219, %r307;
	// end inline asm
	mov.b64 	%rd74, {%r298, %r303};
	add.s32 	%r308, %r200, 16;
	setp.gt.s32 	%p144, %r308, %r219;
	mov.f32 	%f247, %f207;
	mov.u64 	%rd355, %rd314;
	@%p144 bra 	$L__BB12_90;
	setp.lt.f32 	%p145, %f207, %f70;
	mov.f32 	%f247, %f70;
	mov.u64 	%rd355, %rd74;
	@%p145 bra 	$L__BB12_90;
	setp.gt.f32 	%p146, %f207, %f70;
	mov.f32 	%f247, %f207;
	mov.u64 	%rd355, %rd314;
	@%p146 bra 	$L__BB12_90;
	setp.lt.s64 	%p147, %rd314, %rd74;
	selp.f32 	%f247, %f207, %f70, %p147;
	min.s64 	%rd355, %rd314, %rd74;
$L__BB12_90:
	setp.ne.s32 	%p148, %r200, 0;
	@%p148 bra 	$L__BB12_92;
	shr.u32 	%r309, %r1, 1;
	and.b32  	%r310, %r309, 496;
	mov.u32 	%r311, _ZN6thrust24THRUST_300001_SM_1000_NS8cuda_cub4core6detail5shmemE;
	add.s32 	%r312, %r311, %r310;
	st.shared.f32 	[%r312+8], %f247;
	st.shared.u64 	[%r312+16], %rd355;
$L__BB12_92:
	bar.sync 	0;
	setp.ne.s32 	%p149, %r1, 0;
	@%p149 bra 	$L__BB12_209;
	setp.lt.s32 	%p150, %r37, 33;
	mov.f32 	%f209, %f247;
	mov.u64 	%rd316, %rd355;
	@%p150 bra 	$L__BB12_97;
	ld.shared.f32 	%f73, [_ZN6thrust24THRUST_300001_SM_1000_NS8cuda_cub4core6detail5shmemE+24];
	ld.shared.u64 	%rd77, [_ZN6thrust24THRUST_300001_SM_1000_NS8cuda_cub4core6detail5shmemE+32];
	setp.lt.f32 	%p151, %f247, %f73;
	mov.f32 	%f209, %f73;
	mov.u64 	%rd316, %rd77;
	@%p151 bra 	$L__BB12_97;
	setp.lt.f32 	%p152, %f73, %f247;
	mov.f32 	%f209, %f247;
	mov.u64 	%rd316, %rd355;
	@%p152 bra 	$L__BB12_97;
	setp.lt.s64 	%p153, %rd355, %rd77;
	selp.f32 	%f209, %f247, %f73, %p153;
	min.s64 	%rd316, %rd355, %rd77;
$L__BB12_97:
	setp.lt.s32 	%p154, %r37, 65;
	mov.f32 	%f210, %f209;
	mov.u64 	%rd317, %rd316;
	@%p154 bra 	$L__BB12_101;
	ld.shared.f32 	%f76, [_ZN6thrust24THRUST_300001_SM_1000_NS8cuda_cub4core6detail5shmemE+40];
	ld.shared.u64 	%rd80, [_ZN6thrust24THRUST_300001_SM_1000_NS8cuda_cub4core6detail5shmemE+48];
	setp.lt.f32 	%p155, %f209, %f76;
	mov.f32 	%f210, %f76;
	mov.u64 	%rd317, %rd80;
	@%p155 bra 	$L__BB12_101;
	setp.lt.f32 	%p156, %f76, %f209;
	mov.f32 	%f210, %f209;
	mov.u64 	%rd317, %rd316;
	@%p156 bra 	$L__BB12_101;
	setp.lt.s64 	%p157, %rd316, %rd80;
	selp.f32 	%f210, %f209, %f76, %p157;
	min.s64 	%rd317, %rd316, %rd80;
$L__BB12_101:
	setp.lt.s32 	%p158, %r37, 97;
	mov.f32 	%f211, %f210;
	mov.u64 	%rd318, %rd317;
	@%p158 bra 	$L__BB12_105;
	ld.shared.f32 	%f79, [_ZN6thrust24THRUST_300001_SM_1000_NS8cuda_cub4core6detail5shmemE+56];
	ld.shared.u64 	%rd83, [_ZN6thrust24THRUST_300001_SM_1000_NS8cuda_cub4core6detail5shmemE+64];
	setp.lt.f32 	%p159, %f210, %f79;
	mov.f32 	%f211, %f79;
	mov.u64 	%rd318, %rd83;
	@%p159 bra 	$L__BB12_105;
	setp.lt.f32 	%p160, %f79, %f210;
	mov.f32 	%f211, %f210;
	mov.u64 	%rd318, %rd317;
	@%p160 bra 	$L__BB12_105;
	setp.lt.s64 	%p161, %rd317, %rd83;
	selp.f32 	%f211, %f210, %f79, %p161;
	min.s64 	%rd318, %rd317, %rd83;
$L__BB12_105:
	setp.lt.s32 	%p162, %r37, 129;
	mov.f32 	%f212, %f211;
	mov.u64 	%rd319, %rd318;
	@%p162 bra 	$L__BB12_109;
	ld.shared.f32 	%f82, [_ZN6thrust24THRUST_300001_SM_1000_NS8cuda_cub4core6detail5shmemE+72];
	ld.shared.u64 	%rd86, [_ZN6thrust24THRUST_300001_SM_1000_NS8cuda_cub4core6detail5shmemE+80];
	setp.lt.f32 	%p163, %f211, %f82;
	mov.f32 	%f212, %f82;
	mov.u64 	%rd319, %rd86;
	@%p163 bra 	$L__BB12_109;
	setp.lt.f32 	%p164, %f82, %f211;
	mov.f32 	%f212, %f211;
	mov.u64 	%rd319, %rd318;
	@%p164 bra 	$L__BB12_109;
	setp.lt.s64 	%p165, %rd318, %rd86;
	selp.f32 	%f212, %f211, %f82, %p165;
	min.s64 	%rd319, %rd318, %rd86;
$L__BB12_109:
	setp.lt.s32 	%p166, %r37, 161;
	mov.f32 	%f213, %f212;
	mov.u64 	%rd320, %rd319;
	@%p166 bra 	$L__BB12_113;
	ld.shared.f32 	%f85, [_ZN6thrust24THRUST_300001_SM_1000_NS8cuda_cub4core6detail5shmemE+88];
	ld.shared.u64 	%rd89, [_ZN6thrust24THRUST_300001_SM_1000_NS8cuda_cub4core6detail5shmemE+96];
	setp.lt.f32 	%p167, %f212, %f85;
	mov.f32 	%f213, %f85;
	mov.u64 	%rd320, %rd89;
	@%p167 bra 	$L__BB12_113;
	setp.lt.f32 	%p168, %f85, %f212;
	mov.f32 	%f213, %f212;
	mov.u64 	%rd320, %rd319;
	@%p168 bra 	$L__BB12_113;
	setp.lt.s64 	%p169, %rd319, %rd89;
	selp.f32 	%f213, %f212, %f85, %p169;
	min.s64 	%rd320, %rd319, %rd89;
$L__BB12_113:
	setp.lt.s32 	%p170, %r37, 193;
	mov.f32 	%f214, %f213;
	mov.u64 	%rd321, %rd320;
	@%p170 bra 	$L__BB12_117;
	ld.shared.f32 	%f88, [_ZN6thrust24THRUST_300001_SM_1000_NS8cuda_cub4core6detail5shmemE+104];
	ld.shared.u64 	%rd92, [_ZN6thrust24THRUST_300001_SM_1000_NS8cuda_cub4core6detail5shmemE+112];
	setp.lt.f32 	%p171, %f213, %f88;
	mov.f32 	%f214, %f88;
	mov.u64 	%rd321, %rd92;
	@%p171 bra 	$L__BB12_117;
	setp.lt.f32 	%p172, %f88, %f213;
	mov.f32 	%f214, %f213;
	mov.u64 	%rd321, %rd320;
	@%p172 bra 	$L__BB12_117;
	setp.lt.s64 	%p173, %rd320, %rd92;
	selp.f32 	%f214, %f213, %f88, %p173;
	min.s64 	%rd321, %rd320, %rd92;
$L__BB12_117:
	setp.lt.s32 	%p174, %r37, 225;
	mov.f32 	%f247, %f214;
	mov.u64 	%rd355, %rd321;
	@%p174 bra 	$L__BB12_209;
	ld.shared.f32 	%f91, [_ZN6thrust24THRUST_300001_SM_1000_NS8cuda_cub4core6detail5shmemE+120];
	ld.shared.u64 	%rd95, [_ZN6thrust24THRUST_300001_SM_1000_NS8cuda_cub4core6detail5shmemE+128];
	setp.lt.f32 	%p175, %f214, %f91;
	mov.f32 	%f247, %f91;
	mov.u64 	%rd355, %rd95;
	@%p175 bra 	$L__BB12_209;
	setp.lt.f32 	%p176, %f91, %f214;
	mov.f32 	%f247, %f214;
	mov.u64 	%rd355, %rd321;
	@%p176 bra 	$L__BB12_209;
	setp.lt.s64 	%p177, %rd321, %rd95;
	selp.f32 	%f247, %f214, %f91, %p177;
	min.s64 	%rd355, %rd321, %rd95;
	bra.uni 	$L__BB12_209;
$L__BB12_121:
	mov.u32 	%r16, %tid.x;
	mul.wide.u32 	%rd208, %r16, 16;
	add.s64 	%rd189, %rd186, %rd208;
	// begin inline asm
	ld.global.nc.u64 %rd188, [%rd189];
	// end inline asm
	mov.b64 	{%r38, %r39}, %rd188;
	mov.b32 	%f93, %r38;
	add.s64 	%rd191, %rd189, 8;
	// begin inline asm
	ld.global.nc.u64 %rd190, [%rd191];
	// end inline asm
	add.s64 	%rd193, %rd189, 4096;
	// begin inline asm
	ld.global.nc.u64 %rd192, [%rd193];
	// end inline asm
	mov.b64 	{%r40, %r41}, %rd192;
	mov.b32 	%f215, %r40;
	add.s64 	%rd195, %rd189, 4104;
	// begin inline asm
	ld.global.nc.u64 %rd322, [%rd195];
	// end inline asm
	add.s64 	%rd197, %rd189, 8192;
	// begin inline asm
	ld.global.nc.u64 %rd196, [%rd197];
	// end inline asm
	mov.b64 	{%r42, %r43}, %rd196;
	mov.b32 	%f216, %r42;
	add.s64 	%rd199, %rd189, 8200;
	// begin inline asm
	ld.global.nc.u64 %rd323, [%rd199];
	// end inline asm
	add.s64 	%rd201, %rd189, 12288;
	// begin inline asm
	ld.global.nc.u64 %rd200, [%rd201];
	// end inline asm
	mov.b64 	{%r44, %r45}, %rd200;
	mov.b32 	%f217, %r44;
	add.s64 	%rd203, %rd189, 12296;
	// begin inline asm
	ld.global.nc.u64 %rd324, [%rd203];
	// end inline asm
	add.s64 	%rd205, %rd189, 16384;
	// begin inline asm
	ld.global.nc.u64 %rd204, [%rd205];
	// end inline asm
	mov.b64 	{%r46, %r47}, %rd204;
	mov.b32 	%f234, %r46;
	add.s64 	%rd207, %rd189, 16392;
	// begin inline asm
	ld.global.nc.u64 %rd342, [%rd207];
	// end inline asm
	setp.lt.f32 	%p3, %f93, %f215;
	@%p3 bra 	$L__BB12_123;
	setp.lt.f32 	%p4, %f215, %f93;
	setp.lt.s64 	%p5, %rd190, %rd322;
	or.pred  	%p6, %p4, %p5;
	selp.f32 	%f215, %f93, %f215, %p6;
	selp.b64 	%rd322, %rd190, %rd322, %p6;
$L__BB12_123:
	setp.lt.f32 	%p7, %f215, %f216;
	@%p7 bra 	$L__BB12_125;
	setp.lt.f32 	%p8, %f216, %f215;
	setp.lt.s64 	%p9, %rd322, %rd323;
	or.pred  	%p10, %p8, %p9;
	selp.f32 	%f216, %f215, %f216, %p10;
	selp.b64 	%rd323, %rd322, %rd323, %p10;
$L__BB12_125:
	setp.lt.f32 	%p11, %f216, %f217;
	@%p11 bra 	$L__BB12_127;
	setp.lt.f32 	%p12, %f217, %f216;
	setp.lt.s64 	%p13, %rd323, %rd324;
	or.pred  	%p14, %p12, %p13;
	selp.f32 	%f217, %f216, %f217, %p14;
	selp.b64 	%rd324, %rd323, %rd324, %p14;
$L__BB12_127:
	setp.lt.f32 	%p15, %f217, %f234;
	@%p15 bra 	$L__BB12_129;
	setp.lt.f32 	%p16, %f234, %f217;
	setp.lt.s64 	%p17, %rd324, %rd342;
	or.pred  	%p18, %p16, %p17;
	selp.f32 	%f234, %f217, %f234, %p18;
	selp.b64 	%rd342, %rd324, %rd342, %p18;
$L__BB12_129:
	setp.lt.u32 	%p19, %r37, 2560;
	mov.b32 	%r425, 1280;
	@%p19 bra 	$L__BB12_142;
	mov.b32 	%r424, 1280;
	mov.f32 	%f219, %f234;
	mov.u64 	%rd326, %rd342;
$L__BB12_131:
	add.s32 	%r50, %r424, %r16;
	mul.wide.u32 	%rd229, %r50, 16;
	add.s64 	%rd210, %rd186, %rd229;
	// begin inline asm
	ld.global.nc.u64 %rd209, [%rd210];
	// end inline asm
	mov.b64 	{%r51, %r52}, %rd209;
	mov.b32 	%f220, %r51;
	add.s64 	%rd212, %rd210, 8;
	// begin inline asm
	ld.global.nc.u64 %rd327, [%rd212];
	// end inline asm
	add.s64 	%rd214, %rd210, 4096;
	// begin inline asm
	ld.global.nc.u64 %rd213, [%rd214];
	// end inline asm
	mov.b64 	{%r53, %r54}, %rd213;
	mov.b32 	%f221, %r53;
	add.s64 	%rd216, %rd210, 4104;
	// begin inline asm
	ld.global.nc.u64 %rd328, [%rd216];
	// end inline asm
	add.s64 	%rd218, %rd210, 8192;
	// begin inline asm
	ld.global.nc.u64 %rd217, [%rd218];
	// end inline asm
	mov.b64 	{%r55, %r56}, %rd217;
	mov.b32 	%f222, %r55;
	add.s64 	%rd220, %rd210, 8200;
	// begin inline asm
	ld.global.nc.u64 %rd329, [%rd220];
	// end inline asm
	add.s64 	%rd222, %rd210, 12288;
	// begin inline asm
	ld.global.nc.u64 %rd221, [%rd222];
	// end inline asm
	mov.b64 	{%r57, %r58}, %rd221;
	mov.b32 	%f223, %r57;
	add.s64 	%rd224, %rd210, 12296;
	// begin inline asm
	ld.global.nc.u64 %rd330, [%rd224];
	// end inline asm
	add.s64 	%rd226, %rd210, 16384;
	// begin inline asm
	ld.global.nc.u64 %rd225, [%rd226];
	// end inline asm
	mov.b64 	{%r59, %r60}, %rd225;
	mov.b32 	%f234, %r59;
	add.s64 	%rd228, %rd210, 16392;
	// begin inline asm
	ld.global.nc.u64 %rd342, [%rd228];
	// end inline asm
	setp.lt.f32 	%p20, %f219, %f220;
	@%p20 bra 	$L__BB12_133;
	setp.lt.f32 	%p21, %f220, %f219;
	setp.lt.s64 	%p22, %rd326, %rd327;
	or.pred  	%p23, %p21, %p22;
	selp.f32 	%f220, %f219, %f220, %p23;
	selp.b64 	%rd327, %rd326, %rd327, %p23;
$L__BB12_133:
	setp.lt.f32 	%p24, %f220, %f221;
	@%p24 bra 	$L__BB12_135;
	setp.lt.f32 	%p25, %f221, %f220;
	setp.lt.s64 	%p26, %rd327, %rd328;
	or.pred  	%p27, %p25, %p26;
	selp.f32 	%f221, %f220, %f221, %p27;
	selp.b64 	%rd328, %rd327, %rd328, %p27;
$L__BB12_135:
	setp.lt.f32 	%p28, %f221, %f222;
	@%p28 bra 	$L__BB12_137;
	setp.lt.f32 	%p29, %f222, %f221;
	setp.lt.s64 	%p30, %rd328, %rd329;
	or.pred  	%p31, %p29, %p30;
	selp.f32 	%f222, %f221, %f222, %p31;
	selp.b64 	%rd329, %rd328, %rd329, %p31;
$L__BB12_137:
	setp.lt.f32 	%p32, %f222, %f223;
	@%p32 bra 	$L__BB12_139;
	setp.lt.f32 	%p33, %f223, %f222;
	setp.lt.s64 	%p34, %rd329, %rd330;
	or.pred  	%p35, %p33, %p34;
	selp.f32 	%f223, %f222, %f223, %p35;
	selp.b64 	%rd330, %rd329, %rd330, %p35;
$L__BB12_139:
	setp.lt.f32 	%p36, %f223, %f234;
	@%p36 bra 	$L__BB12_141;
	setp.lt.f32 	%p37, %f234, %f223;
	setp.lt.s64 	%p38, %rd330, %rd342;
	or.pred  	%p39, %p37, %p38;
	selp.f32 	%f234, %f223, %f234, %p39;
	selp.b64 	%rd342, %rd330, %rd342, %p39;
$L__BB12_141:
	add.s32 	%r425, %r424, 1280;
	add.s32 	%r61, %r424, 2560;
	setp.le.s32 	%p40, %r61, %r37;
	mov.u32 	%r424, %r425;
	mov.f32 	%f219, %f234;
	mov.u64 	%rd326, %rd342;
	@%p40 bra 	$L__BB12_131;
$L__BB12_142:
	setp.le.s32 	%p41, %r37, %r425;
	@%p41 bra 	$L__BB12_165;
	sub.s32 	%r20, %r37, %r425;
	setp.ge.s32 	%p42, %r16, %r20;
	@%p42 bra 	$L__BB12_165;
	not.b32 	%r62, %r16;
	add.s32 	%r63, %r37, %r62;
	sub.s32 	%r21, %r63, %r425;
	and.b32  	%r64, %r21, 768;
	setp.eq.s32 	%p43, %r64, 768;
	mov.u32 	%r429, %r16;
	@%p43 bra 	$L__BB12_150;
	add.s32 	%r427, %r16, %r425;
	shr.u32 	%r65, %r21, 8;
	add.s32 	%r66, %r65, 1;
	and.b32  	%r67, %r66, 3;
	neg.s32 	%r426, %r67;
	mov.u32 	%r429, %r16;
$L__BB12_146:
	.pragma "nounroll";
	mov.u64 	%rd127, %rd342;
	mov.f32 	%f123, %f234;
	mul.wide.u32 	%rd235, %r427, 16;
	add.s64 	%rd232, %rd186, %rd235;
	// begin inline asm
	ld.global.nc.u64 %rd231, [%rd232];
	// end inline asm
	mov.b64 	{%r68, %r69}, %rd231;
	mov.b32 	%f124, %r68;
	add.s64 	%rd234, %rd232, 8;
	// begin inline asm
	ld.global.nc.u64 %rd233, [%rd234];
	// end inline asm
	setp.lt.f32 	%p44, %f123, %f124;
	mov.f32 	%f234, %f124;
	mov.u64 	%rd342, %rd233;
	@%p44 bra 	$L__BB12_149;
	setp.lt.f32 	%p45, %f124, %f123;
	mov.f32 	%f234, %f123;
	mov.u64 	%rd342, %rd127;
	@%p45 bra 	$L__BB12_149;
	setp.lt.s64 	%p46, %rd127, %rd233;
	selp.f32 	%f234, %f123, %f124, %p46;
	min.s64 	%rd342, %rd127, %rd233;
$L__BB12_149:
	add.s32 	%r429, %r429, 256;
	add.s32 	%r427, %r427, 256;
	add.s32 	%r426, %r426, 1;
	setp.ne.s32 	%p47, %r426, 0;
	@%p47 bra 	$L__BB12_146;
$L__BB12_150:
	setp.lt.u32 	%p48, %r21, 768;
	@%p48 bra 	$L__BB12_165;
	cvt.u64.u32 	%rd236, %r429;
	cvt.u64.u32 	%rd237, %r425;
	add.s64 	%rd238, %rd236, %rd237;
	shl.b64 	%rd239, %rd238, 4;
	add.s64 	%rd240, %rd239, %rd186;
	add.s64 	%rd337, %rd240, 12296;
	add.s32 	%r430, %r429, %r425;
$L__BB12_152:
	mul.wide.u32 	%rd245, %r430, 16;
	add.s64 	%rd242, %rd186, %rd245;
	// begin inline asm
	ld.global.nc.u64 %rd241, [%rd242];
	// end inline asm
	mov.b64 	{%r70, %r71}, %rd241;
	mov.b32 	%f130, %r70;
	add.s64 	%rd244, %rd242, 8;
	// begin inline asm
	ld.global.nc.u64 %rd243, [%rd244];
	// end inline asm
	setp.lt.f32 	%p49, %f234, %f130;
	mov.f32 	%f231, %f130;
	mov.u64 	%rd339, %rd243;
	@%p49 bra 	$L__BB12_155;
	setp.lt.f32 	%p50, %f130, %f234;
	mov.f32 	%f231, %f234;
	mov.u64 	%rd339, %rd342;
	@%p50 bra 	$L__BB12_155;
	setp.lt.s64 	%p51, %rd342, %rd243;
	selp.f32 	%f231, %f234, %f130, %p51;
	min.s64 	%rd339, %rd342, %rd243;
$L__BB12_155:
	add.s64 	%rd247, %rd337, -8200;
	// begin inline asm
	ld.global.nc.u64 %rd246, [%rd247];
	// end inline asm
	mov.b64 	{%r72, %r73}, %rd246;
	mov.b32 	%f133, %r72;
	add.s64 	%rd249, %rd337, -8192;
	// begin inline asm
	ld.global.nc.u64 %rd248, [%rd249];
	// end inline asm
	setp.lt.f32 	%p52, %f231, %f133;
	mov.f32 	%f232, %f133;
	mov.u64 	%rd340, %rd248;
	@%p52 bra 	$L__BB12_158;
	setp.lt.f32 	%p53, %f133, %f231;
	mov.f32 	%f232, %f231;
	mov.u64 	%rd340, %rd339;
	@%p53 bra 	$L__BB12_158;
	setp.lt.s64 	%p54, %rd339, %rd248;
	selp.f32 	%f232, %f231, %f133, %p54;
	min.s64 	%rd340, %rd339, %rd248;
$L__BB12_158:
	add.s64 	%rd251, %rd337, -4104;
	// begin inline asm
	ld.global.nc.u64 %rd250, [%rd251];
	// end inline asm
	mov.b64 	{%r74, %r75}, %rd250;
	mov.b32 	%f136, %r74;
	add.s64 	%rd253, %rd337, -4096;
	// begin inline asm
	ld.global.nc.u64 %rd252, [%rd253];
	// end inline asm
	setp.lt.f32 	%p55, %f232, %f136;
	mov.f32 	%f233, %f136;
	mov.u64 	%rd341, %rd252;
	@%p55 bra 	$L__BB12_161;
	setp.lt.f32 	%p56, %f136, %f232;
	mov.f32 	%f233, %f232;
	mov.u64 	%rd341, %rd340;
	@%p56 bra 	$L__BB12_161;
	setp.lt.s64 	%p57, %rd340, %rd252;
	selp.f32 	%f233, %f232, %f136, %p57;
	min.s64 	%rd341, %rd340, %rd252;
$L__BB12_161:
	add.s64 	%rd255, %rd337, -8;
	// begin inline asm
	ld.global.nc.u64 %rd254, [%rd255];
	// end inline asm
	mov.b64 	{%r76, %r77}, %rd254;
	mov.b32 	%f139, %r76;
	// begin inline asm
	ld.global.nc.u64 %rd256, [%rd337];
	// end inline asm
	setp.lt.f32 	%p58, %f233, %f139;
	mov.f32 	%f234, %f139;
	mov.u64 	%rd342, %rd256;
	@%p58 bra 	$L__BB12_164;
	setp.lt.f32 	%p59, %f139, %f233;
	mov.f32 	%f234, %f233;
	mov.u64 	%rd342, %rd341;
	@%p59 bra 	$L__BB12_164;
	setp.lt.s64 	%p60, %rd341, %rd256;
	selp.f32 	%f234, %f233, %f139, %p60;
	min.s64 	%rd342, %rd341, %rd256;
$L__BB12_164:
	add.s32 	%r429, %r429, 1024;
	add.s64 	%rd337, %rd337, 16384;
	add.s32 	%r430, %r430, 1024;
	setp.lt.s32 	%p61, %r429, %r20;
	@%p61 bra 	$L__BB12_152;
$L__BB12_165:
	// begin inline asm
	mov.u32 %r78, %laneid;
	// end inline asm
	mov.b32 	%r80, %f234;
	mov.b32 	%r96, 1;
	mov.b32 	%r97, 31;
	mov.b32 	%r98, -1;
	// begin inline asm
	shfl.sync.down.b32 %r79, %r80, %r96, %r97, %r98;
	// end inline asm
	mov.b32 	%f143, %r79;
	// begin inline asm
	shfl.sync.down.b32 %r84, %r85, %r96, %r97, %r98;
	// end inline asm
	mov.b64 	{%r90, %r95}, %rd342;
	// begin inline asm
	shfl.sync.down.b32 %r89, %r90, %r96, %r97, %r98;
	// end inline asm
	// begin inline asm
	shfl.sync.down.b32 %r94, %r95, %r96, %r97, %r98;
	// end inline asm
	mov.b64 	%rd150, {%r89, %r94};
	setp.gt.s32 	%p62, %r78, 30;
	mov.f32 	%f236, %f234;
	mov.u64 	%rd344, %rd342;
	@%p62 bra 	$L__BB12_169;
	setp.lt.f32 	%p63, %f234, %f143;
	mov.f32 	%f236, %f143;
	mov.u64 	%rd344, %rd150;
	@%p63 bra 	$L__BB12_169;
	setp.gt.f32 	%p64, %f234, %f143;
	mov.f32 	%f236, %f234;
	mov.u64 	%rd344, %rd342;
	@%p64 bra 	$L__BB12_169;
	setp.lt.s64 	%p65, %rd342, %rd150;
	selp.f32 	%f236, %f234, %f143, %p65;
	min.s64 	%rd344, %rd342, %rd150;
$L__BB12_169:
	mov.b32 	%r100, %f236;
	mov.b32 	%r116, 2;
	mov.b32 	%r117, 31;
	mov.b32 	%r118, -1;
	// begin inline asm
	shfl.sync.down.b32 %r99, %r100, %r116, %r117, %r118;
	// end inline asm
	mov.b32 	%f146, %r99;
	// begin inline asm
	shfl.sync.down.b32 %r104, %r105, %r116, %r117, %r118;
	// end inline asm
	mov.b64 	{%r110, %r115}, %rd344;
	// begin inline asm
	shfl.sync.down.b32 %r109, %r110, %r116, %r117, %r118;
	// end inline asm
	// begin inline asm
	shfl.sync.down.b32 %r114, %r115, %r116, %r117, %r118;
	// end inline asm
	mov.b64 	%rd153, {%r109, %r114};
	setp.gt.s32 	%p66, %r78, 29;
	mov.f32 	%f237, %f236;
	mov.u64 	%rd345, %rd344;
	@%p66 bra 	$L__BB12_173;
	setp.lt.f32 	%p67, %f236, %f146;
	mov.f32 	%f237, %f146;
	mov.u64 	%rd345, %rd153;
	@%p67 bra 	$L__BB12_173;
	setp.gt.f32 	%p68, %f236, %f146;
	mov.f32 	%f237, %f236;
	mov.u64 	%rd345, %rd344;
	@%p68 bra 	$L__BB12_173;
	setp.lt.s64 	%p69, %rd344, %rd153;
	selp.f32 	%f237, %f236, %f146, %p69;
	min.s64 	%rd345, %rd344, %rd153;
$L__BB12_173:
	mov.b32 	%r120, %f237;
	mov.b32 	%r136, 4;
	mov.b32 	%r137, 31;
	mov.b32 	%r138, -1;
	// begin inline asm
	shfl.sync.down.b32 %r119, %r120, %r136, %r137, %r138;
	// end inline asm
	mov.b32 	%f149, %r119;
	// begin inline asm
	shfl.sync.down.b32 %r124, %r125, %r136, %r137, %r138;
	// end inline asm
	mov.b64 	{%r130, %r135}, %rd345;
	// begin inline asm
	shfl.sync.down.b32 %r129, %r130, %r136, %r137, %r138;
	// end inline asm
	// begin inline asm
	shfl.sync.down.b32 %r134, %r135, %r136, %r137, %r138;
	// end inline asm
	mov.b64 	%rd156, {%r129, %r134};
	setp.gt.s32 	%p70, %r78, 27;
	mov.f32 	%f238, %f237;
	mov.u64 	%rd346, %rd345;
	@%p70 bra 	$L__BB12_177;
	setp.lt.f32 	%p71, %f237, %f149;
	mov.f32 	%f238, %f149;
	mov.u64 	%rd346, %rd156;
	@%p71 bra 	$L__BB12_177;
	setp.gt.f32 	%p72, %f237, %f149;
	mov.f32 	%f238, %f237;
	mov.u64 	%rd346, %rd345;
	@%p72 bra 	$L__BB12_177;
	setp.lt.s64 	%p73, %rd345, %rd156;
	selp.f32 	%f238, %f237, %f149, %p73;
	min.s64 	%rd346, %rd345, %rd156;
$L__BB12_177:
	mov.b32 	%r140, %f238;
	mov.b32 	%r156, 8;
	mov.b32 	%r157, 31;
	mov.b32 	%r158, -1;
	// begin inline asm
	shfl.sync.down.b32 %r139, %r140, %r156, %r157, %r158;
	// end inline asm
	mov.b32 	%f152, %r139;
	// begin inline asm
	shfl.sync.down.b32 %r144, %r145, %r156, %r157, %r158;
	// end inline asm
	mov.b64 	{%r150, %r155}, %rd346;
	// begin inline asm
	shfl.sync.down.b32 %r149, %r150, %r156, %r157, %r158;
	// end inline asm
	// begin inline asm
	shfl.sync.down.b32 %r154, %r155, %r156, %r157, %r158;
	// end inline asm
	mov.b64 	%rd159, {%r149, %r154};
	setp.gt.s32 	%p74, %r78, 23;
	mov.f32 	%f239, %f238;
	mov.u64 	%rd347, %rd346;
	@%p74 bra 	$L__BB12_181;
	setp.lt.f32 	%p75, %f238, %f152;
	mov.f32 	%f239, %f152;
	mov.u64 	%rd347, %rd159;
	@%p75 bra 	$L__BB12_181;
	setp.gt.f32 	%p76, %f238, %f152;
	mov.f32 	%f239, %f238;
	mov.u64 	%rd347, %rd346;
	@%p76 bra 	$L__BB12_181;
	setp.lt.s64 	%p77, %rd346, %rd159;
	selp.f32 	%f239, %f238, %f152, %p77;
	min.s64 	%rd347, %rd346, %rd159;
$L__BB12_181:
	mov.b32 	%r160, %f239;
	mov.b32 	%r176, 16;
	mov.b32 	%r177, 31;
	mov.b32 	%r178, -1;
	// begin inline asm
	shfl.sync.down.b32 %r159, %r160, %r176, %r177, %r178;
	// end inline asm
	mov.b32 	%f155, %r159;
	// begin inline asm
	shfl.sync.down.b32 %r164, %r165, %r176, %r177, %r178;
	// end inline asm
	mov.b64 	{%r170, %r175}, %rd347;
	// begin inline asm
	shfl.sync.down.b32 %r169, %r170, %r176, %r177, %r178;
	// end inline asm
	// begin inline asm
	shfl.sync.down.b32 %r174, %r175, %r176, %r177, %r178;
	// end inline asm
	mov.b64 	%rd162, {%r169, %r174};
	setp.gt.s32 	%p78, %r78, 15;
	mov.f32 	%f247, %f239;
	mov.u64 	%rd355, %rd347;
	@%p78 bra 	$L__BB12_185;
	setp.lt.f32 	%p79, %f239, %f155;
	mov.f32 	%f247, %f155;
	mov.u64 	%rd355, %rd162;
	@%p79 bra 	$L__BB12_185;
	setp.gt.f32 	%p80, %f239, %f155;
	mov.f32 	%f247, %f239;
	mov.u64 	%rd355, %rd347;
	@%p80 bra 	$L__BB12_185;
	setp.lt.s64 	%p81, %rd347, %rd162;
	selp.f32 	%f247, %f239, %f155, %p81;
	min.s64 	%rd355, %rd347, %rd162;
$L__BB12_185:
	setp.ne.s32 	%p82, %r78, 0;
	@%p82 bra 	$L__BB12_187;
	shr.u32 	%r179, %r16, 1;
	and.b32  	%r180, %r179, 496;
	mov.u32 	%r181, _ZN6thrust24THRUST_300001_SM_1000_NS8cuda_cub4core6detail5shmemE;
	add.s32 	%r182, %r181, %r180;
	st.shared.f32 	[%r182+8], %f247;
	st.shared.u64 	[%r182+16], %rd355;
$L__BB12_187:
	bar.sync 	0;
	setp.ne.s32 	%p83, %r16, 0;
	@%p83 bra 	$L__BB12_209;
	ld.shared.f32 	%f158, [_ZN6thrust24THRUST_300001_SM_1000_NS8cuda_cub4core6detail5shmemE+24];
	ld.shared.u64 	%rd165, [_ZN6thrust24THRUST_300001_SM_1000_NS8cuda_cub4core6detail5shmemE+32];
	setp.lt.f32 	%p84, %f247, %f158;
	mov.f32 	%f241, %f158;
	mov.u64 	%rd349, %rd165;
	@%p84 bra 	$L__BB12_191;
	setp.lt.f32 	%p85, %f158, %f247;
	mov.f32 	%f241, %f247;
	mov.u64 	%rd349, %rd355;
	@%p85 bra 	$L__BB12_191;
	setp.lt.s64 	%p86, %rd355, %rd165;
	selp.f32 	%f241, %f247, %f158, %p86;
	min.s64 	%rd349, %rd355, %rd165;
$L__BB12_191:
	ld.shared.f32 	%f161, [_ZN6thrust24THRUST_300001_SM_1000_NS8cuda_cub4core6detail5shmemE+40];
	ld.shared.u64 	%rd168, [_ZN6thrust24THRUST_300001_SM_1000_NS8cuda_cub4core6detail5shmemE+48];
	setp.lt.f32 	%p87, %f241, %f161;
	mov.f32 	%f242, %f161;
	mov.u64 	%rd350, %rd168;
	@%p87 bra 	$L__BB12_194;
	setp.lt.f32 	%p88, %f161, %f241;
	mov.f32 	%f242, %f241;
	mov.u64 	%rd350, %rd349;
	@%p88 bra 	$L__BB12_194;
	setp.lt.s64 	%p89, %rd349, %rd168;
	selp.f32 	%f242, %f241, %f161, %p89;
	min.s64 	%rd350, %rd349, %rd168;
$L__BB12_194:
	ld.shared.f32 	%f164, [_ZN6thrust24THRUST_300001_SM_1000_NS8cuda_cub4core6detail5shmemE+56];
	ld.shared.u64 	%rd171, [_ZN6thrust24THRUST_300001_SM_1000_NS8cuda_cub4core6detail5shmemE+64];
	setp.lt.f32 	%p90, %f242, %f164;
	mov.f32 	%f243, %f164;
	mov.u64 	%rd351, %rd171;
	@%p90 bra 	$L__BB12_197;
	setp.lt.f32 	%p91, %f164, %f242;
	mov.f32 	%f243, %f242;
	mov.u64 	%rd351, %rd350;
	@%p91 bra 	$L__BB12_197;
	setp.lt.s64 	%p92, %rd350, %rd171;
	selp.f32 	%f243, %f242, %f164, %p92;
	min.s64 	%rd351, %rd350, %rd171;
$L__BB12_197:
	ld.shared.f32 	%f167, [_ZN6thrust24THRUST_300001_SM_1000_NS8cuda_cub4core6detail5shmemE+72];
	ld.shared.u64 	%rd174, [_ZN6thrust24THRUST_300001_SM_1000_NS8cuda_cub4core6detail5shmemE+80];
	setp.lt.f32 	%p93, %f243, %f167;
	mov.f32 	%f244, %f167;
	mov.u64 	%rd352, %rd174;
	@%p93 bra 	$L__BB12_200;
	setp.lt.f32 	%p94, %f167, %f243;
	mov.f32 	%f244, %f243;
	mov.u64 	%rd352, %rd351;
	@%p94 bra 	$L__BB12_200;
	setp.lt.s64 	%p95, %rd351, %rd174;
	selp.f32 	%f244, %f243, %f167, %p95;
	min.s64 	%rd352, %rd351, %rd174;
$L__BB12_200:
	ld.shared.f32 	%f170, [_ZN6thrust24THRUST_300001_SM_1000_NS8cuda_cub4core6detail5shmemE+88];
	ld.shared.u64 	%rd177, [_ZN6thrust24THRUST_300001_SM_1000_NS8cuda_cub4core6detail5shmemE+96];
	setp.lt.f32 	%p96, %f244, %f170;
	mov.f32 	%f245, %f170;
	mov.u64 	%rd353, %rd177;
	@%p96 bra 	$L__BB12_203;
	setp.lt.f32 	%p97, %f170, %f244;
	mov.f32 	%f245, %f244;
	mov.u64 	%rd353, %rd352;
	@%p97 bra 	$L__BB12_203;
	setp.lt.s64 	%p98, %rd352, %rd177;
	selp.f32 	%f245, %f244, %f170, %p98;
	min.s64 	%rd353, %rd352, %rd177;
$L__BB12_203:
	ld.shared.f32 	%f173, [_ZN6thrust24THRUST_300001_SM_1000_NS8cuda_cub4core6detail5shmemE+104];
	ld.shared.u64 	%rd180, [_ZN6thrust24THRUST_300001_SM_1000_NS8cuda_cub4core6detail5shmemE+112];
	setp.lt.f32 	%p99, %f245, %f173;
	mov.f32 	%f246, %f173;
	mov.u64 	%rd354, %rd180;
	@%p99 bra 	$L__BB12_206;
	setp.lt.f32 	%p100, %f173, %f245;
	mov.f32 	%f246, %f245;
	mov.u64 	%rd354, %rd353;
	@%p100 bra 	$L__BB12_206;
	setp.lt.s64 	%p101, %rd353, %rd180;
	selp.f32 	%f246, %f245, %f173, %p101;
	min.s64 	%rd354, %rd353, %rd180;
$L__BB12_206:
	ld.shared.f32 	%f176, [_ZN6thrust24THRUST_300001_SM_1000_NS8cuda_cub4core6detail5shmemE+120];
	ld.shared.u64 	%rd183, [_ZN6thrust24THRUST_300001_SM_1000_NS8cuda_cub4core6detail5shmemE+128];
	setp.lt.f32 	%p102, %f246, %f176;
	mov.f32 	%f247, %f176;
	mov.u64 	%rd355, %rd183;
	@%p102 bra 	$L__BB12_209;
	setp.lt.f32 	%p103, %f176, %f246;
	mov.f32 	%f247, %f246;
	mov.u64 	%rd355, %rd354;
	@%p103 bra 	$L__BB12_209;
	setp.lt.s64 	%p104, %rd354, %rd183;
	selp.f32 	%f247, %f246, %f176, %p104;
	min.s64 	%rd355, %rd354, %rd183;
$L__BB12_209:
	mov.u32 	%r418, %tid.x;
	setp.ne.s32 	%p221, %r418, 0;
	@%p221 bra 	$L__BB12_211;
	cvta.to.global.u64 	%rd287, %rd187;
	st.global.f32 	[%rd287], %f247;
	st.global.u64 	[%rd287+8], %rd355;
$L__BB12_211:
	ret;

}
	// .globl	_ZN6thrust24THRUST_300001_SM_1000_NS8cuda_cub4core6detail13_kernel_agentINS1_8__reduce11ReduceAgentINS0_12zip_iteratorIN4cuda3std3__45tupleIJNS0_6detail15normal_iteratorINS0_10device_ptrIfEEEENS0_17counting_iteratorIlNS0_11use_defaultESI_SI_EEEEEEEPNSB_IJflEEESM_lNS1_9__extrema9arg_max_fIflNSA_4lessIfEEEEEEJSL_SN_lSS_EEEvDpT0_
.visible .entry _ZN6thrust24THRUST_300001_SM_1000_NS8cuda_cub4core6detail13_kernel_agentINS1_8__reduce11ReduceAgentINS0_12zip_iteratorIN4cuda3std3__45tupleIJNS0_6detail15normal_iteratorINS0_10device_ptrIfEEEENS0_17counting_iteratorIlNS0_11use_defaultESI_SI_EEEEEEEPNSB_IJflEEESM_lNS1_9__extrema9arg_max_fIflNSA_4lessIfEEEEEEJSL_SN_lSS_EEEvDpT0_(
	.param .align 8 .b8 _ZN6thrust24THRUST_300001_SM_1000_NS8cuda_cub4core6detail13_kernel_agentINS1_8__reduce11ReduceAgentINS0_12zip_iteratorIN4cuda3std3__45tupleIJNS0_6detail15normal_iteratorINS0_10device_ptrIfEEEENS0_17counting_iteratorIlNS0_11use_defaultESI_SI_EEEEEEEPNSB_IJflEEESM_lNS1_9__extrema9arg_max_fIflNSA_4lessIfEEEEEEJSL_SN_lSS_EEEvDpT0__param_0[16],
	.param .u64 .ptr .align 1 _ZN6thrust24THRUST_300001_SM_1000_NS8cuda_cub4core6detail13_kernel_agentINS1_8__reduce11ReduceAgentINS0_12zip_iteratorIN4cuda3std3__45tupleIJNS0_6detail15normal_iteratorINS0_10device_ptrIfEEEENS0_17counting_iteratorIlNS0_11use_defaultESI_SI_EEEEEEEPNSB_IJflEEESM_lNS1_9__extrema9arg_max_fIflNSA_4lessIfEEEEEEJSL_SN_lSS_EEEvDpT0__param_1,
	.param .u64 _ZN6thrust24THRUST_300001_SM_1000_NS8cuda_cub4core6detail13_kernel_agentINS1_8__reduce11ReduceAgentINS0_12zip_iteratorIN4cuda3std3__45tupleIJNS0_6detail15normal_iteratorINS0_10device_ptrIfEEEENS0_17counting_iteratorIlNS0_11use_defaultESI_SI_EEEEEEEPNSB_IJflEEESM_lNS1_9__extrema9arg_max_fIflNSA_4lessIfEEEEEEJSL_SN_lSS_EEEvDpT0__param_2,
	.param .align 1 .b8 _ZN6thrust24THRUST_300001_SM_1000_NS8cuda_cub4core6detail13_kernel_agentINS1_8__reduce11ReduceAgentINS0_12zip_iteratorIN4cuda3std3__45tupleIJNS0_6detail15normal_iteratorINS0_10device_ptrIfEEEENS0_17counting_iteratorIlNS0_11use_defaultESI_SI_EEEEEEEPNSB_IJflEEESM_lNS1_9__extrema9arg_max_fIflNSA_4lessIfEEEEEEJSL_SN_lSS_EEEvDpT0__param_3[1]
)
.maxntid 256
{
	.reg .pred 	%p<213>;
	.reg .b32 	%r<391>;
	.reg .b32 	%f<242>;
	.reg .b64 	%rd<307>;

	ld.param.u64 	%rd192, [_ZN6thrust24THRUST_300001_SM_1000_NS8cuda_cub4core6detail13_kernel_agentINS1_8__reduce11ReduceAgentINS0_12zip_iteratorIN4cuda3std3__45tupleIJNS0_6detail15normal_iteratorINS0_10device_ptrIfEEEENS0_17counting_iteratorIlNS0_11use_defaultESI_SI_EEEEEEEPNSB_IJflEEESM_lNS1_9__extrema9arg_max_fIflNSA_4lessIfEEEEEEJSL_SN_lSS_EEEvDpT0__param_0+8];
	ld.param.u64 	%rd191, [_ZN6thrust24THRUST_300001_SM_1000_NS8cuda_cub4core6detail13_kernel_agentINS1_8__reduce11ReduceAgentINS0_12zip_iteratorIN4cuda3std3__45tupleIJNS0_6detail15normal_iteratorINS0_10device_ptrIfEEEENS0_17counting_iteratorIlNS0_11use_defaultESI_SI_EEEEEEEPNSB_IJflEEESM_lNS1_9__extrema9arg_max_fIflNSA_4lessIfEEEEEEJSL_SN_lSS_EEEvDpT0__param_0];
	ld.param.u64 	%rd194, [_ZN6thrust24THRUST_300001_SM_1000_NS8cuda_cub4core6detail13_kernel_agentINS1_8__reduce11ReduceAgentINS0_12zip_iteratorIN4cuda3std3__45tupleIJNS0_6detail15normal_iteratorINS0_10device_ptrIfEEEENS0_17counting_iteratorIlNS0_11use_defaultESI_SI_EEEEEEEPNSB_IJflEEESM_lNS1_9__extrema9arg_max_fIflNSA_4lessIfEEEEEEJSL_SN_lSS_EEEvDpT0__param_2];
	setp.eq.s64 	%p1, %rd194, 0;
	@%p1 bra 	$L__BB13_206;
	cvta.to.global.u64 	%rd1, %rd191;
	setp.gt.s64 	%p2, %rd194, 1279;
	@%p2 bra 	$L__BB13_122;
	cvt.u32.u64 	%r1, %rd194;
	mov.u32 	%r2, %tid.x;
	setp.ge.s32 	%p96, %r2, %r1;
	mov.f32 	%f188, 0f00000000;
	mov.b64 	%rd249, 0;
	mov.u32 	%r385, %r2;
	@%p96 bra 	$L__BB13_4;
	cvt.u64.u32 	%rd225, %r2;
	mul.wide.u32 	%rd226, %r2, 4;
	add.s64 	%rd227, %rd1, %rd226;
	add.s64 	%rd249, %rd192, %rd225;
	ld.global.f32 	%f188, [%rd227];
	add.s32 	%r385, %r2, 256;
$L__BB13_4:
	setp.ge.s32 	%p97, %r385, %r1;
	@%p97 bra 	$L__BB13_26;
	not.b32 	%r154, %r385;
	add.s32 	%r5, %r154, %r1;
	and.b32  	%r155, %r5, 768;
	setp.eq.s32 	%p98, %r155, 768;
	@%p98 bra 	$L__BB13_11;
	cvt.u64.u32 	%rd229, %r385;
	add.s64 	%rd240, %rd192, %rd229;
	mul.wide.u32 	%rd230, %r385, 4;
	add.s64 	%rd239, %rd1, %rd230;
	shr.u32 	%r156, %r5, 8;
	add.s32 	%r157, %r156, 1;
	and.b32  	%r158, %r157, 3;
	neg.s32 	%r383, %r158;
$L__BB13_7:
	.pragma "nounroll";
	mov.u64 	%rd9, %rd249;
	mov.f32 	%f3, %f188;
	ld.global.f32 	%f4, [%rd239];
	setp.lt.f32 	%p99, %f3, %f4;
	mov.u64 	%rd249, %rd240;
	mov.f32 	%f188, %f4;
	@%p99 bra 	$L__BB13_10;
	setp.lt.f32 	%p100, %f4, %f3;
	mov.u64 	%rd249, %rd9;
	mov.f32 	%f188, %f3;
	@%p100 bra 	$L__BB13_10;
	setp.lt.s64 	%p101, %rd9, %rd240;
	min.s64 	%rd249, %rd9, %rd240;
	selp.f32 	%f188, %f3, %f4, %p101;
$L__BB13_10:
	add.s32 	%r385, %r385, 256;
	add.s64 	%rd240, %rd240, 256;
	add.s64 	%rd239, %rd239, 1024;
	add.s32 	%r383, %r383, 1;
	setp.ne.s32 	%p102, %r383, 0;
	@%p102 bra 	$L__BB13_7;
$L__BB13_11:
	setp.lt.u32 	%p103, %r5, 768;
	@%p103 bra 	$L__BB13_26;
	add.s32 	%r386, %r385, 512;
$L__BB13_13:
	mov.u32 	%r13, %r386;
	add.s32 	%r159, %r13, -512;
	cvt.s64.s32 	%rd231, %r159;
	mul.wide.s32 	%rd232, %r159, 4;
	add.s64 	%rd17, %rd1, %rd232;
	add.s64 	%rd18, %rd192, %rd231;
	ld.global.f32 	%f10, [%rd17];
	setp.lt.f32 	%p104, %f188, %f10;
	mov.u64 	%rd246, %rd18;
	mov.f32 	%f185, %f10;
	@%p104 bra 	$L__BB13_16;
	setp.lt.f32 	%p105, %f10, %f188;
	mov.u64 	%rd246, %rd249;
	mov.f32 	%f185, %f188;
	@%p105 bra 	$L__BB13_16;
	setp.lt.s64 	%p106, %rd249, %rd18;
	min.s64 	%rd246, %rd249, %rd18;
	selp.f32 	%f185, %f188, %f10, %p106;
$L__BB13_16:
	add.s32 	%r160, %r13, -256;
	cvt.s64.s32 	%rd233, %r160;
	add.s64 	%rd21, %rd192, %rd233;
	ld.global.f32 	%f13, [%rd17+1024];
	setp.lt.f32 	%p107, %f185, %f13;
	mov.u64 	%rd247, %rd21;
	mov.f32 	%f186, %f13;
	@%p107 bra 	$L__BB13_19;
	setp.lt.f32 	%p108, %f13, %f185;
	mov.u64 	%rd247, %rd246;
	mov.f32 	%f186, %f185;
	@%p108 bra 	$L__BB13_19;
	setp.lt.s64 	%p109, %rd246, %rd21;
	min.s64 	%rd247, %rd246, %rd21;
	selp.f32 	%f186, %f185, %f13, %p109;
$L__BB13_19:
	cvt.s64.s32 	%rd234, %r13;
	add.s64 	%rd24, %rd192, %rd234;
	ld.global.f32 	%f16, [%rd17+2048];
	setp.lt.f32 	%p110, %f186, %f16;
	mov.u64 	%rd248, %rd24;
	mov.f32 	%f187, %f16;
	@%p110 bra 	$L__BB13_22;
	setp.lt.f32 	%p111, %f16, %f186;
	mov.u64 	%rd248, %rd247;
	mov.f32 	%f187, %f186;
	@%p111 bra 	$L__BB13_22;
	setp.lt.s64 	%p112, %rd247, %rd24;
	min.s64 	%rd248, %rd247, %rd24;
	selp.f32 	%f187, %f186, %f16, %p112;
$L__BB13_22:
	add.s32 	%r161, %r13, 256;
	cvt.s64.s32 	%rd235, %r161;
	add.s64 	%rd27, %rd192, %rd235;
	ld.global.f32 	%f19, [%rd17+3072];
	setp.lt.f32 	%p113, %f187, %f19;
	mov.u64 	%rd249, %rd27;
	mov.f32 	%f188, %f19;
	@%p113 bra 	$L__BB13_25;
	setp.lt.f32 	%p114, %f19, %f187;
	mov.u64 	%rd249, %rd248;
	mov.f32 	%f188, %f187;
	@%p114 bra 	$L__BB13_25;
	setp.lt.s64 	%p115, %rd248, %rd27;
	min.s64 	%rd249, %rd248, %rd27;
	selp.f32 	%f188, %f187, %f19, %p115;
$L__BB13_25:
	add.s32 	%r386, %r13, 1024;
	add.s32 	%r162, %r13, 512;
	setp.lt.s32 	%p116, %r162, %r1;
	@%p116 bra 	$L__BB13_13;
$L__BB13_26:
	setp.lt.s32 	%p117, %r1, 256;
	@%p117 bra 	$L__BB13_71;
	// begin inline asm
	mov.u32 %r276, %laneid;
	// end inline asm
	mov.b32 	%r278, %f188;
	mov.b32 	%r294, 1;
	mov.b32 	%r295, 31;
	mov.b32 	%r296, -1;
	// begin inline asm
	shfl.sync.down.b32 %r277, %r278, %r294, %r295, %r296;
	// end inline asm
	mov.b32 	%f23, %r277;
	// begin inline asm
	shfl.sync.down.b32 %r282, %r283, %r294, %r295, %r296;
	// end inline asm
	mov.b64 	{%r288, %r293}, %rd249;
	// begin inline asm
	shfl.sync.down.b32 %r287, %r288, %r294, %r295, %r296;
	// end inline asm
	// begin inline asm
	shfl.sync.down.b32 %r292, %r293, %r294, %r295, %r296;
	// end inline asm
	mov.b64 	%rd31, {%r287, %r292};
	setp.gt.s32 	%p169, %r276, 30;
	mov.u64 	%rd251, %rd249;
	mov.f32 	%f190, %f188;
	@%p169 bra 	$L__BB13_31;
	setp.lt.f32 	%p170, %f188, %f23;
	mov.u64 	%rd251, %rd31;
	mov.f32 	%f190, %f23;
	@%p170 bra 	$L__BB13_31;
	setp.gt.f32 	%p171, %f188, %f23;
	mov.u64 	%rd251, %rd249;
	mov.f32 	%f190, %f188;
	@%p171 bra 	$L__BB13_31;
	setp.lt.s64 	%p172, %rd249, %rd31;
	min.s64 	%rd251, %rd249, %rd31;
	selp.f32 	%f190, %f188, %f23, %p172;
$L__BB13_31:
	mov.b32 	%r298, %f190;
	mov.b32 	%r314, 2;
	mov.b32 	%r315, 31;
	mov.b32 	%r316, -1;
	// begin inline asm
	shfl.sync.down.b32 %r297, %r298, %r314, %r315, %r316;
	// end inline asm
	mov.b32 	%f26, %r297;
	// begin inline asm
	shfl.sync.down.b32 %r302, %r303, %r314, %r315, %r316;
	// end inline asm
	mov.b64 	{%r308, %r313}, %rd251;
	// begin inline asm
	shfl.sync.down.b32 %r307, %r308, %r314, %r315, %r316;
	// end inline asm
	// begin inline asm
	shfl.sync.down.b32 %r312, %r313, %r314, %r315, %r316;
	// end inline asm
	mov.b64 	%rd34, {%r307, %r312};
	setp.gt.s32 	%p173, %r276, 29;
	mov.u64 	%rd252, %rd251;
	mov.f32 	%f191, %f190;
	@%p173 bra 	$L__BB13_35;
	setp.lt.f32 	%p174, %f190, %f26;
	mov.u64 	%rd252, %rd34;
	mov.f32 	%f191, %f26;
	@%p174 bra 	$L__BB13_35;
	setp.gt.f32 	%p175, %f190, %f26;
	mov.u64 	%rd252, %rd251;
	mov.f32 	%f191, %f190;
	@%p175 bra 	$L__BB13_35;
	setp.lt.s64 	%p176, %rd251, %rd34;
	min.s64 	%rd252, %rd251, %rd34;
	selp.f32 	%f191, %f190, %f26, %p176;
$L__BB13_35:
	mov.b32 	%r318, %f191;
	mov.b32 	%r334, 4;
	mov.b32 	%r335, 31;
	mov.b32 	%r336, -1;
	// begin inline asm
	shfl.sync.down.b32 %r317, %r318, %r334, %r335, %r336;
	// end inline asm
	mov.b32 	%f29, %r317;
	// begin inline asm
	shfl.sync.down.b32 %r322, %r323, %r334, %r335, %r336;
	// end inline asm
	mov.b64 	{%r328, %r333}, %rd252;
	// begin inline asm
	shfl.sync.down.b32 %r327, %r328, %r334, %r335, %r336;
	// end inline asm
	// begin inline asm
	shfl.sync.down.b32 %r332, %r333, %r334, %r335, %r336;
	// end inline asm
	mov.b64 	%rd37, {%r327, %r332};
	setp.gt.s32 	%p177, %r276, 27;
	mov.u64 	%rd253, %rd252;
	mov.f32 	%f192, %f191;
	@%p177 bra 	$L__BB13_39;
	setp.lt.f32 	%p178, %f191, %f29;
	mov.u64 	%rd253, %rd37;
	mov.f32 	%f192, %f29;
	@%p178 bra 	$L__BB13_39;
	setp.gt.f32 	%p179, %f191, %f29;
	mov.u64 	%rd253, %rd252;
	mov.f32 	%f192, %f191;
	@%p179 bra 	$L__BB13_39;
	setp.lt.s64 	%p180, %rd252, %rd37;
	min.s64 	%rd253, %rd252, %rd37;
	selp.f32 	%f192, %f191, %f29, %p180;
$L__BB13_39:
	mov.b32 	%r338, %f192;
	mov.b32 	%r354, 8;
	mov.b32 	%r355, 31;
	mov.b32 	%r356, -1;
	// begin inline asm
	shfl.sync.down.b32 %r337, %r338, %r354, %r355, %r356;
	// end inline asm
	mov.b32 	%f32, %r337;
	// begin inline asm
	shfl.sync.down.b32 %r342, %r343, %r354, %r355, %r356;
	// end inline asm
	mov.b64 	{%r348, %r353}, %rd253;
	// begin inline asm
	shfl.sync.down.b32 %r347, %r348, %r354, %r355, %r356;
	// end inline asm
	// begin inline asm
	shfl.sync.down.b32 %r352, %r353, %r354, %r355, %r356;
	// end inline asm
	mov.b64 	%rd40, {%r347, %r352};
	setp.gt.s32 	%p181, %r276, 23;
	mov.u64 	%rd254, %rd253;
	mov.f32 	%f193, %f192;
	@%p181 bra 	$L__BB13_43;
	setp.lt.f32 	%p182, %f192, %f32;
	mov.u64 	%rd254, %rd40;
	mov.f32 	%f193, %f32;
	@%p182 bra 	$L__BB13_43;
	setp.gt.f32 	%p183, %f192, %f32;
	mov.u64 	%rd254, %rd253;
	mov.f32 	%f193, %f192;
	@%p183 bra 	$L__BB13_43;
	setp.lt.s64 	%p184, %rd253, %rd40;
	min.s64 	%rd254, %rd253, %rd40;
	selp.f32 	%f193, %f192, %f32, %p184;
$L__BB13_43:
	mov.b32 	%r358, %f193;
	mov.b32 	%r374, 16;
	mov.b32 	%r375, 31;
	mov.b32 	%r376, -1;
	// begin inline asm
	shfl.sync.down.b32 %r357, %r358, %r374, %r375, %r376;
	// end inline asm
	mov.b32 	%f35, %r357;
	// begin inline asm
	shfl.sync.down.b32 %r362, %r363, %r374, %r375, %r376;
	// end inline asm
	mov.b64 	{%r368, %r373}, %rd254;
	// begin inline asm
	shfl.sync.down.b32 %r367, %r368, %r374, %r375, %r376;
	// end inline asm
	// begin inline asm
	shfl.sync.down.b32 %r372, %r373, %r374, %r375, %r376;
	// end inline asm
	mov.b64 	%rd43, {%r367, %r372};
	setp.gt.s32 	%p185, %r276, 15;
	mov.u64 	%rd306, %rd254;
	mov.f32 	%f241, %f193;
	@%p185 bra 	$L__BB13_47;
	setp.lt.f32 	%p186, %f193, %f35;
	mov.u64 	%rd306, %rd43;
	mov.f32 	%f241, %f35;
	@%p186 bra 	$L__BB13_47;
	setp.gt.f32 	%p187, %f193, %f35;
	mov.u64 	%rd306, %rd254;
	mov.f32 	%f241, %f193;
	@%p187 bra 	$L__BB13_47;
	setp.lt.s64 	%p188, %rd254, %rd43;
	min.s64 	%rd306, %rd254, %rd43;
	selp.f32 	%f241, %f193, %f35, %p188;
$L__BB13_47:
	setp.ne.s32 	%p189, %r276, 0;
	@%p189 bra 	$L__BB13_49;
	shr.u32 	%r377, %r2, 1;
	and.b32  	%r378, %r377, 496;
	mov.u32 	%r379, _ZN6thrust24THRUST_300001_SM_1000_NS8cuda_cub4core6detail5shmemE;
	add.s32 	%r380, %r379, %r378;
	st.shared.f32 	[%r380+8], %f241;
	st.shared.u64 	[%r380+16], %rd306;
$L__BB13_49:
	bar.sync 	0;
	setp.ne.s32 	%p190, %r2, 0;
	@%p190 bra 	$L__BB13_204;
	ld.shared.f32 	%f38, [_ZN6thrust24THRUST_300001_SM_1000_NS8cuda_cub4core6detail5shmemE+24];
	ld.shared.u64 	%rd46, [_ZN6thrust24THRUST_300001_SM_1000_NS8cuda_cub4core6detail5shmemE+32];
	setp.lt.f32 	%p191, %f241, %f38;
	mov.u64 	%rd256, %rd46;
	mov.f32 	%f195, %f38;
	@%p191 bra 	$L__BB13_53;
	setp.lt.f32 	%p192, %f38, %f241;
	mov.u64 	%rd256, %rd306;
	mov.f32 	%f195, %f241;
	@%p192 bra 	$L__BB13_53;
	setp.lt.s64 	%p193, %rd306, %rd46;
	min.s64 	%rd256, %rd306, %rd46;
	selp.f32 	%f195, %f241, %f38, %p193;
$L__BB13_53:
	ld.shared.f32 	%f41, [_ZN6thrust24THRUST_300001_SM_1000_NS8cuda_cub4core6detail5shmemE+40];
	ld.shared.u64 	%rd49, [_ZN6thrust24THRUST_300001_SM_1000_NS8cuda_cub4core6detail5shmemE+48];
	setp.lt.f32 	%p194, %f195, %f41;
	mov.u64 	%rd257, %rd49;
	mov.f32 	%f196, %f41;
	@%p194 bra 	$L__BB13_56;
	setp.lt.f32 	%p195, %f41, %f195;
	mov.u64 	%rd257, %rd256;
	mov.f32 	%f196, %f195;
	@%p195 bra 	$L__BB13_56;
	setp.lt.s64 	%p196, %rd256, %rd49;
	min.s64 	%rd257, %rd256, %rd49;
	selp.f32 	%f196, %f195, %f41, %p196;
$L__BB13_56:
	ld.shared.f32 	%f44, [_ZN6thrust24THRUST_300001_SM_1000_NS8cuda_cub4core6detail5shmemE+56];
	ld.shared.u64 	%rd52, [_ZN6thrust24THRUST_300001_SM_1000_NS8cuda_cub4core6detail5shmemE+64];
	setp.lt.f32 	%p197, %f196, %f44;
	mov.u64 	%rd258, %rd52;
	mov.f32 	%f197, %f44;
	@%p197 bra 	$L__BB13_59;
	setp.lt.f32 	%p198, %f44, %f196;
	mov.u64 	%rd258, %rd257;
	mov.f32 	%f197, %f196;
	@%p198 bra 	$L__BB13_59;
	setp.lt.s64 	%p199, %rd257, %rd52;
	min.s64 	%rd258, %rd257, %rd52;
	selp.f32 	%f197, %f196, %f44, %p199;
$L__BB13_59:
	ld.shared.f32 	%f47, [_ZN6thrust24THRUST_300001_SM_1000_NS8cuda_cub4core6detail5shmemE+72];
	ld.shared.u64 	%rd55, [_ZN6thrust24THRUST_300001_SM_1000_NS8cuda_cub4core6detail5shmemE+80];
	setp.lt.f32 	%p200, %f197, %f47;
	mov.u64 	%rd259, %rd55;
	mov.f32 	%f198, %f47;
	@%p200 bra 	$L__BB13_62;
	setp.lt.f32 	%p201, %f47, %f197;
	mov.u64 	%rd259, %rd258;
	mov.f32 	%f198, %f197;
	@%p201 bra 	$L__BB13_62;
	setp.lt.s64 	%p202, %rd258, %rd55;
	min.s64 	%rd259, %rd258, %rd55;
	selp.f32 	%f198, %f197, %f47, %p202;
$L__BB13_62:
	ld.shared.f32 	%f50, [_ZN6thrust24THRUST_300001_SM_1000_NS8cuda_cub4core6detail5shmemE+88];
	ld.shared.u64 	%rd58, [_ZN6thrust24THRUST_300001_SM_1000_NS8cuda_cub4core6detail5shmemE+96];
	setp.lt.f32 	%p203, %f198, %f50;
	mov.u64 	%rd260, %rd58;
	mov.f32 	%f199, %f50;
	@%p203 bra 	$L__BB13_65;
	setp.lt.f32 	%p204, %f50, %f198;
	mov.u64 	%rd260, %rd259;
	mov.f32 	%f199, %f198;
	@%p204 bra 	$L__BB13_65;
	setp.lt.s64 	%p205, %rd259, %rd58;
	min.s64 	%rd260, %rd259, %rd58;
	selp.f32 	%f199, %f198, %f50, %p205;
$L__BB13_65:
	ld.shared.f32 	%f53, [_ZN6thrust24THRUST_300001_SM_1000_NS8cuda_cub4core6detail5shmemE+104];
	ld.shared.u64 	%rd61, [_ZN6thrust24THRUST_300001_SM_1000_NS8cuda_cub4core6detail5shmemE+112];
	setp.lt.f32 	%p206, %f199, %f53;
	mov.u64 	%rd261, %rd61;
	mov.f32 	%f200, %f53;
	@%p206 bra 	$L__BB13_68;
	setp.lt.f32 	%p207, %f53, %f199;
	mov.u64 	%rd261, %rd260;
	mov.f32 	%f200, %f199;
	@%p207 bra 	$L__BB13_68;
	setp.lt.s64 	%p208, %rd260, %rd61;
	min.s64 	%rd261, %rd260, %rd61;
	selp.f32 	%f200, %f199, %f53, %p208;
$L__BB13_68:
	ld.shared.f32 	%f56, [_ZN6thrust24THRUST_300001_SM_1000_NS8cuda_cub4core6detail5shmemE+120];
	ld.shared.u64 	%rd64, [_ZN6thrust24THRUST_300001_SM_1000_NS8cuda_cub4core6detail5shmemE+128];
	setp.lt.f32 	%p209, %f200, %f56;
	mov.f32 	%f241, %f56;
	mov.u64 	%rd306, %rd64;
	@%p209 bra 	$L__BB13_204;
	setp.lt.f32 	%p210, %f56, %f200;
	mov.f32 	%f241, %f200;
	mov.u64 	%rd306, %rd261;
	@%p210 bra 	$L__BB13_204;
	setp.lt.s64 	%p211, %rd261, %rd64;
	min.s64 	%rd306, %rd261, %rd64;
	selp.f32 	%f241, %f200, %f56, %p211;
	bra.uni 	$L__BB13_204;
$L__BB13_71:
	// begin inline asm
	mov.u32 %r163, %laneid;
	// end inline asm
	and.b32  	%r184, %r2, 992;
	add.s32 	%r185, %r184, 32;
	setp.gt.s32 	%p118, %r185, %r1;
	not.b32 	%r186, %r184;
	add.s32 	%r187, %r1, %r186;
	selp.b32 	%r182, %r187, 31, %p118;
	mov.b32 	%r165, %f188;
	mov.b32 	%r181, 1;
	mov.b32 	%r183, -1;
	// begin inline asm
	shfl.sync.down.b32 %r164, %r165, %r181, %r182, %r183;
	// end inline asm
	mov.b32 	%f58, %r164;
	// begin inline asm
	shfl.sync.down.b32 %r169, %r170, %r181, %r182, %r183;
	// end inline asm
	mov.b64 	{%r175, %r180}, %rd249;
	// begin inline asm
	shfl.sync.down.b32 %r174, %r175, %r181, %r182, %r183;
	// end inline asm
	// begin inline asm
	shfl.sync.down.b32 %r179, %r180, %r181, %r182, %r183;
	// end inline asm
	mov.b64 	%rd66, {%r174, %r179};
	setp.ge.s32 	%p119, %r163, %r182;
	mov.f32 	%f201, %f188;
	mov.u64 	%rd262, %rd249;
	@%p119 bra 	$L__BB13_75;
	setp.lt.f32 	%p120, %f188, %f58;
	mov.f32 	%f201, %f58;
	mov.u64 	%rd262, %rd66;
	@%p120 bra 	$L__BB13_75;
	setp.gt.f32 	%p121, %f188, %f58;
	mov.f32 	%f201, %f188;
	mov.u64 	%rd262, %rd249;
	@%p121 bra 	$L__BB13_75;
	setp.lt.s64 	%p122, %rd249, %rd66;
	selp.f32 	%f201, %f188, %f58, %p122;
	min.s64 	%rd262, %rd249, %rd66;
$L__BB13_75:
	mov.b32 	%r189, %f201;
	mov.b32 	%r205, 2;
	mov.b32 	%r207, -1;
	// begin inline asm
	shfl.sync.down.b32 %r188, %r189, %r205, %r182, %r207;
	// end inline asm
	mov.b32 	%f61, %r188;
	// begin inline asm
	shfl.sync.down.b32 %r193, %r194, %r205, %r182, %r207;
	// end inline asm
	mov.b64 	{%r199, %r204}, %rd262;
	// begin inline asm
	shfl.sync.down.b32 %r198, %r199, %r205, %r182, %r207;
	// end inline asm
	// begin inline asm
	shfl.sync.down.b32 %r203, %r204, %r205, %r182, %r207;
	// end inline asm
	mov.b64 	%rd69, {%r198, %r203};
	add.s32 	%r208, %r163, 2;
	setp.gt.s32 	%p123, %r208, %r182;
	mov.f32 	%f202, %f201;
	mov.u64 	%rd263, %rd262;
	@%p123 bra 	$L__BB13_79;
	setp.lt.f32 	%p124, %f201, %f61;
	mov.f32 	%f202, %f61;
	mov.u64 	%rd263, %rd69;
	@%p124 bra 	$L__BB13_79;
	setp.gt.f32 	%p125, %f201, %f61;
	mov.f32 	%f202, %f201;
	mov.u64 	%rd263, %rd262;
	@%p125 bra 	$L__BB13_79;
	setp.lt.s64 	%p126, %rd262, %rd69;
	selp.f32 	%f202, %f201, %f61, %p126;
	min.s64 	%rd263, %rd262, %rd69;
$L__BB13_79:
	mov.b32 	%r210, %f202;
	mov.b32 	%r226, 4;
	mov.b32 	%r228, -1;
	// begin inline asm
	shfl.sync.down.b32 %r209, %r210, %r226, %r182, %r228;
	// end inline asm
	mov.b32 	%f64, %r209;
	// begin inline asm
	shfl.sync.down.b32 %r214, %r215, %r226, %r182, %r228;
	// end inline asm
	mov.b64 	{%r220, %r225}, %rd263;
	// begin inline asm
	shfl.sync.down.b32 %r219, %r220, %r226, %r182, %r228;
	// end inline asm
	// begin inline asm
	shfl.sync.down.b32 %r224, %r225, %r226, %r182, %r228;
	// end inline asm
	mov.b64 	%rd72, {%r219, %r224};
	add.s32 	%r229, %r163, 4;
	setp.gt.s32 	%p127, %r229, %r182;
	mov.f32 	%f203, %f202;
	mov.u64 	%rd264, %rd263;
	@%p127 bra 	$L__BB13_83;
	setp.lt.f32 	%p128, %f202, %f64;
	mov.f32 	%f203, %f64;
	mov.u64 	%rd264, %rd72;
	@%p128 bra 	$L__BB13_83;
	setp.gt.f32 	%p129, %f202, %f64;
	mov.f32 	%f203, %f202;
	mov.u64 	%rd264, %rd263;
	@%p129 bra 	$L__BB13_83;
	setp.lt.s64 	%p130, %rd263, %rd72;
	selp.f32 	%f203, %f202, %f64, %p130;
	min.s64 	%rd264, %rd263, %rd72;
$L__BB13_83:
	mov.b32 	%r231, %f203;
	mov.b32 	%r247, 8;
	mov.b32 	%r249, -1;
	// begin inline asm
	shfl.sync.down.b32 %r230, %r231, %r247, %r182, %r249;
	// end inline asm
	mov.b32 	%f67, %r230;
	// begin inline asm
	shfl.sync.down.b32 %r235, %r236, %r247, %r182, %r249;
	// end inline asm
	mov.b64 	{%r241, %r246}, %rd264;
	// begin inline asm
	shfl.sync.down.b32 %r240, %r241, %r247, %r182, %r249;
	// end inline asm
	// begin inline asm
	shfl.sync.down.b32 %r245, %r246, %r247, %r182, %r249;
	// end inline asm
	mov.b64 	%rd75, {%r240, %r245};
	add.s32 	%r250, %r163, 8;
	setp.gt.s32 	%p131, %r250, %r182;
	mov.f32 	%f204, %f203;
	mov.u64 	%rd265, %rd264;
	@%p131 bra 	$L__BB13_87;
	setp.lt.f32 	%p132, %f203, %f67;
	mov.f32 	%f204, %f67;
	mov.u64 	%rd265, %rd75;
	@%p132 bra 	$L__BB13_87;
	setp.gt.f32 	%p133, %f203, %f67;
	mov.f32 	%f204, %f203;
	mov.u64 	%rd265, %rd264;
	@%p133 bra 	$L__BB13_87;
	setp.lt.s64 	%p134, %rd264, %rd75;
	selp.f32 	%f204, %f203, %f67, %p134;
	min.s64 	%rd265, %rd264, %rd75;
$L__BB13_87:
	mov.b32 	%r252, %f204;
	mov.b32 	%r268, 16;
	mov.b32 	%r270, -1;
	// begin inline asm
	shfl.sync.down.b32 %r251, %r252, %r268, %r182, %r270;
	// end inline asm
	mov.b32 	%f70, %r251;
	// begin inline asm
	shfl.sync.down.b32 %r256, %r257, %r268, %r182, %r270;
	// end inline asm
	mov.b64 	{%r262, %r267}, %rd265;
	// begin inline asm
	shfl.sync.down.b32 %r261, %r262, %r268, %r182, %r270;
	// end inline asm
	// begin inline asm
	shfl.sync.down.b32 %r266, %r267, %r268, %r182, %r270;
	// end inline asm
	mov.b64 	%rd78, {%r261, %r266};
	add.s32 	%r271, %r163, 16;
	setp.gt.s32 	%p135, %r271, %r182;
	mov.f32 	%f241, %f204;
	mov.u64 	%rd306, %rd265;
	@%p135 bra 	$L__BB13_91;
	setp.lt.f32 	%p136, %f204, %f70;
	mov.f32 	%f241, %f70;
	mov.u64 	%rd306, %rd78;
	@%p136 bra 	$L__BB13_91;
	setp.gt.f32 	%p137, %f204, %f70;
	mov.f32 	%f241, %f204;
	mov.u64 	%rd306, %rd265;
	@%p137 bra 	$L__BB13_91;
	setp.lt.s64 	%p138, %rd265, %rd78;
	selp.f32 	%f241, %f204, %f70, %p138;
	min.s64 	%rd306, %rd265, %rd78;
$L__BB13_91:
	setp.ne.s32 	%p139, %r163, 0;
	@%p139 bra 	$L__BB13_93;
	shr.u32 	%r272, %r2, 1;
	and.b32  	%r273, %r272, 496;
	mov.u32 	%r274, _ZN6thrust24THRUST_300001_SM_1000_NS8cuda_cub4core6detail5shmemE;
	add.s32 	%r275, %r274, %r273;
	st.shared.f32 	[%r275+8], %f241;
	st.shared.u64 	[%r275+16], %rd306;
$L__BB13_93:
	bar.sync 	0;
	setp.ne.s32 	%p140, %r2, 0;
	@%p140 bra 	$L__BB13_204;
	setp.lt.s32 	%p141, %r1, 33;
	mov.f32 	%f206, %f241;
	mov.u64 	%rd267, %rd306;
	@%p141 bra 	$L__BB13_98;
	ld.shared.f32 	%f73, [_ZN6thrust24THRUST_300001_SM_1000_NS8cuda_cub4core6detail5shmemE+24];
	ld.shared.u64 	%rd81, [_ZN6thrust24THRUST_300001_SM_1000_NS8cuda_cub4core6detail5shmemE+32];
	setp.lt.f32 	%p142, %f241, %f73;
	mov.f32 	%f206, %f73;
	mov.u64 	%rd267, %rd81;
	@%p142 bra 	$L__BB13_98;
	setp.lt.f32 	%p143, %f73, %f241;
	mov.f32 	%f206, %f241;
	mov.u64 	%rd267, %rd306;
	@%p143 bra 	$L__BB13_98;
	setp.lt.s64 	%p144, %rd306, %rd81;
	selp.f32 	%f206, %f241, %f73, %p144;
	min.s64 	%rd267, %rd306, %rd81;
$L__BB13_98:
	setp.lt.s32 	%p145, %r1, 65;
	mov.f32 	%f207, %f206;
	mov.u64 	%rd268, %rd267;
	@%p145 bra 	$L__BB13_102;
	ld.shared.f32 	%f76, [_ZN6thrust24THRUST_300001_SM_1000_NS8cuda_cub4core6detail5shmemE+40];
	ld.shared.u64 	%rd84, [_ZN6thrust24THRUST_300001_SM_1000_NS8cuda_cub4core6detail5shmemE+48];
	setp.lt.f32 	%p146, %f206, %f76;
	mov.f32 	%f207, %f76;
	mov.u64 	%rd268, %rd84;
	@%p146 bra 	$L__BB13_102;
	setp.lt.f32 	%p147, %f76, %f206;
	mov.f32 	%f207, %f206;
	mov.u64 	%rd268, %rd267;
	@%p147 bra 	$L__BB13_102;
	setp.lt.s64 	%p148, %rd267, %rd84;
	selp.f32 	%f207, %f206, %f76, %p148;
	min.s64 	%rd268, %rd267, %rd84;
$L__BB13_102:
	setp.lt.s32 	%p149, %r1, 97;
	mov.f32 	%f208, %f207;
	mov.u64 	%rd269, %rd268;
	@%p149 bra 	$L__BB13_106;
	ld.shared.f32 	%f79, [_ZN6thrust24THRUST_300001_SM_1000_NS8cuda_cub4core6detail5shmemE+56];
	ld.shared.u64 	%rd87, [_ZN6thrust24THRUST_300001_SM_1000_NS8cuda_cub4core6detail5shmemE+64];
	setp.lt.f32 	%p150, %f207, %f79;
	mov.f32 	%f208, %f79;
	mov.u64 	%rd269, %rd87;
	@%p150 bra 	$L__BB13_106;
	setp.lt.f32 	%p151, %f79, %f207;
	mov.f32 	%f208, %f207;
	mov.u64 	%rd269, %rd268;
	@%p151 bra 	$L__BB13_106;
	setp.lt.s64 	%p152, %rd268, %rd87;
	selp.f32 	%f208, %f207, %f79, %p152;
	min.s64 	%rd269, %rd268, %rd87;
$L__BB13_106:
	setp.lt.s32 	%p153, %r1, 129;
	mov.f32 	%f209, %f208;
	mov.u64 	%rd270, %rd269;
	@%p153 bra 	$L__BB13_110;
	ld.shared.f32 	%f82, [_ZN6thrust24THRUST_300001_SM_1000_NS8cuda_cub4core6detail5shmemE+72];
	ld.shared.u64 	%rd90, [_ZN6thrust24THRUST_300001_SM_1000_NS8cuda_cub4core6detail5shmemE+80];
	setp.lt.f32 	%p154, %f208, %f82;
	mov.f32 	%f209, %f82;
	mov.u64 	%rd270, %rd90;
	@%p154 bra 	$L__BB13_110;
	setp.lt.f32 	%p155, %f82, %f208;
	mov.f32 	%f209, %f208;
	mov.u64 	%rd270, %rd269;
	@%p155 bra 	$L__BB13_110;
	setp.lt.s64 	%p156, %rd269, %rd90;
	selp.f32 	%f209, %f208, %f82, %p156;
	min.s64 	%rd270, %rd269, %rd90;
$L__BB13_110:
	setp.lt.s32 	%p157, %r1, 161;
	mov.f32 	%f210, %f209;
	mov.u64 	%rd271, %rd270;
	@%p157 bra 	$L__BB13_114;
	ld.shared.f32 	%f85, [_ZN6thrust24THRUST_300001_SM_1000_NS8cuda_cub4core6detail5shmemE+88];
	ld.shared.u64 	%rd93, [_ZN6thrust24THRUST_300001_SM_1000_NS8cuda_cub4core6detail5shmemE+96];
	setp.lt.f32 	%p158, %f209, %f85;
	mov.f32 	%f210, %f85;
	mov.u64 	%rd271, %rd93;
	@%p158 bra 	$L__BB13_114;
	setp.lt.f32 	%p159, %f85, %f209;
	mov.f32 	%f210, %f209;
	mov.u64 	%rd271, %rd270;
	@%p159 bra 	$L__BB13_114;
	setp.lt.s64 	%p160, %rd270, %rd93;
	selp.f32 	%f210, %f209, %f85, %p160;
	min.s64 	%rd271, %rd270, %rd93;
$L__BB13_114:
	setp.lt.s32 	%p161, %r1, 193;
	mov.f32 	%f211, %f210;
	mov.u64 	%rd272, %rd271;
	@%p161 bra 	$L__BB13_118;
	ld.shared.f32 	%f88, [_ZN6thrust24THRUST_300001_SM_1000_NS8cuda_cub4core6detail5shmemE+104];
	ld.shared.u64 	%rd96, [_ZN6thrust24THRUST_300001_SM_1000_NS8cuda_cub4core6detail5shmemE+112];
	setp.lt.f32 	%p162, %f210, %f88;
	mov.f32 	%f211, %f88;
	mov.u64 	%rd272, %rd96;
	@%p162 bra 	$L__BB13_118;
	setp.lt.f32 	%p163, %f88, %f210;
	mov.f32 	%f211, %f210;
	mov.u64 	%rd272, %rd271;
	@%p163 bra 	$L__BB13_118;
	setp.lt.s64 	%p164, %rd271, %rd96;
	selp.f32 	%f211, %f210, %f88, %p164;
	min.s64 	%rd272, %rd271, %rd96;
$L__BB13_118:
	setp.lt.s32 	%p165, %r1, 225;
	mov.f32 	%f241, %f211;
	mov.u64 	%rd306, %rd272;
	@%p165 bra 	$L__BB13_204;
	ld.shared.f32 	%f91, [_ZN6thrust24THRUST_300001_SM_1000_NS8cuda_cub4core6detail5shmemE+120];
	ld.shared.u64 	%rd99, [_ZN6thrust24THRUST_300001_SM_1000_NS8cuda_cub4core6detail5shmemE+128];
	setp.lt.f32 	%p166, %f211, %f91;
	mov.f32 	%f241, %f91;
	mov.u64 	%rd306, %rd99;
	@%p166 bra 	$L__BB13_204;
	setp.lt.f32 	%p167, %f91, %f211;
	mov.f32 	%f241, %f211;
	mov.u64 	%rd306, %rd272;
	@%p167 bra 	$L__BB13_204;
	setp.lt.s64 	%p168, %rd272, %rd99;
	selp.f32 	%f241, %f211, %f91, %p168;
	min.s64 	%rd306, %rd272, %rd99;
	bra.uni 	$L__BB13_204;
$L__BB13_122:
	mov.u32 	%r18, %tid.x;
	cvt.u64.u32 	%rd101, %r18;
	mul.wide.u32 	%rd195, %r18, 4;
	add.s64 	%rd102, %rd1, %rd195;
	ld.global.f32 	%f170, [%rd102];
	add.s32 	%r31, %r18, 256;
	cvt.u64.u32 	%rd196, %r31;
	ld.global.f32 	%f171, [%rd102+1024];
	add.s32 	%r32, %r18, 512;
	cvt.u64.u32 	%rd197, %r32;
	ld.global.f32 	%f172, [%rd102+2048];
	add.s32 	%r33, %r18, 768;
	cvt.u64.u32 	%rd198, %r33;
	ld.global.f32 	%f173, [%rd102+3072];
	or.b32  	%r34, %r18, 1024;
	cvt.u64.u32 	%rd103, %r34;
	add.s64 	%rd293, %rd192, %rd103;
	ld.global.f32 	%f228, [%rd102+4096];
	setp.geu.f32 	%p3, %f170, %f171;
	selp.f32 	%f174, %f170, %f171, %p3;
	selp.b64 	%rd199, %rd101, %rd196, %p3;
	setp.geu.f32 	%p4, %f174, %f172;
	selp.f32 	%f175, %f174, %f172, %p4;
	selp.b64 	%rd200, %rd199, %rd197, %p4;
	setp.geu.f32 	%p5, %f175, %f173;
	selp.f32 	%f94, %f175, %f173, %p5;
	selp.b64 	%rd105, %rd200, %rd198, %p5;
	setp.lt.f32 	%p6, %f94, %f228;
	@%p6 bra 	$L__BB13_124;
	setp.lt.f32 	%p7, %f228, %f94;
	setp.lt.u64 	%p8, %rd105, %rd103;
	or.pred  	%p9, %p7, %p8;
	selp.f32 	%f228, %f94, %f228, %p9;
	add.s64 	%rd201, %rd192, %rd105;
	selp.b64 	%rd293, %rd201, %rd293, %p9;
$L__BB13_124:
	setp.lt.u64 	%p10, %rd194, 2560;
	mov.b64 	%rd282, 1280;
	@%p10 bra 	$L__BB13_137;
	mov.b64 	%rd274, 1280;
	mov.f32 	%f213, %f228;
$L__BB13_126:
	add.s64 	%rd204, %rd274, %rd101;
	shl.b64 	%rd205, %rd274, 2;
	add.s64 	%rd206, %rd102, %rd205;
	add.s64 	%rd110, %rd204, %rd192;
	ld.global.f32 	%f214, [%rd206];
	ld.global.f32 	%f215, [%rd206+1024];
	add.s64 	%rd278, %rd110, 512;
	ld.global.f32 	%f216, [%rd206+2048];
	add.s64 	%rd279, %rd110, 768;
	ld.global.f32 	%f217, [%rd206+3072];
	ld.global.f32 	%f228, [%rd206+4096];
	setp.lt.f32 	%p11, %f213, %f214;
	mov.u64 	%rd276, %rd110;
	@%p11 bra 	$L__BB13_128;
	setp.lt.f32 	%p12, %f214, %f213;
	setp.lt.s64 	%p13, %rd293, %rd110;
	or.pred  	%p14, %p12, %p13;
	selp.f32 	%f214, %f213, %f214, %p14;
	selp.b64 	%rd276, %rd293, %rd110, %p14;
$L__BB13_128:
	add.s64 	%rd277, %rd110, 256;
	setp.lt.f32 	%p15, %f214, %f215;
	@%p15 bra 	$L__BB13_130;
	setp.lt.f32 	%p16, %f215, %f214;
	setp.lt.s64 	%p17, %rd276, %rd277;
	or.pred  	%p18, %p16, %p17;
	selp.f32 	%f215, %f214, %f215, %p18;
	selp.b64 	%rd277, %rd276, %rd277, %p18;
$L__BB13_130:
	setp.lt.f32 	%p19, %f215, %f216;
	@%p19 bra 	$L__BB13_132;
	setp.lt.f32 	%p20, %f216, %f215;
	setp.lt.s64 	%p21, %rd277, %rd278;
	or.pred  	%p22, %p20, %p21;
	selp.f32 	%f216, %f215, %f216, %p22;
	selp.b64 	%rd278, %rd277, %rd278, %p22;
$L__BB13_132:
	setp.lt.f32 	%p23, %f216, %f217;
	@%p23 bra 	$L__BB13_134;
	setp.lt.f32 	%p24, %f217, %f216;
	setp.lt.s64 	%p25, %rd278, %rd279;
	or.pred  	%p26, %p24, %p25;
	selp.f32 	%f217, %f216, %f217, %p26;
	selp.b64 	%rd279, %rd278, %rd279, %p26;
$L__BB13_134:
	add.s64 	%rd210, %rd204, %rd192;
	add.s64 	%rd293, %rd210, 1024;
	setp.lt.f32 	%p27, %f217, %f228;
	@%p27 bra 	$L__BB13_136;
	setp.lt.f32 	%p28, %f228, %f217;
	setp.lt.s64 	%p29, %rd279, %rd293;
	or.pred  	%p30, %p28, %p29;
	selp.f32 	%f228, %f217, %f228, %p30;
	selp.b64 	%rd293, %rd279, %rd293, %p30;
$L__BB13_136:
	add.s64 	%rd282, %rd274, 1280;
	add.s64 	%rd211, %rd274, 2560;
	setp.le.s64 	%p31, %rd211, %rd194;
	mov.u64 	%rd274, %rd282;
	mov.f32 	%f213, %f228;
	@%p31 bra 	$L__BB13_126;
$L__BB13_137:
	setp.le.s64 	%p32, %rd194, %rd282;
	@%p32 bra 	$L__BB13_160;
	cvt.u32.u64 	%r35, %rd282;
	cvt.u32.u64 	%r36, %rd194;
	sub.s32 	%r19, %r36, %r35;
	setp.ge.s32 	%p33, %r18, %r19;
	@%p33 bra 	$L__BB13_160;
	cvta.to.global.u64 	%rd128, %rd191;
	not.b32 	%r38, %r18;
	add.s32 	%r39, %r38, %r36;
	sub.s32 	%r20, %r39, %r35;
	and.b32  	%r41, %r20, 768;
	setp.eq.s32 	%p34, %r41, 768;
	mov.u32 	%r389, %r18;
	@%p34 bra 	$L__BB13_145;
	add.s64 	%rd213, %rd282, %rd101;
	add.s64 	%rd284, %rd213, %rd192;
	shl.b64 	%rd214, %rd213, 2;
	add.s64 	%rd283, %rd128, %rd214;
	shr.u32 	%r42, %r20, 8;
	add.s32 	%r43, %r42, 1;
	and.b32  	%r44, %r43, 3;
	neg.s32 	%r387, %r44;
	mov.u32 	%r389, %r18;
$L__BB13_141:
	.pragma "nounroll";
	mov.u64 	%rd133, %rd293;
	mov.f32 	%f114, %f228;
	ld.global.f32 	%f115, [%rd283];
	setp.lt.f32 	%p35, %f114, %f115;
	mov.f32 	%f228, %f115;
	mov.u64 	%rd293, %rd284;
	@%p35 bra 	$L__BB13_144;
	setp.lt.f32 	%p36, %f115, %f114;
	mov.f32 	%f228, %f114;
	mov.u64 	%rd293, %rd133;
	@%p36 bra 	$L__BB13_144;
	setp.lt.s64 	%p37, %rd133, %rd284;
	selp.f32 	%f228, %f114, %f115, %p37;
	min.s64 	%rd293, %rd133, %rd284;
$L__BB13_144:
	add.s32 	%r389, %r389, 256;
	add.s64 	%rd284, %rd284, 256;
	add.s64 	%rd283, %rd283, 1024;
	add.s32 	%r387, %r387, 1;
	setp.ne.s32 	%p38, %r387, 0;
	@%p38 bra 	$L__BB13_141;
$L__BB13_145:
	setp.lt.u32 	%p39, %r20, 768;
	@%p39 bra 	$L__BB13_160;
	add.s32 	%r390, %r389, 512;
$L__BB13_147:
	mov.u32 	%r28, %r390;
	add.s32 	%r45, %r28, -512;
	cvt.u64.u32 	%rd215, %r45;
	add.s64 	%rd216, %rd282, %rd215;
	shl.b64 	%rd217, %rd216, 2;
	add.s64 	%rd141, %rd128, %rd217;
	add.s64 	%rd142, %rd216, %rd192;
	ld.global.f32 	%f121, [%rd141];
	setp.lt.f32 	%p40, %f228, %f121;
	mov.f32 	%f225, %f121;
	mov.u64 	%rd290, %rd142;
	@%p40 bra 	$L__BB13_150;
	setp.lt.f32 	%p41, %f121, %f228;
	mov.f32 	%f225, %f228;
	mov.u64 	%rd290, %rd293;
	@%p41 bra 	$L__BB13_150;
	setp.lt.s64 	%p42, %rd293, %rd142;
	selp.f32 	%f225, %f228, %f121, %p42;
	min.s64 	%rd290, %rd293, %rd142;
$L__BB13_150:
	add.s32 	%r46, %r28, -256;
	cvt.u64.u32 	%rd218, %r46;
	add.s64 	%rd219, %rd282, %rd218;
	add.s64 	%rd145, %rd219, %rd192;
	ld.global.f32 	%f124, [%rd141+1024];
	setp.lt.f32 	%p43, %f225, %f124;
	mov.f32 	%f226, %f124;
	mov.u64 	%rd291, %rd145;
	@%p43 bra 	$L__BB13_153;
	setp.lt.f32 	%p44, %f124, %f225;
	mov.f32 	%f226, %f225;
	mov.u64 	%rd291, %rd290;
	@%p44 bra 	$L__BB13_153;
	setp.lt.s64 	%p45, %rd290, %rd145;
	selp.f32 	%f226, %f225, %f124, %p45;
	min.s64 	%rd291, %rd290, %rd145;
$L__BB13_153:
	cvt.u64.u32 	%rd220, %r28;
	add.s64 	%rd221, %rd282, %rd220;
	add.s64 	%rd148, %rd221, %rd192;
	ld.global.f32 	%f127, [%rd141+2048];
	setp.lt.f32 	%p46, %f226, %f127;
	mov.f32 	%f227, %f127;
	mov.u64 	%rd292, %rd148;
	@%p46 bra 	$L__BB13_156;
	setp.lt.f32 	%p47, %f127, %f226;
	mov.f32 	%f227, %f226;
	mov.u64 	%rd292, %rd291;
	@%p47 bra 	$L__BB13_156;
	setp.lt.s64 	%p48, %rd291, %rd148;
	selp.f32 	%f227, %f226, %f127, %p48;
	min.s64 	%rd292, %rd291, %rd148;
$L__BB13_156:
	add.s32 	%r47, %r28, 256;
	cvt.u64.u32 	%rd222, %r47;
	add.s64 	%rd223, %rd282, %rd222;
	add.s64 	%rd151, %rd223, %rd192;
	ld.global.f32 	%f130, [%rd141+3072];
	setp.lt.f32 	%p49, %f227, %f130;
	mov.f32 	%f228, %f130;
	mov.u64 	%rd293, %rd151;
	@%p49 bra 	$L__BB13_159;
	setp.lt.f32 	%p50, %f130, %f227;
	mov.f32 	%f228, %f227;
	mov.u64 	%rd293, %rd292;
	@%p50 bra 	$L__BB13_159;
	setp.lt.s64 	%p51, %rd292, %rd151;
	selp.f32 	%f228, %f227, %f130, %p51;
	min.s64 	%rd293, %rd292, %rd151;
$L__BB13_159:
	add.s32 	%r390, %r28, 1024;
	add.s32 	%r48, %r28, 512;
	setp.lt.s32 	%p52, %r48, %r19;
	@%p52 bra 	$L__BB13_147;
$L__BB13_160:
	// begin inline asm
	mov.u32 %r49, %laneid;
	// end inline asm
	mov.b32 	%r51, %f228;
	mov.b32 	%r67, 1;
	mov.b32 	%r68, 31;
	mov.b32 	%r69, -1;
	// begin inline asm
	shfl.sync.down.b32 %r50, %r51, %r67, %r68, %r69;
	// end inline asm
	mov.b32 	%f134, %r50;
	// begin inline asm
	shfl.sync.down.b32 %r55, %r56, %r67, %r68, %r69;
	// end inline asm
	mov.b64 	{%r61, %r66}, %rd293;
	// begin inline asm
	shfl.sync.down.b32 %r60, %r61, %r67, %r68, %r69;
	// end inline asm
	// begin inline asm
	shfl.sync.down.b32 %r65, %r66, %r67, %r68, %r69;
	// end inline asm
	mov.b64 	%rd155, {%r60, %r65};
	setp.gt.s32 	%p53, %r49, 30;
	mov.f32 	%f230, %f228;
	mov.u64 	%rd295, %rd293;
	@%p53 bra 	$L__BB13_164;
	setp.lt.f32 	%p54, %f228, %f134;
	mov.f32 	%f230, %f134;
	mov.u64 	%rd295, %rd155;
	@%p54 bra 	$L__BB13_164;
	setp.gt.f32 	%p55, %f228, %f134;
	mov.f32 	%f230, %f228;
	mov.u64 	%rd295, %rd293;
	@%p55 bra 	$L__BB13_164;
	setp.lt.s64 	%p56, %rd293, %rd155;
	selp.f32 	%f230, %f228, %f134, %p56;
	min.s64 	%rd295, %rd293, %rd155;
$L__BB13_164:
	mov.b32 	%r71, %f230;
	mov.b32 	%r87, 2;
	mov.b32 	%r88, 31;
	mov.b32 	%r89, -1;
	// begin inline asm
	shfl.sync.down.b32 %r70, %r71, %r87, %r88, %r89;
	// end inline asm
	mov.b32 	%f137, %r70;
	// begin inline asm
	shfl.sync.down.b32 %r75, %r76, %r87, %r88, %r89;
	// end inline asm
	mov.b64 	{%r81, %r86}, %rd295;
	// begin inline asm
	shfl.sync.down.b32 %r80, %r81, %r87, %r88, %r89;
	// end inline asm
	// begin inline asm
	shfl.sync.down.b32 %r85, %r86, %r87, %r88, %r89;
	// end inline asm
	mov.b64 	%rd158, {%r80, %r85};
	setp.gt.s32 	%p57, %r49, 29;
	mov.f32 	%f231, %f230;
	mov.u64 	%rd296, %rd295;
	@%p57 bra 	$L__BB13_168;
	setp.lt.f32 	%p58, %f230, %f137;
	mov.f32 	%f231, %f137;
	mov.u64 	%rd296, %rd158;
	@%p58 bra 	$L__BB13_168;
	setp.gt.f32 	%p59, %f230, %f137;
	mov.f32 	%f231, %f230;
	mov.u64 	%rd296, %rd295;
	@%p59 bra 	$L__BB13_168;
	setp.lt.s64 	%p60, %rd295, %rd158;
	selp.f32 	%f231, %f230, %f137, %p60;
	min.s64 	%rd296, %rd295, %rd158;
$L__BB13_168:
	mov.b32 	%r91, %f231;
	mov.b32 	%r107, 4;
	mov.b32 	%r108, 31;
	mov.b32 	%r109, -1;
	// begin inline asm
	shfl.sync.down.b32 %r90, %r91, %r107, %r108, %r109;
	// end inline asm
	mov.b32 	%f140, %r90;
	// begin inline asm
	shfl.sync.down.b32 %r95, %r96, %r107, %r108, %r109;
	// end inline asm
	mov.b64 	{%r101, %r106}, %rd296;
	// begin inline asm
	shfl.sync.down.b32 %r100, %r101, %r107, %r108, %r109;
	// end inline asm
	// begin inline asm
	shfl.sync.down.b32 %r105, %r106, %r107, %r108, %r109;
	// end inline asm
	mov.b64 	%rd161, {%r100, %r105};
	setp.gt.s32 	%p61, %r49, 27;
	mov.f32 	%f232, %f231;
	mov.u64 	%rd297, %rd296;
	@%p61 bra 	$L__BB13_172;
	setp.lt.f32 	%p62, %f231, %f140;
	mov.f32 	%f232, %f140;
	mov.u64 	%rd297, %rd161;
	@%p62 bra 	$L__BB13_172;
	setp.gt.f32 	%p63, %f231, %f140;
	mov.f32 	%f232, %f231;
	mov.u64 	%rd297, %rd296;
	@%p63 bra 	$L__BB13_172;
	setp.lt.s64 	%p64, %rd296, %rd161;
	selp.f32 	%f232, %f231, %f140, %p64;
	min.s64 	%rd297, %rd296, %rd161;
$L__BB13_172:
	mov.b32 	%r111, %f232;
	mov.b32 	%r127, 8;
	mov.b32 	%r128, 31;
	mov.b32 	%r129, -1;
	// begin inline asm
	shfl.sync.down.b32 %r110, %r111, %r127, %r128, %r129;
	// end inline asm
	mov.b32 	%f143, %r110;
	// begin inline asm
	shfl.sync.down.b32 %r115, %r116, %r127, %r128, %r129;
	// end inline asm
	mov.b64 	{%r121, %r126}, %rd297;
	// begin inline asm
	shfl.sync.down.b32 %r120, %r121, %r127, %r128, %r129;
	// end inline asm
	// begin inline asm
	shfl.sync.down.b32 %r125, %r126, %r127, %r128, %r129;
	// end inline asm
	mov.b64 	%rd164, {%r120, %r125};
	setp.gt.s32 	%p65, %r49, 23;
	mov.f32 	%f233, %f232;
	mov.u64 	%rd298, %rd297;
	@%p65 bra 	$L__BB13_176;
	setp.lt.f32 	%p66, %f232, %f143;
	mov.f32 	%f233, %f143;
	mov.u64 	%rd298, %rd164;
	@%p66 bra 	$L__BB13_176;
	setp.gt.f32 	%p67, %f232, %f143;
	mov.f32 	%f233, %f232;
	mov.u64 	%rd298, %rd297;
	@%p67 bra 	$L__BB13_176;
	setp.lt.s64 	%p68, %rd297, %rd164;
	selp.f32 	%f233, %f232, %f143, %p68;
	min.s64 	%rd298, %rd297, %rd164;
$L__BB13_176:
	mov.b32 	%r131, %f233;
	mov.b32 	%r147, 16;
	mov.b32 	%r148, 31;
	mov.b32 	%r149, -1;
	// begin inline asm
	shfl.sync.down.b32 %r130, %r131, %r147, %r148, %r149;
	// end inline asm
	mov.b32 	%f146, %r130;
	// begin inline asm
	shfl.sync.down.b32 %r135, %r136, %r147, %r148, %r149;
	// end inline asm
	mov.b64 	{%r141, %r146}, %rd298;
	// begin inline asm
	shfl.sync.down.b32 %r140, %r141, %r147, %r148, %r149;
	// end inline asm
	// begin inline asm
	shfl.sync.down.b32 %r145, %r146, %r147, %r148, %r149;
	// end inline asm
	mov.b64 	%rd167, {%r140, %r145};
	setp.gt.s32 	%p69, %r49, 15;
	mov.f32 	%f241, %f233;
	mov.u64 	%rd306, %rd298;
	@%p69 bra 	$L__BB13_180;
	setp.lt.f32 	%p70, %f233, %f146;
	mov.f32 	%f241, %f146;
	mov.u64 	%rd306, %rd167;
	@%p70 bra 	$L__BB13_180;
	setp.gt.f32 	%p71, %f233, %f146;
	mov.f32 	%f241, %f233;
	mov.u64 	%rd306, %rd298;
	@%p71 bra 	$L__BB13_180;
	setp.lt.s64 	%p72, %rd298, %rd167;
	selp.f32 	%f241, %f233, %f146, %p72;
	min.s64 	%rd306, %rd298, %rd167;
$L__BB13_180:
	setp.ne.s32 	%p73, %r49, 0;
	@%p73 bra 	$L__BB13_182;
	shr.u32 	%r150, %r18, 1;
	and.b32  	%r151, %r150, 496;
	mov.u32 	%r152, _ZN6thrust24THRUST_300001_SM_1000_NS8cuda_cub4core6detail5shmemE;
	add.s32 	%r153, %r152, %r151;
	st.shared.f32 	[%r153+8], %f241;
	st.shared.u64 	[%r153+16], %rd306;
$L__BB13_182:
	bar.sync 	0;
	setp.ne.s32 	%p74, %r18, 0;
	@%p74 bra 	$L__BB13_204;
	ld.shared.f32 	%f149, [_ZN6thrust24THRUST_300001_SM_1000_NS8cuda_cub4core6detail5shmemE+24];
	ld.shared.u64 	%rd170, [_ZN6thrust24THRUST_300001_SM_1000_NS8cuda_cub4core6detail5shmemE+32];
	setp.lt.f32 	%p75, %f241, %f149;
	mov.f32 	%f235, %f149;
	mov.u64 	%rd300, %rd170;
	@%p75 bra 	$L__BB13_186;
	setp.lt.f32 	%p76, %f149, %f241;
	mov.f32 	%f235, %f241;
	mov.u64 	%rd300, %rd306;
	@%p76 bra 	$L__BB13_186;
	setp.lt.s64 	%p77, %rd306, %rd170;
	selp.f32 	%f235, %f241, %f149, %p77;
	min.s64 	%rd300, %rd306, %rd170;
$L__BB13_186:
	ld.shared.f32 	%f152, [_ZN6thrust24THRUST_300001_SM_1000_NS8cuda_cub4core6detail5shmemE+40];
	ld.shared.u64 	%rd173, [_ZN6thrust24THRUST_300001_SM_1000_NS8cuda_cub4core6detail5shmemE+48];
	setp.lt.f32 	%p78, %f235, %f152;
	mov.f32 	%f236, %f152;
	mov.u64 	%rd301, %rd173;
	@%p78 bra 	$L__BB13_189;
	setp.lt.f32 	%p79, %f152, %f235;
	mov.f32 	%f236, %f235;
	mov.u64 	%rd301, %rd300;
	@%p79 bra 	$L__BB13_189;
	setp.lt.s64 	%p80, %rd300, %rd173;
	selp.f32 	%f236, %f235, %f152, %p80;
	min.s64 	%rd301, %rd300, %rd173;
$L__BB13_189:
	ld.shared.f32 	%f155, [_ZN6thrust24THRUST_300001_SM_1000_NS8cuda_cub4core6detail5shmemE+56];
	ld.shared.u64 	%rd176, [_ZN6thrust24THRUST_300001_SM_1000_NS8cuda_cub4core6detail5shmemE+64];
	setp.lt.f32 	%p81, %f236, %f155;
	mov.f32 	%f237, %f155;
	mov.u64 	%rd302, %rd176;
	@%p81 bra 	$L__BB13_192;
	setp.lt.f32 	%p82, %f155, %f236;
	mov.f32 	%f237, %f236;
	mov.u64 	%rd302, %rd301;
	@%p82 bra 	$L__BB13_192;
	setp.lt.s64 	%p83, %rd301, %rd176;
	selp.f32 	%f237, %f236, %f155, %p83;
	min.s64 	%rd302, %rd301, %rd176;
$L__BB13_192:
	ld.shared.f32 	%f158, [_ZN6thrust24THRUST_300001_SM_1000_NS8cuda_cub4core6detail5shmemE+72];
	ld.shared.u64 	%rd179, [_ZN6thrust24THRUST_300001_SM_1000_NS8cuda_cub4core6detail5shmemE+80];
	setp.lt.f32 	%p84, %f237, %f158;
	mov.f32 	%f238, %f158;
	mov.u64 	%rd303, %rd179;
	@%p84 bra 	$L__BB13_195;
	setp.lt.f32 	%p85, %f158, %f237;
	mov.f32 	%f238, %f237;
	mov.u64 	%rd303, %rd302;
	@%p85 bra 	$L__BB13_195;
	setp.lt.s64 	%p86, %rd302, %rd179;
	selp.f32 	%f238, %f237, %f158, %p86;
	min.s64 	%rd303, %rd302, %rd179;
$L__BB13_195:
	ld.shared.f32 	%f161, [_ZN6thrust24THRUST_300001_SM_1000_NS8cuda_cub4core6detail5shmemE+88];
	ld.shared.u64 	%rd182, [_ZN6thrust24THRUST_300001_SM_1000_NS8cuda_cub4core6detail5shmemE+96];
	setp.lt.f32 	%p87, %f238, %f161;
	mov.f32 	%f239, %f161;
	mov.u64 	%rd304, %rd182;
	@%p87 bra 	$L__BB13_198;
	setp.lt.f32 	%p88, %f161, %f238;
	mov.f32 	%f239, %f238;
	mov.u64 	%rd304, %rd303;
	@%p88 bra 	$L__BB13_198;
	setp.lt.s64 	%p89, %rd303, %rd182;
	selp.f32 	%f239, %f238, %f161, %p89;
	min.s64 	%rd304, %rd303, %rd182;
$L__BB13_198:
	ld.shared.f32 	%f164, [_ZN6thrust24THRUST_300001_SM_1000_NS8cuda_cub4core6detail5shmemE+104];
	ld.shared.u64 	%rd185, [_ZN6thrust24THRUST_300001_SM_1000_NS8cuda_cub4core6detail5shmemE+112];
	setp.lt.f32 	%p90, %f239, %f164;
	mov.f32 	%f240, %f164;
	mov.u64 	%rd305, %rd185;
	@%p90 bra 	$L__BB13_201;
	setp.lt.f32 	%p91, %f164, %f239;
	mov.f32 	%f240, %f239;
	mov.u64 	%rd305, %rd304;
	@%p91 bra 	$L__BB13_201;
	setp.lt.s64 	%p92, %rd304, %rd185;
	selp.f32 	%f240, %f239, %f164, %p92;
	min.s64 	%rd305, %rd304, %rd185;
$L__BB13_201:
	ld.shared.f32 	%f167, [_ZN6thrust24THRUST_300001_SM_1000_NS8cuda_cub4core6detail5shmemE+120];
	ld.shared.u64 	%rd188, [_ZN6thrust24THRUST_300001_SM_1000_NS8cuda_cub4core6detail5shmemE+128];
	setp.lt.f32 	%p93, %f240, %f167;
	mov.f32 	%f241, %f167;
	mov.u64 	%rd306, %rd188;
	@%p93 bra 	$L__BB13_204;
	setp.lt.f32 	%p94, %f167, %f240;
	mov.f32 	%f241, %f240;
	mov.u64 	%rd306, %rd305;
	@%p94 bra 	$L__BB13_204;
	setp.lt.s64 	%p95, %rd305, %rd188;
	selp.f32 	%f241, %f240, %f167, %p95;
	min.s64 	%rd306, %rd305, %rd188;
$L__BB13_204:
	mov.u32 	%r381, %tid.x;
	setp.ne.s32 	%p212, %r381, 0;
	@%p212 bra 	$L__BB13_206;
	ld.param.u64 	%rd237, [_ZN6thrust24THRUST_300001_SM_1000_NS8cuda_cub4core6detail13_kernel_agentINS1_8__reduce11ReduceAgentINS0_12zip_iteratorIN4cuda3std3__45tupleIJNS0_6detail15normal_iteratorINS0_10device_ptrIfEEEENS0_17counting_iteratorIlNS0_11use_defaultESI_SI_EEEEEEEPNSB_IJflEEESM_lNS1_9__extrema9arg_max_fIflNSA_4lessIfEEEEEEJSL_SN_lSS_EEEvDpT0__param_1];
	cvta.to.global.u64 	%rd236, %rd237;
	st.global.f32 	[%rd236], %f241;
	st.global.u64 	[%rd236+8], %rd306;
$L__BB13_206:
	ret;

}
	// .globl	_ZN6thrust24THRUST_300001_SM_1000_NS8cuda_cub4core6detail13_kernel_agentINS1_8__reduce11ReduceAgentINS0_12zip_iteratorIN4cuda3std3__45tupleIJNS0_6detail15normal_iteratorINS0_10device_ptrIfEEEENS0_17counting_iteratorIlNS0_11use_defaultESI_SI_EEEEEEEPNSB_IJflEEESM_lNS1_9__extrema9arg_max_fIflNSA_4lessIfEEEEEEJSL_SN_lN3cub18CUB_300001_SM_100013GridEvenShareIlEENSV_9GridQueueIyEESS_EEEvDpT0_
.visible .entry _ZN6thrust24THRUST_300001_SM_1000_NS8cuda_cub4core6detail13_kernel_agentINS1_8__reduce11ReduceAgentINS0_12zip_iteratorIN4cuda3std3__45tupleIJNS0_6detail15normal_iteratorINS0_10device_ptrIfEEEENS0_17counting_iteratorIlNS0_11use_defaultESI_SI_EEEEEEEPNSB_IJflEEESM_lNS1_9__extrema9arg_max_fIflNSA_4lessIfEEEEEEJSL_SN_lN3cub18CUB_300001_SM_100013GridEvenShareIlEENSV_9GridQueueIyEESS_EEEvDpT0_(
	.param .align 8 .b8 _ZN6thrust24THRUST_300001_SM_1000_NS8cuda_cub4core6detail13_kernel_agentINS1_8__reduce11ReduceAgentINS0_12zip_iteratorIN4cuda3std3__45tupleIJNS0_6detail15normal_iteratorINS0_10device_ptrIfEEEENS0_17counting_iteratorIlNS0_11use_defaultESI_SI_EEEEEEEPNSB_IJflEEESM_lNS1_9__extrema9arg_max_fIflNSA_4lessIfEEEEEEJSL_SN_lN3cub18CUB_300001_SM_100013GridEvenShareIlEENSV_9GridQueueIyEESS_EEEvDpT0__param_0[16],
	.param .u64 .ptr .align 1 _ZN6thrust24THRUST_300001_SM_1000_NS8cuda_cub4core6detail13_kernel_agentINS1_8__reduce11ReduceAgentINS0_12zip_iteratorIN4cuda3std3__45tupleIJNS0_6detail15normal_iteratorINS0_10device_ptrIfEEEENS0_17counting_iteratorIlNS0_11use_defaultESI_SI_EEEEEEEPNSB_IJflEEESM_lNS1_9__extrema9arg_max_fIflNSA_4lessIfEEEEEEJSL_SN_lN3cub18CUB_300001_SM_100013GridEvenShareIlEENSV_9GridQueueIyEESS_EEEvDpT0__param_1,
	.param .u64 _ZN6thrust24THRUST_300001_SM_1000_NS8cuda_cub4core6detail13_kernel_agentINS1_8__reduce11ReduceAgentINS0_12zip_iteratorIN4cuda3std3__45tupleIJNS0_6detail15normal_iteratorINS0_10device_ptrIfEEEENS0_17counting_iteratorIlNS0_11use_defaultESI_SI_EEEEEEEPNSB_IJflEEESM_lNS1_9__extrema9arg_max_fIflNSA_4lessIfEEEEEEJSL_SN_lN3cub18CUB_300001_SM_100013GridEvenShareIlEENSV_9GridQueueIyEESS_EEEvDpT0__param_2,
	.param .align 8 .b8 _ZN6thrust24THRUST_300001_SM_1000_NS8cuda_cub4core6detail13_kernel_agentINS1_8__reduce11ReduceAgentINS0_12zip_iteratorIN4cuda3std3__45tupleIJNS0_6detail15normal_iteratorINS0_10device_ptrIfEEEENS0_17counting_iteratorIlNS0_11use_defaultESI_SI_EEEEEEEPNSB_IJflEEESM_lNS1_9__extrema9arg_max_fIflNSA_4lessIfEEEEEEJSL_SN_lN3cub18CUB_300001_SM_100013GridEvenShareIlEENSV_9GridQueueIyEESS_EEEvDpT0__param_3[72],
	.param .align 8 .b8 _ZN6thrust24THRUST_300001_SM_1000_NS8cuda_cub4core6detail13_kernel_agentINS1_8__reduce11ReduceAgentINS0_12zip_iteratorIN4cuda3std3__45tupleIJNS0_6detail15normal_iteratorINS0_10device_ptrIfEEEENS0_17counting_iteratorIlNS0_11use_defaultESI_SI_EEEEEEEPNSB_IJflEEESM_lNS1_9__extrema9arg_max_fIflNSA_4lessIfEEEEEEJSL_SN_lN3cub18CUB_300001_SM_100013GridEvenShareIlEENSV_9GridQueueIyEESS_EEEvDpT0__param_4[8],
	.param .align 1 .b8 _ZN6thrust24THRUST_300001_SM_1000_NS8cuda_cub4core6detail13_kernel_agentINS1_8__reduce11ReduceAgentINS0_12zip_iteratorIN4cuda3std3__45tupleIJNS0_6detail15normal_iteratorINS0_10device_ptrIfEEEENS0_17counting_iteratorIlNS0_11use_defaultESI_SI_EEEEEEEPNSB_IJflEEESM_lNS1_9__extrema9arg_max_fIflNSA_4lessIfEEEEEEJSL_SN_lN3cub18CUB_300001_SM_100013GridEvenShareIlEENSV_9GridQueueIyEESS_EEEvDpT0__param_5[1]
)
.maxntid 256
{
	.reg .pred 	%p<215>;
	.reg .b32 	%r<399>;
	.reg .b32 	%f<242>;
	.reg .b64 	%rd<324>;

	ld.param.u64 	%rd196, [_ZN6thrust24THRUST_300001_SM_1000_NS8cuda_cub4core6detail13_kernel_agentINS1_8__reduce11ReduceAgentINS0_12zip_iteratorIN4cuda3std3__45tupleIJNS0_6detail15normal_iteratorINS0_10device_ptrIfEEEENS0_17counting_iteratorIlNS0_11use_defaultESI_SI_EEEEEEEPNSB_IJflEEESM_lNS1_9__extrema9arg_max_fIflNSA_4lessIfEEEEEEJSL_SN_lN3cub18CUB_300001_SM_100013GridEvenShareIlEENSV_9GridQueueIyEESS_EEEvDpT0__param_0+8];
	ld.param.u64 	%rd195, [_ZN6thrust24THRUST_300001_SM_1000_NS8cuda_cub4core6detail13_kernel_agentINS1_8__reduce11ReduceAgentINS0_12zip_iteratorIN4cuda3std3__45tupleIJNS0_6detail15normal_iteratorINS0_10device_ptrIfEEEENS0_17counting_iteratorIlNS0_11use_defaultESI_SI_EEEEEEEPNSB_IJflEEESM_lNS1_9__extrema9arg_max_fIflNSA_4lessIfEEEEEEJSL_SN_lN3cub18CUB_300001_SM_100013GridEvenShareIlEENSV_9GridQueueIyEESS_EEEvDpT0__param_0];
	ld.param.u64 	%rd199, [_ZN6thrust24THRUST_300001_SM_1000_NS8cuda_cub4core6detail13_kernel_agentINS1_8__reduce11ReduceAgentINS0_12zip_iteratorIN4cuda3std3__45tupleIJNS0_6detail15normal_iteratorINS0_10device_ptrIfEEEENS0_17counting_iteratorIlNS0_11use_defaultESI_SI_EEEEEEEPNSB_IJflEEESM_lNS1_9__extrema9arg_max_fIflNSA_4lessIfEEEEEEJSL_SN_lN3cub18CUB_300001_SM_100013GridEvenShareIlEENSV_9GridQueueIyEESS_EEEvDpT0__param_4];
	ld.param.u64 	%rd198, [_ZN6thrust24THRUST_300001_SM_1000_NS8cuda_cub4core6detail13_kernel_agentINS1_8__reduce11ReduceAgentINS0_12zip_iteratorIN4cuda3std3__45tupleIJNS0_6detail15normal_iteratorINS0_10device_ptrIfEEEENS0_17counting_iteratorIlNS0_11use_defaultESI_SI_EEEEEEEPNSB_IJflEEESM_lNS1_9__extrema9arg_max_fIflNSA_4lessIfEEEEEEJSL_SN_lN3cub18CUB_300001_SM_100013GridEvenShareIlEENSV_9GridQueueIyEESS_EEEvDpT0__param_2];
	cvta.to.global.u64 	%rd1, %rd199;
	cvta.to.global.u64 	%rd2, %rd195;
	mov.u32 	%r1, %ctaid.x;
	mul.lo.s32 	%r33, %r1, 1280;
	cvt.u64.u32 	%rd4, %r33;
	mov.u32 	%r34, %nctaid.x;
	mul.lo.s32 	%r35, %r34, 1280;
	cvt.u64.u32 	%rd5, %r35;
	add.s64 	%rd200, %rd4, 1280;
	setp.le.s64 	%p1, %rd200, %rd198;
	@%p1 bra 	$L__BB14_121;
	cvt.u32.u64 	%r159, %rd4;
	cvt.u32.u64 	%r2, %rd198;
	sub.s32 	%r3, %r2, %r159;
	mov.u32 	%r4, %tid.x;
	setp.ge.s32 	%p98, %r4, %r3;
	mov.f32 	%f188, 0f00000000;
	mov.b64 	%rd266, 0;
	mov.u32 	%r393, %r4;
	@%p98 bra 	$L__BB14_3;
	cvt.u64.u32 	%rd234, %r4;
	add.s64 	%rd235, %rd4, %rd234;
	shl.b64 	%rd236, %rd235, 2;
	add.s64 	%rd237, %rd2, %rd236;
	add.s64 	%rd266, %rd196, %rd235;
	ld.global.f32 	%f188, [%rd237];
	add.s32 	%r393, %r4, 256;
$L__BB14_3:
	setp.ge.s32 	%p99, %r393, %r3;
	@%p99 bra 	$L__BB14_25;
	not.b32 	%r161, %r393;
	add.s32 	%r162, %r161, %r2;
	sub.s32 	%r7, %r162, %r159;
	and.b32  	%r163, %r7, 768;
	setp.eq.s32 	%p100, %r163, 768;
	@%p100 bra 	$L__BB14_10;
	cvt.u64.u32 	%rd239, %r393;
	add.s64 	%rd240, %rd239, %rd4;
	add.s64 	%rd257, %rd240, %rd196;
	shl.b64 	%rd241, %rd240, 2;
	add.s64 	%rd256, %rd2, %rd241;
	shr.u32 	%r164, %r7, 8;
	add.s32 	%r165, %r164, 1;
	and.b32  	%r166, %r165, 3;
	neg.s32 	%r391, %r166;
$L__BB14_6:
	.pragma "nounroll";
	mov.u64 	%rd12, %rd266;
	mov.f32 	%f3, %f188;
	ld.global.f32 	%f4, [%rd256];
	setp.lt.f32 	%p101, %f3, %f4;
	mov.u64 	%rd266, %rd257;
	mov.f32 	%f188, %f4;
	@%p101 bra 	$L__BB14_9;
	setp.lt.f32 	%p102, %f4, %f3;
	mov.u64 	%rd266, %rd12;
	mov.f32 	%f188, %f3;
	@%p102 bra 	$L__BB14_9;
	setp.lt.s64 	%p103, %rd12, %rd257;
	min.s64 	%rd266, %rd12, %rd257;
	selp.f32 	%f188, %f3, %f4, %p103;
$L__BB14_9:
	add.s32 	%r393, %r393, 256;
	add.s64 	%rd257, %rd257, 256;
	add.s64 	%rd256, %rd256, 1024;
	add.s32 	%r391, %r391, 1;
	setp.ne.s32 	%p104, %r391, 0;
	@%p104 bra 	$L__BB14_6;
$L__BB14_10:
	setp.lt.u32 	%p105, %r7, 768;
	@%p105 bra 	$L__BB14_25;
	add.s32 	%r394, %r393, 512;
$L__BB14_12:
	mov.u32 	%r15, %r394;
	add.s32 	%r167, %r15, -512;
	cvt.s64.s32 	%rd242, %r167;
	add.s64 	%rd243, %rd242, %rd4;
	shl.b64 	%rd244, %rd243, 2;
	add.s64 	%rd20, %rd2, %rd244;
	add.s64 	%rd21, %rd243, %rd196;
	ld.global.f32 	%f10, [%rd20];
	setp.lt.f32 	%p106, %f188, %f10;
	mov.u64 	%rd263, %rd21;
	mov.f32 	%f185, %f10;
	@%p106 bra 	$L__BB14_15;
	setp.lt.f32 	%p107, %f10, %f188;
	mov.u64 	%rd263, %rd266;
	mov.f32 	%f185, %f188;
	@%p107 bra 	$L__BB14_15;
	setp.lt.s64 	%p108, %rd266, %rd21;
	min.s64 	%rd263, %rd266, %rd21;
	selp.f32 	%f185, %f188, %f10, %p108;
$L__BB14_15:
	add.s32 	%r168, %r15, -256;
	cvt.s64.s32 	%rd245, %r168;
	add.s64 	%rd246, %rd245, %rd4;
	add.s64 	%rd24, %rd246, %rd196;
	ld.global.f32 	%f13, [%rd20+1024];
	setp.lt.f32 	%p109, %f185, %f13;
	mov.u64 	%rd264, %rd24;
	mov.f32 	%f186, %f13;
	@%p109 bra 	$L__BB14_18;
	setp.lt.f32 	%p110, %f13, %f185;
	mov.u64 	%rd264, %rd263;
	mov.f32 	%f186, %f185;
	@%p110 bra 	$L__BB14_18;
	setp.lt.s64 	%p111, %rd263, %rd24;
	min.s64 	%rd264, %rd263, %rd24;
	selp.f32 	%f186, %f185, %f13, %p111;
$L__BB14_18:
	cvt.s64.s32 	%rd247, %r15;
	add.s64 	%rd248, %rd247, %rd4;
	add.s64 	%rd27, %rd248, %rd196;
	ld.global.f32 	%f16, [%rd20+2048];
	setp.lt.f32 	%p112, %f186, %f16;
	mov.u64 	%rd265, %rd27;
	mov.f32 	%f187, %f16;
	@%p112 bra 	$L__BB14_21;
	setp.lt.f32 	%p113, %f16, %f186;
	mov.u64 	%rd265, %rd264;
	mov.f32 	%f187, %f186;
	@%p113 bra 	$L__BB14_21;
	setp.lt.s64 	%p114, %rd264, %rd27;
	min.s64 	%rd265, %rd264, %rd27;
	selp.f32 	%f187, %f186, %f16, %p114;
$L__BB14_21:
	add.s32 	%r169, %r15, 256;
	cvt.s64.s32 	%rd249, %r169;
	add.s64 	%rd250, %rd249, %rd4;
	add.s64 	%rd30, %rd250, %rd196;
	ld.global.f32 	%f19, [%rd20+3072];
	setp.lt.f32 	%p115, %f187, %f19;
	mov.u64 	%rd266, %rd30;
	mov.f32 	%f188, %f19;
	@%p115 bra 	$L__BB14_24;
	setp.lt.f32 	%p116, %f19, %f187;
	mov.u64 	%rd266, %rd265;
	mov.f32 	%f188, %f187;
	@%p116 bra 	$L__BB14_24;
	setp.lt.s64 	%p117, %rd265, %rd30;
	min.s64 	%rd266, %rd265, %rd30;
	selp.f32 	%f188, %f187, %f19, %p117;
$L__BB14_24:
	add.s32 	%r394, %r15, 1024;
	add.s32 	%r170, %r15, 512;
	setp.lt.s32 	%p118, %r170, %r3;
	@%p118 bra 	$L__BB14_12;
$L__BB14_25:
	setp.lt.s32 	%p119, %r3, 256;
	@%p119 bra 	$L__BB14_70;
	// begin inline asm
	mov.u32 %r284, %laneid;
	// end inline asm
	mov.b32 	%r286, %f188;
	mov.b32 	%r302, 1;
	mov.b32 	%r303, 31;
	mov.b32 	%r304, -1;
	// begin inline asm
	shfl.sync.down.b32 %r285, %r286, %r302, %r303, %r304;
	// end inline asm
	mov.b32 	%f23, %r285;
	// begin inline asm
	shfl.sync.down.b32 %r290, %r291, %r302, %r303, %r304;
	// end inline asm
	mov.b64 	{%r296, %r301}, %rd266;
	// begin inline asm
	shfl.sync.down.b32 %r295, %r296, %r302, %r303, %r304;
	// end inline asm
	// begin inline asm
	shfl.sync.down.b32 %r300, %r301, %r302, %r303, %r304;
	// end inline asm
	mov.b64 	%rd34, {%r295, %r300};
	setp.gt.s32 	%p171, %r284, 30;
	mov.u64 	%rd268, %rd266;
	mov.f32 	%f190, %f188;
	@%p171 bra 	$L__BB14_30;
	setp.lt.f32 	%p172, %f188, %f23;
	mov.u64 	%rd268, %rd34;
	mov.f32 	%f190, %f23;
	@%p172 bra 	$L__BB14_30;
	setp.gt.f32 	%p173, %f188, %f23;
	mov.u64 	%rd268, %rd266;
	mov.f32 	%f190, %f188;
	@%p173 bra 	$L__BB14_30;
	setp.lt.s64 	%p174, %rd266, %rd34;
	min.s64 	%rd268, %rd266, %rd34;
	selp.f32 	%f190, %f188, %f23, %p174;
$L__BB14_30:
	mov.b32 	%r306, %f190;
	mov.b32 	%r322, 2;
	mov.b32 	%r323, 31;
	mov.b32 	%r324, -1;
	// begin inline asm
	shfl.sync.down.b32 %r305, %r306, %r322, %r323, %r324;
	// end inline asm
	mov.b32 	%f26, %r305;
	// begin inline asm
	shfl.sync.down.b32 %r310, %r311, %r322, %r323, %r324;
	// end inline asm
	mov.b64 	{%r316, %r321}, %rd268;
	// begin inline asm
	shfl.sync.down.b32 %r315, %r316, %r322, %r323, %r324;
	// end inline asm
	// begin inline asm
	shfl.sync.down.b32 %r320, %r321, %r322, %r323, %r324;
	// end inline asm
	mov.b64 	%rd37, {%r315, %r320};
	setp.gt.s32 	%p175, %r284, 29;
	mov.u64 	%rd269, %rd268;
	mov.f32 	%f191, %f190;
	@%p175 bra 	$L__BB14_34;
	setp.lt.f32 	%p176, %f190, %f26;
	mov.u64 	%rd269, %rd37;
	mov.f32 	%f191, %f26;
	@%p176 bra 	$L__BB14_34;
	setp.gt.f32 	%p177, %f190, %f26;
	mov.u64 	%rd269, %rd268;
	mov.f32 	%f191, %f190;
	@%p177 bra 	$L__BB14_34;
	setp.lt.s64 	%p178, %rd268, %rd37;
	min.s64 	%rd269, %rd268, %rd37;
	selp.f32 	%f191, %f190, %f26, %p178;
$L__BB14_34:
	mov.b32 	%r326, %f191;
	mov.b32 	%r342, 4;
	mov.b32 	%r343, 31;
	mov.b32 	%r344, -1;
	// begin inline asm
	shfl.sync.down.b32 %r325, %r326, %r342, %r343, %r344;
	// end inline asm
	mov.b32 	%f29, %r325;
	// begin inline asm
	shfl.sync.down.b32 %r330, %r331, %r342, %r343, %r344;
	// end inline asm
	mov.b64 	{%r336, %r341}, %rd269;
	// begin inline asm
	shfl.sync.down.b32 %r335, %r336, %r342, %r343, %r344;
	// end inline asm
	// begin inline asm
	shfl.sync.down.b32 %r340, %r341, %r342, %r343, %r344;
	// end inline asm
	mov.b64 	%rd40, {%r335, %r340};
	setp.gt.s32 	%p179, %r284, 27;
	mov.u64 	%rd270, %rd269;
	mov.f32 	%f192, %f191;
	@%p179 bra 	$L__BB14_38;
	setp.lt.f32 	%p180, %f191, %f29;
	mov.u64 	%rd270, %rd40;
	mov.f32 	%f192, %f29;
	@%p180 bra 	$L__BB14_38;
	setp.gt.f32 	%p181, %f191, %f29;
	mov.u64 	%rd270, %rd269;
	mov.f32 	%f192, %f191;
	@%p181 bra 	$L__BB14_38;
	setp.lt.s64 	%p182, %rd269, %rd40;
	min.s64 	%rd270, %rd269, %rd40;
	selp.f32 	%f192, %f191, %f29, %p182;
$L__BB14_38:
	mov.b32 	%r346, %f192;
	mov.b32 	%r362, 8;
	mov.b32 	%r363, 31;
	mov.b32 	%r364, -1;
	// begin inline asm
	shfl.sync.down.b32 %r345, %r346, %r362, %r363, %r364;
	// end inline asm
	mov.b32 	%f32, %r345;
	// begin inline asm
	shfl.sync.down.b32 %r350, %r351, %r362, %r363, %r364;
	// end inline asm
	mov.b64 	{%r356, %r361}, %rd270;
	// begin inline asm
	shfl.sync.down.b32 %r355, %r356, %r362, %r363, %r364;
	// end inline asm
	// begin inline asm
	shfl.sync.down.b32 %r360, %r361, %r362, %r363, %r364;
	// end inline asm
	mov.b64 	%rd43, {%r355, %r360};
	setp.gt.s32 	%p183, %r284, 23;
	mov.u64 	%rd271, %rd270;
	mov.f32 	%f193, %f192;
	@%p183 bra 	$L__BB14_42;
	setp.lt.f32 	%p184, %f192, %f32;
	mov.u64 	%rd271, %rd43;
	mov.f32 	%f193, %f32;
	@%p184 bra 	$L__BB14_42;
	setp.gt.f32 	%p185, %f192, %f32;
	mov.u64 	%rd271, %rd270;
	mov.f32 	%f193, %f192;
	@%p185 bra 	$L__BB14_42;
	setp.lt.s64 	%p186, %rd270, %rd43;
	min.s64 	%rd271, %rd270, %rd43;
	selp.f32 	%f193, %f192, %f32, %p186;
$L__BB14_42:
	mov.b32 	%r366, %f193;
	mov.b32 	%r382, 16;
	mov.b32 	%r383, 31;
	mov.b32 	%r384, -1;
	// begin inline asm
	shfl.sync.down.b32 %r365, %r366, %r382, %r383, %r384;
	// end inline asm
	mov.b32 	%f35, %r365;
	// begin inline asm
	shfl.sync.down.b32 %r370, %r371, %r382, %r383, %r384;
	// end inline asm
	mov.b64 	{%r376, %r381}, %rd271;
	// begin inline asm
	shfl.sync.down.b32 %r375, %r376, %r382, %r383, %r384;
	// end inline asm
	// begin inline asm
	shfl.sync.down.b32 %r380, %r381, %r382, %r383, %r384;
	// end inline asm
	mov.b64 	%rd46, {%r375, %r380};
	setp.gt.s32 	%p187, %r284, 15;
	mov.u64 	%rd323, %rd271;
	mov.f32 	%f241, %f193;
	@%p187 bra 	$L__BB14_46;
	setp.lt.f32 	%p188, %f193, %f35;
	mov.u64 	%rd323, %rd46;
	mov.f32 	%f241, %f35;
	@%p188 bra 	$L__BB14_46;
	setp.gt.f32 	%p189, %f193, %f35;
	mov.u64 	%rd323, %rd271;
	mov.f32 	%f241, %f193;
	@%p189 bra 	$L__BB14_46;
	setp.lt.s64 	%p190, %rd271, %rd46;
	min.s64 	%rd323, %rd271, %rd46;
	selp.f32 	%f241, %f193, %f35, %p190;
$L__BB14_46:
	setp.ne.s32 	%p191, %r284, 0;
	@%p191 bra 	$L__BB14_48;
	shr.u32 	%r385, %r4, 1;
	and.b32  	%r386, %r385, 496;
	mov.u32 	%r387, _ZN6thrust24THRUST_300001_SM_1000_NS8cuda_cub4core6detail5shmemE;
	add.s32 	%r388, %r387, %r386;
	st.shared.f32 	[%r388+8], %f241;
	st.shared.u64 	[%r388+16], %rd323;
$L__BB14_48:
	bar.sync 	0;
	setp.ne.s32 	%p192, %r4, 0;
	@%p192 bra 	$L__BB14_208;
	ld.shared.f32 	%f38, [_ZN6thrust24THRUST_300001_SM_1000_NS8cuda_cub4core6detail5shmemE+24];
	ld.shared.u64 	%rd49, [_ZN6thrust24THRUST_300001_SM_1000_NS8cuda_cub4core6detail5shmemE+32];
	setp.lt.f32 	%p193, %f241, %f38;
	mov.u64 	%rd273, %rd49;
	mov.f32 	%f195, %f38;
	@%p193 bra 	$L__BB14_52;
	setp.lt.f32 	%p194, %f38, %f241;
	mov.u64 	%rd273, %rd323;
	mov.f32 	%f195, %f241;
	@%p194 bra 	$L__BB14_52;
	setp.lt.s64 	%p195, %rd323, %rd49;
	min.s64 	%rd273, %rd323, %rd49;
	selp.f32 	%f195, %f241, %f38, %p195;
$L__BB14_52:
	ld.shared.f32 	%f41, [_ZN6thrust24THRUST_300001_SM_1000_NS8cuda_cub4core6detail5shmemE+40];
	ld.shared.u64 	%rd52, [_ZN6thrust24THRUST_300001_SM_1000_NS8cuda_cub4core6detail5shmemE+48];
	setp.lt.f32 	%p196, %f195, %f41;
	mov.u64 	%rd274, %rd52;
	mov.f32 	%f196, %f41;
	@%p196 bra 	$L__BB14_55;
	setp.lt.f32 	%p197, %f41, %f195;
	mov.u64 	%rd274, %rd273;
	mov.f32 	%f196, %f195;
	@%p197 bra 	$L__BB14_55;
	setp.lt.s64 	%p198, %rd273, %rd52;
	min.s64 	%rd274, %rd273, %rd52;
	selp.f32 	%f196, %f195, %f41, %p198;
$L__BB14_55:
	ld.shared.f32 	%f44, [_ZN6thrust24THRUST_300001_SM_1000_NS8cuda_cub4core6detail5shmemE+56];
	ld.shared.u64 	%rd55, [_ZN6thrust24THRUST_300001_SM_1000_NS8cuda_cub4core6detail5shmemE+64];
	setp.lt.f32 	%p199, %f196, %f44;
	mov.u64 	%rd275, %rd55;
	mov.f32 	%f197, %f44;
	@%p199 bra 	$L__BB14_58;
	setp.lt.f32 	%p200, %f44, %f196;
	mov.u64 	%rd275, %rd274;
	mov.f32 	%f197, %f196;
	@%p200 bra 	$L__BB14_58;
	setp.lt.s64 	%p201, %rd274, %rd55;
	min.s64 	%rd275, %rd274, %rd55;
	selp.f32 	%f197, %f196, %f44, %p201;
$L__BB14_58:
	ld.shared.f32 	%f47, [_ZN6thrust24THRUST_300001_SM_1000_NS8cuda_cub4core6detail5shmemE+72];
	ld.shared.u64 	%rd58, [_ZN6thrust24THRUST_300001_SM_1000_NS8cuda_cub4core6detail5shmemE+80];
	setp.lt.f32 	%p202, %f197, %f47;
	mov.u64 	%rd276, %rd58;
	mov.f32 	%f198, %f47;
	@%p202 bra 	$L__BB14_61;
	setp.lt.f32 	%p203, %f47, %f197;
	mov.u64 	%rd276, %rd275;
	mov.f32 	%f198, %f197;
	@%p203 bra 	$L__BB14_61;
	setp.lt.s64 	%p204, %rd275, %rd58;
	min.s64 	%rd276, %rd275, %rd58;
	selp.f32 	%f198, %f197, %f47, %p204;
$L__BB14_61:
	ld.shared.f32 	%f50, [_ZN6thrust24THRUST_300001_SM_1000_NS8cuda_cub4core6detail5shmemE+88];
	ld.shared.u64 	%rd61, [_ZN6thrust24THRUST_300001_SM_1000_NS8cuda_cub4core6detail5shmemE+96];
	setp.lt.f32 	%p205, %f198, %f50;
	mov.f32 	%f199, %f50;
	mov.u64 	%rd277, %rd61;
	@%p205 bra 	$L__BB14_64;
	setp.lt.f32 	%p206, %f50, %f198;
	mov.f32 	%f199, %f198;
	mov.u64 	%rd277, %rd276;
	@%p206 bra 	$L__BB14_64;
	setp.lt.s64 	%p207, %rd276, %rd61;
	selp.f32 	%f199, %f198, %f50, %p207;
	min.s64 	%rd277, %rd276, %rd61;
$L__BB14_64:
	ld.shared.f32 	%f53, [_ZN6thrust24THRUST_300001_SM_1000_NS8cuda_cub4core6detail5shmemE+104];
	ld.shared.u64 	%rd64, [_ZN6thrust24THRUST_300001_SM_1000_NS8cuda_cub4core6detail5shmemE+112];
	setp.lt.f32 	%p208, %f199, %f53;
	mov.f32 	%f200, %f53;
	mov.u64 	%rd278, %rd64;
	@%p208 bra 	$L__BB14_67;
	setp.lt.f32 	%p209, %f53, %f199;
	mov.f32 	%f200, %f199;
	mov.u64 	%rd278, %rd277;
	@%p209 bra 	$L__BB14_67;
	setp.lt.s64 	%p210, %rd277, %rd64;
	selp.f32 	%f200, %f199, %f53, %p210;
	min.s64 	%rd278, %rd277, %rd64;
$L__BB14_67:
	ld.shared.f32 	%f56, [_ZN6thrust24THRUST_300001_SM_1000_NS8cuda_cub4core6detail5shmemE+120];
	ld.shared.u64 	%rd67, [_ZN6thrust24THRUST_300001_SM_1000_NS8cuda_cub4core6detail5shmemE+128];
	setp.lt.f32 	%p211, %f200, %f56;
	mov.f32 	%f241, %f56;
	mov.u64 	%rd323, %rd67;
	@%p211 bra 	$L__BB14_208;
	setp.lt.f32 	%p212, %f56, %f200;
	mov.f32 	%f241, %f200;
	mov.u64 	%rd323, %rd278;
	@%p212 bra 	$L__BB14_208;
	setp.lt.s64 	%p213, %rd278, %rd67;
	selp.f32 	%f241, %f200, %f56, %p213;
	min.s64 	%rd323, %rd278, %rd67;
	bra.uni 	$L__BB14_208;
$L__BB14_70:
	// begin inline asm
	mov.u32 %r171, %laneid;
	// end inline asm
	and.b32  	%r192, %r4, 992;
	add.s32 	%r193, %r192, 32;
	setp.gt.s32 	%p120, %r193, %r3;
	not.b32 	%r194, %r192;
	add.s32 	%r195, %r3, %r194;
	selp.b32 	%r190, %r195, 31, %p120;
	mov.b32 	%r173, %f188;
	mov.b32 	%r189, 1;
	mov.b32 	%r191, -1;
	// begin inline asm
	shfl.sync.down.b32 %r172, %r173, %r189, %r190, %r191;
	// end inline asm
	mov.b32 	%f58, %r172;
	// begin inline asm
	shfl.sync.down.b32 %r177, %r178, %r189, %r190, %r191;
	// end inline asm
	mov.b64 	{%r183, %r188}, %rd266;
	// begin inline asm
	shfl.sync.down.b32 %r182, %r183, %r189, %r190, %r191;
	// end inline asm
	// begin inline asm
	shfl.sync.down.b32 %r187, %r188, %r189, %r190, %r191;
	// end inline asm
	mov.b64 	%rd69, {%r182, %r187};
	setp.ge.s32 	%p121, %r171, %r190;
	mov.f32 	%f201, %f188;
	mov.u64 	%rd279, %rd266;
	@%p121 bra 	$L__BB14_74;
	setp.lt.f32 	%p122, %f188, %f58;
	mov.f32 	%f201, %f58;
	mov.u64 	%rd279, %rd69;
	@%p122 bra 	$L__BB14_74;
	setp.gt.f32 	%p123, %f188, %f58;
	mov.f32 	%f201, %f188;
	mov.u64 	%rd279, %rd266;
	@%p123 bra 	$L__BB14_74;
	setp.lt.s64 	%p124, %rd266, %rd69;
	selp.f32 	%f201, %f188, %f58, %p124;
	min.s64 	%rd279, %rd266, %rd69;
$L__BB14_74:
	mov.b32 	%r197, %f201;
	mov.b32 	%r213, 2;
	mov.b32 	%r215, -1;
	// begin inline asm
	shfl.sync.down.b32 %r196, %r197, %r213, %r190, %r215;
	// end inline asm
	mov.b32 	%f61, %r196;
	// begin inline asm
	shfl.sync.down.b32 %r201, %r202, %r213, %r190, %r215;
	// end inline asm
	mov.b64 	{%r207, %r212}, %rd279;
	// begin inline asm
	shfl.sync.down.b32 %r206, %r207, %r213, %r190, %r215;
	// end inline asm
	// begin inline asm
	shfl.sync.down.b32 %r211, %r212, %r213, %r190, %r215;
	// end inline asm
	mov.b64 	%rd72, {%r206, %r211};
	add.s32 	%r216, %r171, 2;
	setp.gt.s32 	%p125, %r216, %r190;
	mov.f32 	%f202, %f201;
	mov.u64 	%rd280, %rd279;
	@%p125 bra 	$L__BB14_78;
	setp.lt.f32 	%p126, %f201, %f61;
	mov.f32 	%f202, %f61;
	mov.u64 	%rd280, %rd72;
	@%p126 bra 	$L__BB14_78;
	setp.gt.f32 	%p127, %f201, %f61;
	mov.f32 	%f202, %f201;
	mov.u64 	%rd280, %rd279;
	@%p127 bra 	$L__BB14_78;
	setp.lt.s64 	%p128, %rd279, %rd72;
	selp.f32 	%f202, %f201, %f61, %p128;
	min.s64 	%rd280, %rd279, %rd72;
$L__BB14_78:
	mov.b32 	%r218, %f202;
	mov.b32 	%r234, 4;
	mov.b32 	%r236, -1;
	// begin inline asm
	shfl.sync.down.b32 %r217, %r218, %r234, %r190, %r236;
	// end inline asm
	mov.b32 	%f64, %r217;
	// begin inline asm
	shfl.sync.down.b32 %r222, %r223, %r234, %r190, %r236;
	// end inline asm
	mov.b64 	{%r228, %r233}, %rd280;
	// begin inline asm
	shfl.sync.down.b32 %r227, %r228, %r234, %r190, %r236;
	// end inline asm
	// begin inline asm
	shfl.sync.down.b32 %r232, %r233, %r234, %r190, %r236;
	// end inline asm
	mov.b64 	%rd75, {%r227, %r232};
	add.s32 	%r237, %r171, 4;
	setp.gt.s32 	%p129, %r237, %r190;
	mov.f32 	%f203, %f202;
	mov.u64 	%rd281, %rd280;
	@%p129 bra 	$L__BB14_82;
	setp.lt.f32 	%p130, %f202, %f64;
	mov.f32 	%f203, %f64;
	mov.u64 	%rd281, %rd75;
	@%p130 bra 	$L__BB14_82;
	setp.gt.f32 	%p131, %f202, %f64;
	mov.f32 	%f203, %f202;
	mov.u64 	%rd281, %rd280;
	@%p131 bra 	$L__BB14_82;
	setp.lt.s64 	%p132, %rd280, %rd75;
	selp.f32 	%f203, %f202, %f64, %p132;
	min.s64 	%rd281, %rd280, %rd75;
$L__BB14_82:
	mov.b32 	%r239, %f203;
	mov.b32 	%r255, 8;
	mov.b32 	%r257, -1;
	// begin inline asm
	shfl.sync.down.b32 %r238, %r239, %r255, %r190, %r257;
	// end inline asm
	mov.b32 	%f67, %r238;
	// begin inline asm
	shfl.sync.down.b32 %r243, %r244, %r255, %r190, %r257;
	// end inline asm
	mov.b64 	{%r249, %r254}, %rd281;
	// begin inline asm
	shfl.sync.down.b32 %r248, %r249, %r255, %r190, %r257;
	// end inline asm
	// begin inline asm
	shfl.sync.down.b32 %r253, %r254, %r255, %r190, %r257;
	// end inline asm
	mov.b64 	%rd78, {%r248, %r253};
	add.s32 	%r258, %r171, 8;
	setp.gt.s32 	%p133, %r258, %r190;
	mov.f32 	%f204, %f203;
	mov.u64 	%rd282, %rd281;
	@%p133 bra 	$L__BB14_86;
	setp.lt.f32 	%p134, %f203, %f67;
	mov.f32 	%f204, %f67;
	mov.u64 	%rd282, %rd78;
	@%p134 bra 	$L__BB14_86;
	setp.gt.f32 	%p135, %f203, %f67;
	mov.f32 	%f204, %f203;
	mov.u64 	%rd282, %rd281;
	@%p135 bra 	$L__BB14_86;
	setp.lt.s64 	%p136, %rd281, %rd78;
	selp.f32 	%f204, %f203, %f67, %p136;
	min.s64 	%rd282, %rd281, %rd78;
$L__BB14_86:
	mov.b32 	%r260, %f204;
	mov.b32 	%r276, 16;
	mov.b32 	%r278, -1;
	// begin inline asm
	shfl.sync.down.b32 %r259, %r260, %r276, %r190, %r278;
	// end inline asm
	mov.b32 	%f70, %r259;
	// begin inline asm
	shfl.sync.down.b32 %r264, %r265, %r276, %r190, %r278;
	// end inline asm
	mov.b64 	{%r270, %r275}, %rd282;
	// begin inline asm
	shfl.sync.down.b32 %r269, %r270, %r276, %r190, %r278;
	// end inline asm
	// begin inline asm
	shfl.sync.down.b32 %r274, %r275, %r276, %r190, %r278;
	// end inline asm
	mov.b64 	%rd81, {%r269, %r274};
	add.s32 	%r279, %r171, 16;
	setp.gt.s32 	%p137, %r279, %r190;
	mov.f32 	%f241, %f204;
	mov.u64 	%rd323, %rd282;
	@%p137 bra 	$L__BB14_90;
	setp.lt.f32 	%p138, %f204, %f70;
	mov.f32 	%f241, %f70;
	mov.u64 	%rd323, %rd81;
	@%p138 bra 	$L__BB14_90;
	setp.gt.f32 	%p139, %f204, %f70;
	mov.f32 	%f241, %f204;
	mov.u64 	%rd323, %rd282;
	@%p139 bra 	$L__BB14_90;
	setp.lt.s64 	%p140, %rd282, %rd81;
	selp.f32 	%f241, %f204, %f70, %p140;
	min.s64 	%rd323, %rd282, %rd81;
$L__BB14_90:
	setp.ne.s32 	%p141, %r171, 0;
	@%p141 bra 	$L__BB14_92;
	shr.u32 	%r280, %r4, 1;
	and.b32  	%r281, %r280, 496;
	mov.u32 	%r282, _ZN6thrust24THRUST_300001_SM_1000_NS8cuda_cub4core6detail5shmemE;
	add.s32 	%r283, %r282, %r281;
	st.shared.f32 	[%r283+8], %f241;
	st.shared.u64 	[%r283+16], %rd323;
$L__BB14_92:
	bar.sync 	0;
	setp.ne.s32 	%p142, %r4, 0;
	@%p142 bra 	$L__BB14_208;
	setp.lt.s32 	%p143, %r3, 33;
	mov.f32 	%f206, %f241;
	mov.u64 	%rd284, %rd323;
	@%p143 bra 	$L__BB14_97;
	ld.shared.f32 	%f73, [_ZN6thrust24THRUST_300001_SM_1000_NS8cuda_cub4core6detail5shmemE+24];
	ld.shared.u64 	%rd84, [_ZN6thrust24THRUST_300001_SM_1000_NS8cuda_cub4core6detail5shmemE+32];
	setp.lt.f32 	%p144, %f241, %f73;
	mov.f32 	%f206, %f73;
	mov.u64 	%rd284, %rd84;
	@%p144 bra 	$L__BB14_97;
	setp.lt.f32 	%p145, %f73, %f241;
	mov.f32 	%f206, %f241;
	mov.u64 	%rd284, %rd323;
	@%p145 bra 	$L__BB14_97;
	setp.lt.s64 	%p146, %rd323, %rd84;
	selp.f32 	%f206, %f241, %f73, %p146;
	min.s64 	%rd284, %rd323, %rd84;
$L__BB14_97:
	setp.lt.s32 	%p147, %r3, 65;
	mov.f32 	%f207, %f206;
	mov.u64 	%rd285, %rd284;
	@%p147 bra 	$L__BB14_101;
	ld.shared.f32 	%f76, [_ZN6thrust24THRUST_300001_SM_1000_NS8cuda_cub4core6detail5shmemE+40];
	ld.shared.u64 	%rd87, [_ZN6thrust24THRUST_300001_SM_1000_NS8cuda_cub4core6detail5shmemE+48];
	setp.lt.f32 	%p148, %f206, %f76;
	mov.f32 	%f207, %f76;
	mov.u64 	%rd285, %rd87;
	@%p148 bra 	$L__BB14_101;
	setp.lt.f32 	%p149, %f76, %f206;
	mov.f32 	%f207, %f206;
	mov.u64 	%rd285, %rd284;
	@%p149 bra 	$L__BB14_101;
	setp.lt.s64 	%p150, %rd284, %rd87;
	selp.f32 	%f207, %f206, %f76, %p150;
	min.s64 	%rd285, %rd284, %rd87;
$L__BB14_101:
	setp.lt.s32 	%p151, %r3, 97;
	mov.f32 	%f208, %f207;
	mov.u64 	%rd286, %rd285;
	@%p151 bra 	$L__BB14_105;
	ld.shared.f32 	%f79, [_ZN6thrust24THRUST_300001_SM_1000_NS8cuda_cub4core6detail5shmemE+56];
	ld.shared.u64 	%rd90, [_ZN6thrust24THRUST_300001_SM_1000_NS8cuda_cub4core6detail5shmemE+64];
	setp.lt.f32 	%p152, %f207, %f79;
	mov.f32 	%f208, %f79;
	mov.u64 	%rd286, %rd90;
	@%p152 bra 	$L__BB14_105;
	setp.lt.f32 	%p153, %f79, %f207;
	mov.f32 	%f208, %f207;
	mov.u64 	%rd286, %rd285;
	@%p153 bra 	$L__BB14_105;
	setp.lt.s64 	%p154, %rd285, %rd90;
	selp.f32 	%f208, %f207, %f79, %p154;
	min.s64 	%rd286, %rd285, %rd90;
$L__BB14_105:
	setp.lt.s32 	%p155, %r3, 129;
	mov.f32 	%f209, %f208;
	mov.u64 	%rd287, %rd286;
	@%p155 bra 	$L__BB14_109;
	ld.shared.f32 	%f82, [_ZN6thrust24THRUST_300001_SM_1000_NS8cuda_cub4core6detail5shmemE+72];
	ld.shared.u64 	%rd93, [_ZN6thrust24THRUST_300001_SM_1000_NS8cuda_cub4core6detail5shmemE+80];
	setp.lt.f32 	%p156, %f208, %f82;
	mov.f32 	%f209, %f82;
	mov.u64 	%rd287, %rd93;
	@%p156 bra 	$L__BB14_109;
	setp.lt.f32 	%p157, %f82, %f208;
	mov.f32 	%f209, %f208;
	mov.u64 	%rd287, %rd286;
	@%p157 bra 	$L__BB14_109;
	setp.lt.s64 	%p158, %rd286, %rd93;
	selp.f32 	%f209, %f208, %f82, %p158;
	min.s64 	%rd287, %rd286, %rd93;
$L__BB14_109:
	setp.lt.s32 	%p159, %r3, 161;
	mov.f32 	%f210, %f209;
	mov.u64 	%rd288, %rd287;
	@%p159 bra 	$L__BB14_113;
	ld.shared.f32 	%f85, [_ZN6thrust24THRUST_300001_SM_1000_NS8cuda_cub4core6detail5shmemE+88];
	ld.shared.u64 	%rd96, [_ZN6thrust24THRUST_300001_SM_1000_NS8cuda_cub4core6detail5shmemE+96];
	setp.lt.f32 	%p160, %f209, %f85;
	mov.f32 	%f210, %f85;
	mov.u64 	%rd288, %rd96;
	@%p160 bra 	$L__BB14_113;
	setp.lt.f32 	%p161, %f85, %f209;
	mov.f32 	%f210, %f209;
	mov.u64 	%rd288, %rd287;
	@%p161 bra 	$L__BB14_113;
	setp.lt.s64 	%p162, %rd287, %rd96;
	selp.f32 	%f210, %f209, %f85, %p162;
	min.s64 	%rd288, %rd287, %rd96;
$L__BB14_113:
	setp.lt.s32 	%p163, %r3, 193;
	mov.f32 	%f211, %f210;
	mov.u64 	%rd289, %rd288;
	@%p163 bra 	$L__BB14_117;
	ld.shared.f32 	%f88, [_ZN6thrust24THRUST_300001_SM_1000_NS8cuda_cub4core6detail5shmemE+104];
	ld.shared.u64 	%rd99, [_ZN6thrust24THRUST_300001_SM_1000_NS8cuda_cub4core6detail5shmemE+112];
	setp.lt.f32 	%p164, %f210, %f88;
	mov.f32 	%f211, %f88;
	mov.u64 	%rd289, %rd99;
	@%p164 bra 	$L__BB14_117;
	setp.lt.f32 	%p165, %f88, %f210;
	mov.f32 	%f211, %f210;
	mov.u64 	%rd289, %rd288;
	@%p165 bra 	$L__BB14_117;
	setp.lt.s64 	%p166, %rd288, %rd99;
	selp.f32 	%f211, %f210, %f88, %p166;
	min.s64 	%rd289, %rd288, %rd99;
$L__BB14_117:
	setp.lt.s32 	%p167, %r3, 225;
	mov.f32 	%f241, %f211;
	mov.u64 	%rd323, %rd289;
	@%p167 bra 	$L__BB14_208;
	ld.shared.f32 	%f91, [_ZN6thrust24THRUST_300001_SM_1000_NS8cuda_cub4core6detail5shmemE+120];
	ld.shared.u64 	%rd102, [_ZN6thrust24THRUST_300001_SM_1000_NS8cuda_cub4core6detail5shmemE+128];
	setp.lt.f32 	%p168, %f211, %f91;
	mov.f32 	%f241, %f91;
	mov.u64 	%rd323, %rd102;
	@%p168 bra 	$L__BB14_208;
	setp.lt.f32 	%p169, %f91, %f211;
	mov.f32 	%f241, %f211;
	mov.u64 	%rd323, %rd289;
	@%p169 bra 	$L__BB14_208;
	setp.lt.s64 	%p170, %rd289, %rd102;
	selp.f32 	%f241, %f211, %f91, %p170;
	min.s64 	%rd323, %rd289, %rd102;
	bra.uni 	$L__BB14_208;
$L__BB14_121:
	mov.u32 	%r20, %tid.x;
	add.s64 	%rd104, %rd196, %rd4;
	cvt.u64.u32 	%rd105, %r20;
	add.s64 	%rd201, %rd105, %rd4;
	cvta.to.global.u64 	%rd202, %rd195;
	shl.b64 	%rd203, %rd201, 2;
	add.s64 	%rd204, %rd202, %rd203;
	ld.global.f32 	%f170, [%rd204];
	add.s32 	%r36, %r20, 256;
	cvt.u64.u32 	%rd205, %r36;
	ld.global.f32 	%f171, [%rd204+1024];
	add.s32 	%r37, %r20, 512;
	cvt.u64.u32 	%rd206, %r37;
	ld.global.f32 	%f172, [%rd204+2048];
	add.s32 	%r38, %r20, 768;
	cvt.u64.u32 	%rd207, %r38;
	ld.global.f32 	%f173, [%rd204+3072];
	or.b32  	%r39, %r20, 1024;
	cvt.u64.u32 	%rd106, %r39;
	add.s64 	%rd311, %rd104, %rd106;
	ld.global.f32 	%f229, [%rd204+4096];
	setp.geu.f32 	%p2, %f170, %f171;
	selp.f32 	%f174, %f170, %f171, %p2;
	selp.b64 	%rd208, %rd105, %rd205, %p2;
	setp.geu.f32 	%p3, %f174, %f172;
	selp.f32 	%f175, %f174, %f172, %p3;
	selp.b64 	%rd209, %rd208, %rd206, %p3;
	setp.geu.f32 	%p4, %f175, %f173;
	selp.f32 	%f94, %f175, %f173, %p4;
	selp.b64 	%rd108, %rd209, %rd207, %p4;
	setp.lt.f32 	%p5, %f94, %f229;
	@%p5 bra 	$L__BB14_123;
	setp.lt.f32 	%p6, %f229, %f94;
	setp.lt.u64 	%p7, %rd108, %rd106;
	or.pred  	%p8, %p6, %p7;
	selp.f32 	%f229, %f94, %f229, %p8;
	add.s64 	%rd210, %rd104, %rd108;
	selp.b64 	%rd311, %rd210, %rd311, %p8;
$L__BB14_123:
	setp.le.u64 	%p9, %rd198, %rd5;
	@%p9 bra 	$L__BB14_164;
	setp.ne.s32 	%p10, %r20, 0;
	@%p10 bra 	$L__BB14_126;
	atom.global.add.u64 	%rd211, [%rd1+8], 1280;
	add.s64 	%rd212, %rd211, %rd5;
	st.shared.u64 	[_ZN6thrust24THRUST_300001_SM_1000_NS8cuda_cub4core6detail5shmemE+152], %rd212;
$L__BB14_126:
	bar.sync 	0;
	ld.shared.u64 	%rd299, [_ZN6thrust24THRUST_300001_SM_1000_NS8cuda_cub4core6detail5shmemE+152];
	add.s64 	%rd213, %rd299, 1280;
	setp.gt.s64 	%p11, %rd213, %rd198;
	@%p11 bra 	$L__BB14_141;
	mov.f32 	%f213, %f229;
	mov.u64 	%rd292, %rd311;
$L__BB14_128:
	add.s64 	%rd214, %rd299, %rd105;
	cvta.to.global.u64 	%rd215, %rd195;
	shl.b64 	%rd216, %rd214, 2;
	add.s64 	%rd217, %rd215, %rd216;
	add.s64 	%rd293, %rd214, %rd196;
	ld.global.f32 	%f214, [%rd217];
	add.s64 	%rd294, %rd293, 256;
	ld.global.f32 	%f215, [%rd217+1024];
	add.s64 	%rd295, %rd293, 512;
	ld.global.f32 	%f216, [%rd217+2048];
	add.s64 	%rd296, %rd293, 768;
	ld.global.f32 	%f217, [%rd217+3072];
	add.s64 	%rd311, %rd293, 1024;
	ld.global.f32 	%f229, [%rd217+4096];
	setp.lt.f32 	%p12, %f213, %f214;
	@%p12 bra 	$L__BB14_130;
	setp.lt.f32 	%p13, %f214, %f213;
	setp.lt.s64 	%p14, %rd292, %rd293;
	or.pred  	%p15, %p13, %p14;
	selp.f32 	%f214, %f213, %f214, %p15;
	selp.b64 	%rd293, %rd292, %rd293, %p15;
$L__BB14_130:
	setp.lt.f32 	%p16, %f214, %f215;
	@%p16 bra 	$L__BB14_132;
	setp.lt.f32 	%p17, %f215, %f214;
	setp.lt.s64 	%p18, %rd293, %rd294;
	or.pred  	%p19, %p17, %p18;
	selp.f32 	%f215, %f214, %f215, %p19;
	selp.b64 	%rd294, %rd293, %rd294, %p19;
$L__BB14_132:
	setp.lt.f32 	%p20, %f215, %f216;
	@%p20 bra 	$L__BB14_134;
	setp.lt.f32 	%p21, %f216, %f215;
	setp.lt.s64 	%p22, %rd294, %rd295;
	or.pred  	%p23, %p21, %p22;
	selp.f32 	%f216, %f215, %f216, %p23;
	selp.b64 	%rd295, %rd294, %rd295, %p23;
$L__BB14_134:
	setp.lt.f32 	%p24, %f216, %f217;
	@%p24 bra 	$L__BB14_136;
	setp.lt.f32 	%p25, %f217, %f216;
	setp.lt.s64 	%p26, %rd295, %rd296;
	or.pred  	%p27, %p25, %p26;
	selp.f32 	%f217, %f216, %f217, %p27;
	selp.b64 	%rd296, %rd295, %rd296, %p27;
$L__BB14_136:
	setp.lt.f32 	%p28, %f217, %f229;
	@%p28 bra 	$L__BB14_138;
	setp.lt.f32 	%p29, %f229, %f217;
	setp.lt.s64 	%p30, %rd296, %rd311;
	or.pred  	%p31, %p29, %p30;
	selp.f32 	%f229, %f217, %f229, %p31;
	selp.b64 	%rd311, %rd296, %rd311, %p31;
$L__BB14_138:
	setp.ne.s32 	%p32, %r20, 0;
	bar.sync 	0;
	@%p32 bra 	$L__BB14_140;
	atom.global.add.u64 	%rd218, [%rd1+8], 1280;
	add.s64 	%rd219, %rd218, %rd5;
	st.shared.u64 	[_ZN6thrust24THRUST_300001_SM_1000_NS8cuda_cub4core6detail5shmemE+152], %rd219;
$L__BB14_140:
	bar.sync 	0;
	ld.shared.u64 	%rd299, [_ZN6thrust24THRUST_300001_SM_1000_NS8cuda_cub4core6detail5shmemE+152];
	add.s64 	%rd220, %rd299, 1280;
	setp.le.s64 	%p33, %rd220, %rd198;
	mov.f32 	%f213, %f229;
	mov.u64 	%rd292, %rd311;
	@%p33 bra 	$L__BB14_128;
$L__BB14_141:
	setp.le.s64 	%p34, %rd198, %rd299;
	@%p34 bra 	$L__BB14_164;
	cvt.u32.u64 	%r40, %rd299;
	cvt.u32.u64 	%r41, %rd198;
	sub.s32 	%r21, %r41, %r40;
	setp.ge.s32 	%p35, %r20, %r21;
	@%p35 bra 	$L__BB14_164;
	cvta.to.global.u64 	%rd132, %rd195;
	not.b32 	%r43, %r20;
	add.s32 	%r44, %r43, %r41;
	sub.s32 	%r22, %r44, %r40;
	and.b32  	%r46, %r22, 768;
	setp.eq.s32 	%p36, %r46, 768;
	mov.u32 	%r397, %r20;
	@%p36 bra 	$L__BB14_149;
	add.s64 	%rd222, %rd299, %rd105;
	add.s64 	%rd301, %rd222, %rd196;
	shl.b64 	%rd223, %rd222, 2;
	add.s64 	%rd300, %rd132, %rd223;
	shr.u32 	%r47, %r22, 8;
	add.s32 	%r48, %r47, 1;
	and.b32  	%r49, %r48, 3;
	neg.s32 	%r395, %r49;
	mov.u32 	%r397, %r20;
$L__BB14_145:
	.pragma "nounroll";
	mov.u64 	%rd137, %rd311;
	mov.f32 	%f114, %f229;
	ld.global.f32 	%f115, [%rd300];
	setp.lt.f32 	%p37, %f114, %f115;
	mov.f32 	%f229, %f115;
	mov.u64 	%rd311, %rd301;
	@%p37 bra 	$L__BB14_148;
	setp.lt.f32 	%p38, %f115, %f114;
	mov.f32 	%f229, %f114;
	mov.u64 	%rd311, %rd137;
	@%p38 bra 	$L__BB14_148;
	setp.lt.s64 	%p39, %rd137, %rd301;
	selp.f32 	%f229, %f114, %f115, %p39;
	min.s64 	%rd311, %rd137, %rd301;
$L__BB14_148:
	add.s32 	%r397, %r397, 256;
	add.s64 	%rd301, %rd301, 256;
	add.s64 	%rd300, %rd300, 1024;
	add.s32 	%r395, %r395, 1;
	setp.ne.s32 	%p40, %r395, 0;
	@%p40 bra 	$L__BB14_145;
$L__BB14_149:
	setp.lt.u32 	%p41, %r22, 768;
	@%p41 bra 	$L__BB14_164;
	add.s32 	%r398, %r397, 512;
$L__BB14_151:
	mov.u32 	%r30, %r398;
	add.s32 	%r50, %r30, -512;
	cvt.u64.u32 	%rd224, %r50;
	add.s64 	%rd225, %rd299, %rd224;
	shl.b64 	%rd226, %rd225, 2;
	add.s64 	%rd145, %rd132, %rd226;
	add.s64 	%rd146, %rd225, %rd196;
	ld.global.f32 	%f121, [%rd145];
	setp.lt.f32 	%p42, %f229, %f121;
	mov.f32 	%f225, %f121;
	mov.u64 	%rd307, %rd146;
	@%p42 bra 	$L__BB14_154;
	setp.lt.f32 	%p43, %f121, %f229;
	mov.f32 	%f225, %f229;
	mov.u64 	%rd307, %rd311;
	@%p43 bra 	$L__BB14_154;
	setp.lt.s64 	%p44, %rd311, %rd146;
	selp.f32 	%f225, %f229, %f121, %p44;
	min.s64 	%rd307, %rd311, %rd146;
$L__BB14_154:
	add.s32 	%r51, %r30, -256;
	cvt.u64.u32 	%rd227, %r51;
	add.s64 	%rd228, %rd299, %rd227;
	add.s64 	%rd149, %rd228, %rd196;
	ld.global.f32 	%f124, [%rd145+1024];
	setp.lt.f32 	%p45, %f225, %f124;
	mov.f32 	%f226, %f124;
	mov.u64 	%rd308, %rd149;
	@%p45 bra 	$L__BB14_157;
	setp.lt.f32 	%p46, %f124, %f225;
	mov.f32 	%f226, %f225;
	mov.u64 	%rd308, %rd307;
	@%p46 bra 	$L__BB14_157;
	setp.lt.s64 	%p47, %rd307, %rd149;
	selp.f32 	%f226, %f225, %f124, %p47;
	min.s64 	%rd308, %rd307, %rd149;
$L__BB14_157:
	cvt.u64.u32 	%rd229, %r30;
	add.s64 	%rd230, %rd299, %rd229;
	add.s64 	%rd152, %rd230, %rd196;
	ld.global.f32 	%f127, [%rd145+2048];
	setp.lt.f32 	%p48, %f226, %f127;
	mov.f32 	%f227, %f127;
	mov.u64 	%rd309, %rd152;
	@%p48 bra 	$L__BB14_160;
	setp.lt.f32 	%p49, %f127, %f226;
	mov.f32 	%f227, %f226;
	mov.u64 	%rd309, %rd308;
	@%p49 bra 	$L__BB14_160;
	setp.lt.s64 	%p50, %rd308, %rd152;
	selp.f32 	%f227, %f226, %f127, %p50;
	min.s64 	%rd309, %rd308, %rd152;
$L__BB14_160:
	add.s32 	%r52, %r30, 256;
	cvt.u64.u32 	%rd231, %r52;
	add.s64 	%rd232, %rd299, %rd231;
	add.s64 	%rd155, %rd232, %rd196;
	ld.global.f32 	%f130, [%rd145+3072];
	setp.lt.f32 	%p51, %f227, %f130;
	mov.f32 	%f229, %f130;
	mov.u64 	%rd311, %rd155;
	@%p51 bra 	$L__BB14_163;
	setp.lt.f32 	%p52, %f130, %f227;
	mov.f32 	%f229, %f227;
	mov.u64 	%rd311, %rd309;
	@%p52 bra 	$L__BB14_163;
	setp.lt.s64 	%p53, %rd309, %rd155;
	selp.f32 	%f229, %f227, %f130, %p53;
	min.s64 	%rd311, %rd309, %rd155;
$L__BB14_163:
	add.s32 	%r398, %r30, 1024;
	add.s32 	%r53, %r30, 512;
	setp.lt.s32 	%p54, %r53, %r21;
	@%p54 bra 	$L__BB14_151;
$L__BB14_164:
	// begin inline asm
	mov.u32 %r54, %laneid;
	// end inline asm
	mov.b32 	%r56, %f229;
	mov.b32 	%r72, 1;
	mov.b32 	%r73, 31;
	mov.b32 	%r74, -1;
	// begin inline asm
	shfl.sync.down.b32 %r55, %r56, %r72, %r73, %r74;
	// end inline asm
	mov.b32 	%f134, %r55;
	// begin inline asm
	shfl.sync.down.b32 %r60, %r61, %r72, %r73, %r74;
	// end inline asm
	mov.b64 	{%r66, %r71}, %rd311;
	// begin inline asm
	shfl.sync.down.b32 %r65, %r66, %r72, %r73, %r74;
	// end inline asm
	// begin inline asm
	shfl.sync.down.b32 %r70, %r71, %r72, %r73, %r74;
	// end inline asm
	mov.b64 	%rd159, {%r65, %r70};
	setp.gt.s32 	%p55, %r54, 30;
	mov.f32 	%f230, %f229;
	mov.u64 	%rd312, %rd311;
	@%p55 bra 	$L__BB14_168;
	setp.lt.f32 	%p56, %f229, %f134;
	mov.f32 	%f230, %f134;
	mov.u64 	%rd312, %rd159;
	@%p56 bra 	$L__BB14_168;
	setp.gt.f32 	%p57, %f229, %f134;
	mov.f32 	%f230, %f229;
	mov.u64 	%rd312, %rd311;
	@%p57 bra 	$L__BB14_168;
	setp.lt.s64 	%p58, %rd311, %rd159;
	selp.f32 	%f230, %f229, %f134, %p58;
	min.s64 	%rd312, %rd311, %rd159;
$L__BB14_168:
	mov.b32 	%r76, %f230;
	mov.b32 	%r92, 2;
	mov.b32 	%r93, 31;
	mov.b32 	%r94, -1;
	// begin inline asm
	shfl.sync.down.b32 %r75, %r76, %r92, %r93, %r94;
	// end inline asm
	mov.b32 	%f137, %r75;
	// begin inline asm
	shfl.sync.down.b32 %r80, %r81, %r92, %r93, %r94;
	// end inline asm
	mov.b64 	{%r86, %r91}, %rd312;
	// begin inline asm
	shfl.sync.down.b32 %r85, %r86, %r92, %r93, %r94;
	// end inline asm
	// begin inline asm
	shfl.sync.down.b32 %r90, %r91, %r92, %r93, %r94;
	// end inline asm
	mov.b64 	%rd162, {%r85, %r90};
	setp.gt.s32 	%p59, %r54, 29;
	mov.f32 	%f231, %f230;
	mov.u64 	%rd313, %rd312;
	@%p59 bra 	$L__BB14_172;
	setp.lt.f32 	%p60, %f230, %f137;
	mov.f32 	%f231, %f137;
	mov.u64 	%rd313, %rd162;
	@%p60 bra 	$L__BB14_172;
	setp.gt.f32 	%p61, %f230, %f137;
	mov.f32 	%f231, %f230;
	mov.u64 	%rd313, %rd312;
	@%p61 bra 	$L__BB14_172;
	setp.lt.s64 	%p62, %rd312, %rd162;
	selp.f32 	%f231, %f230, %f137, %p62;
	min.s64 	%rd313, %rd312, %rd162;
$L__BB14_172:
	mov.b32 	%r96, %f231;
	mov.b32 	%r112, 4;
	mov.b32 	%r113, 31;
	mov.b32 	%r114, -1;
	// begin inline asm
	shfl.sync.down.b32 %r95, %r96, %r112, %r113, %r114;
	// end inline asm
	mov.b32 	%f140, %r95;
	// begin inline asm
	shfl.sync.down.b32 %r100, %r101, %r112, %r113, %r114;
	// end inline asm
	mov.b64 	{%r106, %r111}, %rd313;
	// begin inline asm
	shfl.sync.down.b32 %r105, %r106, %r112, %r113, %r114;
	// end inline asm
	// begin inline asm
	shfl.sync.down.b32 %r110, %r111, %r112, %r113, %r114;
	// end inline asm
	mov.b64 	%rd165, {%r105, %r110};
	setp.gt.s32 	%p63, %r54, 27;
	mov.f32 	%f232, %f231;
	mov.u64 	%rd314, %rd313;
	@%p63 bra 	$L__BB14_176;
	setp.lt.f32 	%p64, %f231, %f140;
	mov.f32 	%f232, %f140;
	mov.u64 	%rd314, %rd165;
	@%p64 bra 	$L__BB14_176;
	setp.gt.f32 	%p65, %f231, %f140;
	mov.f32 	%f232, %f231;
	mov.u64 	%rd314, %rd313;
	@%p65 bra 	$L__BB14_176;
	setp.lt.s64 	%p66, %rd313, %rd165;
	selp.f32 	%f232, %f231, %f140, %p66;
	min.s64 	%rd314, %rd313, %rd165;
$L__BB14_176:
	mov.b32 	%r116, %f232;
	mov.b32 	%r132, 8;
	mov.b32 	%r133, 31;
	mov.b32 	%r134, -1;
	// begin inline asm
	shfl.sync.down.b32 %r115, %r116, %r132, %r133, %r134;
	// end inline asm
	mov.b32 	%f143, %r115;
	// begin inline asm
	shfl.sync.down.b32 %r120, %r121, %r132, %r133, %r134;
	// end inline asm
	mov.b64 	{%r126, %r131}, %rd314;
	// begin inline asm
	shfl.sync.down.b32 %r125, %r126, %r132, %r133, %r134;
	// end inline asm
	// begin inline asm
	shfl.sync.down.b32 %r130, %r131, %r132, %r133, %r134;
	// end inline asm
	mov.b64 	%rd168, {%r125, %r130};
	setp.gt.s32 	%p67, %r54, 23;
	mov.f32 	%f233, %f232;
	mov.u64 	%rd315, %rd314;
	@%p67 bra 	$L__BB14_180;
	setp.lt.f32 	%p68, %f232, %f143;
	mov.f32 	%f233, %f143;
	mov.u64 	%rd315, %rd168;
	@%p68 bra 	$L__BB14_180;
	setp.gt.f32 	%p69, %f232, %f143;
	mov.f32 	%f233, %f232;
	mov.u64 	%rd315, %rd314;
	@%p69 bra 	$L__BB14_180;
	setp.lt.s64 	%p70, %rd314, %rd168;
	selp.f32 	%f233, %f232, %f143, %p70;
	min.s64 	%rd315, %rd314, %rd168;
$L__BB14_180:
	mov.b32 	%r136, %f233;
	mov.b32 	%r152, 16;
	mov.b32 	%r153, 31;
	mov.b32 	%r154, -1;
	// begin inline asm
	shfl.sync.down.b32 %r135, %r136, %r152, %r153, %r154;
	// end inline asm
	mov.b32 	%f146, %r135;
	// begin inline asm
	shfl.sync.down.b32 %r140, %r141, %r152, %r153, %r154;
	// end inline asm
	mov.b64 	{%r146, %r151}, %rd315;
	// begin inline asm
	shfl.sync.down.b32 %r145, %r146, %r152, %r153, %r154;
	// end inline asm
	// begin inline asm
	shfl.sync.down.b32 %r150, %r151, %r152, %r153, %r154;
	// end inline asm
	mov.b64 	%rd171, {%r145, %r150};
	setp.gt.s32 	%p71, %r54, 15;
	mov.f32 	%f241, %f233;
	mov.u64 	%rd323, %rd315;
	@%p71 bra 	$L__BB14_184;
	setp.lt.f32 	%p72, %f233, %f146;
	mov.f32 	%f241, %f146;
	mov.u64 	%rd323, %rd171;
	@%p72 bra 	$L__BB14_184;
	setp.gt.f32 	%p73, %f233, %f146;
	mov.f32 	%f241, %f233;
	mov.u64 	%rd323, %rd315;
	@%p73 bra 	$L__BB14_184;
	setp.lt.s64 	%p74, %rd315, %rd171;
	selp.f32 	%f241, %f233, %f146, %p74;
	min.s64 	%rd323, %rd315, %rd171;
$L__BB14_184:
	setp.ne.s32 	%p75, %r54, 0;
	@%p75 bra 	$L__BB14_186;
	shr.u32 	%r155, %r20, 1;
	and.b32  	%r156, %r155, 496;
	mov.u32 	%r157, _ZN6thrust24THRUST_300001_SM_1000_NS8cuda_cub4core6detail5shmemE;
	add.s32 	%r158, %r157, %r156;
	st.shared.f32 	[%r158+8], %f241;
	st.shared.u64 	[%r158+16], %rd323;
$L__BB14_186:
	bar.sync 	0;
	setp.ne.s32 	%p76, %r20, 0;
	@%p76 bra 	$L__BB14_208;
	ld.shared.f32 	%f149, [_ZN6thrust24THRUST_300001_SM_1000_NS8cuda_cub4core6detail5shmemE+24];
	ld.shared.u64 	%rd174, [_ZN6thrust24THRUST_300001_SM_1000_NS8cuda_cub4core6detail5shmemE+32];
	setp.lt.f32 	%p77, %f241, %f149;
	mov.f32 	%f235, %f149;
	mov.u64 	%rd317, %rd174;
	@%p77 bra 	$L__BB14_190;
	setp.lt.f32 	%p78, %f149, %f241;
	mov.f32 	%f235, %f241;
	mov.u64 	%rd317, %rd323;
	@%p78 bra 	$L__BB14_190;
	setp.lt.s64 	%p79, %rd323, %rd174;
	selp.f32 	%f235, %f241, %f149, %p79;
	min.s64 	%rd317, %rd323, %rd174;
$L__BB14_190:
	ld.shared.f32 	%f152, [_ZN6thrust24THRUST_300001_SM_1000_NS8cuda_cub4core6detail5shmemE+40];
	ld.shared.u64 	%rd177, [_ZN6thrust24THRUST_300001_SM_1000_NS8cuda_cub4core6detail5shmemE+48];
	setp.lt.f32 	%p80, %f235, %f152;
	mov.f32 	%f236, %f152;
	mov.u64 	%rd318, %rd177;
	@%p80 bra 	$L__BB14_193;
	setp.lt.f32 	%p81, %f152, %f235;
	mov.f32 	%f236, %f235;
	mov.u64 	%rd318, %rd317;
	@%p81 bra 	$L__BB14_193;
	setp.lt.s64 	%p82, %rd317, %rd177;
	selp.f32 	%f236, %f235, %f152, %p82;
	min.s64 	%rd318, %rd317, %rd177;
$L__BB14_193:
	ld.shared.f32 	%f155, [_ZN6thrust24THRUST_300001_SM_1000_NS8cuda_cub4core6detail5shmemE+56];
	ld.shared.u64 	%rd180, [_ZN6thrust24THRUST_300001_SM_1000_NS8cuda_cub4core6detail5shmemE+64];
	setp.lt.f32 	%p83, %f236, %f155;
	mov.f32 	%f237, %f155;
	mov.u64 	%rd319, %rd180;
	@%p83 bra 	$L__BB14_196;
	setp.lt.f32 	%p84, %f155, %f236;
	mov.f32 	%f237, %f236;
	mov.u64 	%rd319, %rd318;
	@%p84 bra 	$L__BB14_196;
	setp.lt.s64 	%p85, %rd318, %rd180;
	selp.f32 	%f237, %f236, %f155, %p85;
	min.s64 	%rd319, %rd318, %rd180;
$L__BB14_196:
	ld.shared.f32 	%f158, [_ZN6thrust24THRUST_300001_SM_1000_NS8cuda_cub4core6detail5shmemE+72];
	ld.shared.u64 	%rd183, [_ZN6thrust24THRUST_300001_SM_1000_NS8cuda_cub4core6detail5shmemE+80];
	setp.lt.f32 	%p86, %f237, %f158;
	mov.f32 	%f238, %f158;
	mov.u64 	%rd320, %rd183;
	@%p86 bra 	$L__BB14_199;
	setp.lt.f32 	%p87, %f158, %f237;
	mov.f32 	%f238, %f237;
	mov.u64 	%rd320, %rd319;
	@%p87 bra 	$L__BB14_199;
	setp.lt.s64 	%p88, %rd319, %rd183;
	selp.f32 	%f238, %f237, %f158, %p88;
	min.s64 	%rd320, %rd319, %rd183;
$L__BB14_199:
	ld.shared.f32 	%f161, [_ZN6thrust24THRUST_300001_SM_1000_NS8cuda_cub4core6detail5shmemE+88];
	ld.shared.u64 	%rd186, [_ZN6thrust24THRUST_300001_SM_1000_NS8cuda_cub4core6detail5shmemE+96];
	setp.lt.f32 	%p89, %f238, %f161;
	mov.f32 	%f239, %f161;
	mov.u64 	%rd321, %rd186;
	@%p89 bra 	$L__BB14_202;
	setp.lt.f32 	%p90, %f161, %f238;
	mov.f32 	%f239, %f238;
	mov.u64 	%rd321, %rd320;
	@%p90 bra 	$L__BB14_202;
	setp.lt.s64 	%p91, %rd320, %rd186;
	selp.f32 	%f239, %f238, %f161, %p91;
	min.s64 	%rd321, %rd320, %rd186;
$L__BB14_202:
	ld.shared.f32 	%f164, [_ZN6thrust24THRUST_300001_SM_1000_NS8cuda_cub4core6detail5shmemE+104];
	ld.shared.u64 	%rd189, [_ZN6thrust24THRUST_300001_SM_1000_NS8cuda_cub4core6detail5shmemE+112];
	setp.lt.f32 	%p92, %f239, %f164;
	mov.f32 	%f240, %f164;
	mov.u64 	%rd322, %rd189;
	@%p92 bra 	$L__BB14_205;
	setp.lt.f32 	%p93, %f164, %f239;
	mov.f32 	%f240, %f239;
	mov.u64 	%rd322, %rd321;
	@%p93 bra 	$L__BB14_205;
	setp.lt.s64 	%p94, %rd321, %rd189;
	selp.f32 	%f240, %f239, %f164, %p94;
	min.s64 	%rd322, %rd321, %rd189;
$L__BB14_205:
	ld.shared.f32 	%f167, [_ZN6thrust24THRUST_300001_SM_1000_NS8cuda_cub4core6detail5shmemE+120];
	ld.shared.u64 	%rd192, [_ZN6thrust24THRUST_300001_SM_1000_NS8cuda_cub4core6detail5shmemE+128];
	setp.lt.f32 	%p95, %f240, %f167;
	mov.f32 	%f241, %f167;
	mov.u64 	%rd323, %rd192;
	@%p95 bra 	$L__BB14_208;
	setp.lt.f32 	%p96, %f167, %f240;
	mov.f32 	%f241, %f240;
	mov.u64 	%rd323, %rd322;
	@%p96 bra 	$L__BB14_208;
	setp.lt.s64 	%p97, %rd322, %rd192;
	selp.f32 	%f241, %f240, %f167, %p97;
	min.s64 	%rd323, %rd322, %rd192;
$L__BB14_208:
	mov.u32 	%r389, %tid.x;
	setp.ne.s32 	%p214, %r389, 0;
	@%p214 bra 	$L__BB14_210;
	ld.param.u64 	%rd254, [_ZN6thrust24THRUST_300001_SM_1000_NS8cuda_cub4core6detail13_kernel_agentINS1_8__reduce11ReduceAgentINS0_12zip_iteratorIN4cuda3std3__45tupleIJNS0_6detail15normal_iteratorINS0_10device_ptrIfEEEENS0_17counting_iteratorIlNS0_11use_defaultESI_SI_EEEEEEEPNSB_IJflEEESM_lNS1_9__extrema9arg_max_fIflNSA_4lessIfEEEEEEJSL_SN_lN3cub18CUB_300001_SM_100013GridEvenShareIlEENSV_9GridQueueIyEESS_EEEvDpT0__param_1];
	cvta.to.global.u64 	%rd251, %rd254;
	mul.wide.u32 	%rd252, %r1, 16;
	add.s64 	%rd253, %rd251, %rd252;
	st.global.f32 	[%rd253], %f241;
	st.global.u64 	[%rd253+8], %rd323;
$L__BB14_210:
	ret;

}
	// .globl	_ZN6thrust24THRUST_300001_SM_1000_NS8cuda_cub4core6detail13_kernel_agentINS1_8__reduce11ReduceAgentIPN4cuda3std3__45tupleIJflEEESC_SB_lNS1_9__extrema9arg_max_fIflNS9_4lessIfEEEEEEJSC_SC_iSH_EEEvDpT0_
.visible .entry _ZN6thrust24THRUST_300001_SM_1000_NS8cuda_cub4core6detail13_kernel_agentINS1_8__reduce11ReduceAgentIPN4cuda3std3__45tupleIJflEEESC_SB_lNS1_9__extrema9arg_max_fIflNS9_4lessIfEEEEEEJSC_SC_iSH_EEEvDpT0_(
	.param .u64 .ptr .align 1 _ZN6thrust24THRUST_300001_SM_1000_NS8cuda_cub4core6detail13_kernel_agentINS1_8__reduce11ReduceAgentIPN4cuda3std3__45tupleIJflEEESC_SB_lNS1_9__extrema9arg_max_fIflNS9_4lessIfEEEEEEJSC_SC_iSH_EEEvDpT0__param_0,
	.param .u64 .ptr .align 1 _ZN6thrust24THRUST_300001_SM_1000_NS8cuda_cub4core6detail13_kernel_agentINS1_8__reduce11ReduceAgentIPN4cuda3std3__45tupleIJflEEESC_SB_lNS1_9__extrema9arg_max_fIflNS9_4lessIfEEEEEEJSC_SC_iSH_EEEvDpT0__param_1,
	.param .u32 _ZN6thrust24THRUST_300001_SM_1000_NS8cuda_cub4core6detail13_kernel_agentINS1_8__reduce11ReduceAgentIPN4cuda3std3__45tupleIJflEEESC_SB_lNS1_9__extrema9arg_max_fIflNS9_4lessIfEEEEEEJSC_SC_iSH_EEEvDpT0__param_2,
	.param .align 1 .b8 _ZN6thrust24THRUST_300001_SM_1000_NS8cuda_cub4core6detail13_kernel_agentINS1_8__reduce11ReduceAgentIPN4cuda3std3__45tupleIJflEEESC_SB_lNS1_9__extrema9arg_max_fIflNS9_4lessIfEEEEEEJSC_SC_iSH_EEEvDpT0__param_3[1]
)
.maxntid 256
{
	.reg .pred 	%p<264>;
	.reg .b32 	%r<436>;
	.reg .b32 	%f<293>;
	.reg .b64 	%rd<479>;

	ld.param.u64 	%rd236, [_ZN6thrust24THRUST_300001_SM_1000_NS8cuda_cub4core6detail13_kernel_agentINS1_8__reduce11ReduceAgentIPN4cuda3std3__45tupleIJflEEESC_SB_lNS1_9__extrema9arg_max_fIflNS9_4lessIfEEEEEEJSC_SC_iSH_EEEvDpT0__param_0];
	ld.param.u32 	%r29, [_ZN6thrust24THRUST_300001_SM_1000_NS8cuda_cub4core6detail13_kernel_agentINS1_8__reduce11ReduceAgentIPN4cuda3std3__45tupleIJflEEESC_SB_lNS1_9__extrema9arg_max_fIflNS9_4lessIfEEEEEEJSC_SC_iSH_EEEvDpT0__param_2];
	cvt.s64.s32 	%rd1, %r29;
	setp.eq.s32 	%p1, %r29, 0;
	@%p1 bra 	$L__BB15_234;
	setp.gt.s32 	%p2, %r29, 1279;
	@%p2 bra 	$L__BB15_121;
	mov.u32 	%r1, %tid.x;
	setp.ge.s32 	%p147, %r1, %r29;
	mov.f32 	%f224, 0f00000000;
	mov.b64 	%rd402, 0;
	mov.u32 	%r430, %r1;
	@%p147 bra 	$L__BB15_4;
	mul.wide.u32 	%rd366, %r1, 16;
	add.s64 	%rd363, %rd236, %rd366;
	// begin inline asm
	ld.global.nc.u64 %rd362, [%rd363];
	// end inline asm
	mov.b64 	{%r191, %r192}, %rd362;
	mov.b32 	%f224, %r191;
	add.s64 	%rd365, %rd363, 8;
	// begin inline asm
	ld.global.nc.u64 %rd402, [%rd365];
	// end inline asm
	add.s32 	%r430, %r1, 256;
$L__BB15_4:
	setp.ge.s32 	%p148, %r430, %r29;
	@%p148 bra 	$L__BB15_25;
	not.b32 	%r193, %r430;
	add.s32 	%r4, %r29, %r193;
	and.b32  	%r194, %r4, 768;
	setp.eq.s32 	%p149, %r194, 768;
	@%p149 bra 	$L__BB15_11;
	mul.wide.u32 	%rd368, %r430, 16;
	add.s64 	%rd393, %rd236, %rd368;
	shr.u32 	%r195, %r4, 8;
	add.s32 	%r196, %r195, 1;
	and.b32  	%r197, %r196, 3;
	neg.s32 	%r428, %r197;
$L__BB15_7:
	.pragma "nounroll";
	mov.u64 	%rd6, %rd402;
	mov.f32 	%f3, %f224;
	// begin inline asm
	ld.global.nc.u64 %rd369, [%rd393];
	// end inline asm
	mov.b64 	{%r198, %r199}, %rd369;
	mov.b32 	%f4, %r198;
	add.s64 	%rd372, %rd393, 8;
	// begin inline asm
	ld.global.nc.u64 %rd371, [%rd372];
	// end inline asm
	setp.lt.f32 	%p150, %f3, %f4;
	mov.u64 	%rd402, %rd371;
	mov.f32 	%f224, %f4;
	@%p150 bra 	$L__BB15_10;
	setp.lt.f32 	%p151, %f4, %f3;
	mov.u64 	%rd402, %rd6;
	mov.f32 	%f224, %f3;
	@%p151 bra 	$L__BB15_10;
	setp.lt.s64 	%p152, %rd6, %rd371;
	min.s64 	%rd402, %rd6, %rd371;
	selp.f32 	%f224, %f3, %f4, %p152;
$L__BB15_10:
	add.s32 	%r430, %r430, 256;
	add.s64 	%rd393, %rd393, 4096;
	add.s32 	%r428, %r428, 1;
	setp.ne.s32 	%p153, %r428, 0;
	@%p153 bra 	$L__BB15_7;
$L__BB15_11:
	setp.lt.u32 	%p154, %r4, 768;
	@%p154 bra 	$L__BB15_25;
$L__BB15_12:
	mul.wide.s32 	%rd377, %r430, 16;
	add.s64 	%rd374, %rd236, %rd377;
	// begin inline asm
	ld.global.nc.u64 %rd373, [%rd374];
	// end inline asm
	mov.b64 	{%r200, %r201}, %rd373;
	mov.b32 	%f10, %r200;
	add.s64 	%rd376, %rd374, 8;
	// begin inline asm
	ld.global.nc.u64 %rd375, [%rd376];
	// end inline asm
	setp.lt.f32 	%p155, %f224, %f10;
	mov.u64 	%rd399, %rd375;
	mov.f32 	%f221, %f10;
	@%p155 bra 	$L__BB15_15;
	setp.lt.f32 	%p156, %f10, %f224;
	mov.u64 	%rd399, %rd402;
	mov.f32 	%f221, %f224;
	@%p156 bra 	$L__BB15_15;
	setp.lt.s64 	%p157, %rd402, %rd375;
	min.s64 	%rd399, %rd402, %rd375;
	selp.f32 	%f221, %f224, %f10, %p157;
$L__BB15_15:
	add.s64 	%rd379, %rd374, 4096;
	// begin inline asm
	ld.global.nc.u64 %rd378, [%rd379];
	// end inline asm
	mov.b64 	{%r202, %r203}, %rd378;
	mov.b32 	%f13, %r202;
	add.s64 	%rd381, %rd374, 4104;
	// begin inline asm
	ld.global.nc.u64 %rd380, [%rd381];
	// end inline asm
	setp.lt.f32 	%p158, %f221, %f13;
	mov.u64 	%rd400, %rd380;
	mov.f32 	%f222, %f13;
	@%p158 bra 	$L__BB15_18;
	setp.lt.f32 	%p159, %f13, %f221;
	mov.u64 	%rd400, %rd399;
	mov.f32 	%f222, %f221;
	@%p159 bra 	$L__BB15_18;
	setp.lt.s64 	%p160, %rd399, %rd380;
	min.s64 	%rd400, %rd399, %rd380;
	selp.f32 	%f222, %f221, %f13, %p160;
$L__BB15_18:
	add.s64 	%rd383, %rd374, 8192;
	// begin inline asm
	ld.global.nc.u64 %rd382, [%rd383];
	// end inline asm
	mov.b64 	{%r204, %r205}, %rd382;
	mov.b32 	%f16, %r204;
	add.s64 	%rd385, %rd374, 8200;
	// begin inline asm
	ld.global.nc.u64 %rd384, [%rd385];
	// end inline asm
	setp.lt.f32 	%p161, %f222, %f16;
	mov.u64 	%rd401, %rd384;
	mov.f32 	%f223, %f16;
	@%p161 bra 	$L__BB15_21;
	setp.lt.f32 	%p162, %f16, %f222;
	mov.u64 	%rd401, %rd400;
	mov.f32 	%f223, %f222;
	@%p162 bra 	$L__BB15_21;
	setp.lt.s64 	%p163, %rd400, %rd384;
	min.s64 	%rd401, %rd400, %rd384;
	selp.f32 	%f223, %f222, %f16, %p163;
$L__BB15_21:
	add.s64 	%rd387, %rd374, 12288;
	// begin inline asm
	ld.global.nc.u64 %rd386, [%rd387];
	// end inline asm
	mov.b64 	{%r206, %r207}, %rd386;
	mov.b32 	%f19, %r206;
	add.s64 	%rd389, %rd374, 12296;
	// begin inline asm
	ld.global.nc.u64 %rd388, [%rd389];
	// end inline asm
	setp.lt.f32 	%p164, %f223, %f19;
	mov.u64 	%rd402, %rd388;
	mov.f32 	%f224, %f19;
	@%p164 bra 	$L__BB15_24;
	setp.lt.f32 	%p165, %f19, %f223;
	mov.u64 	%rd402, %rd401;
	mov.f32 	%f224, %f223;
	@%p165 bra 	$L__BB15_24;
	setp.lt.s64 	%p166, %rd401, %rd388;
	min.s64 	%rd402, %rd401, %rd388;
	selp.f32 	%f224, %f223, %f19, %p166;
$L__BB15_24:
	add.s32 	%r430, %r430, 1024;
	setp.lt.s32 	%p167, %r430, %r29;
	@%p167 bra 	$L__BB15_12;
$L__BB15_25:
	setp.lt.s32 	%p168, %r29, 256;
	@%p168 bra 	$L__BB15_70;
	// begin inline asm
	mov.u32 %r321, %laneid;
	// end inline asm
	mov.b32 	%r323, %f224;
	mov.b32 	%r339, 1;
	mov.b32 	%r340, 31;
	mov.b32 	%r341, -1;
	// begin inline asm
	shfl.sync.down.b32 %r322, %r323, %r339, %r340, %r341;
	// end inline asm
	mov.b32 	%f23, %r322;
	// begin inline asm
	shfl.sync.down.b32 %r327, %r328, %r339, %r340, %r341;
	// end inline asm
	mov.b64 	{%r333, %r338}, %rd402;
	// begin inline asm
	shfl.sync.down.b32 %r332, %r333, %r339, %r340, %r341;
	// end inline asm
	// begin inline asm
	shfl.sync.down.b32 %r337, %r338, %r339, %r340, %r341;
	// end inline asm
	mov.b64 	%rd28, {%r332, %r337};
	setp.gt.s32 	%p220, %r321, 30;
	mov.u64 	%rd404, %rd402;
	mov.f32 	%f226, %f224;
	@%p220 bra 	$L__BB15_30;
	setp.lt.f32 	%p221, %f224, %f23;
	mov.u64 	%rd404, %rd28;
	mov.f32 	%f226, %f23;
	@%p221 bra 	$L__BB15_30;
	setp.gt.f32 	%p222, %f224, %f23;
	mov.u64 	%rd404, %rd402;
	mov.f32 	%f226, %f224;
	@%p222 bra 	$L__BB15_30;
	setp.lt.s64 	%p223, %rd402, %rd28;
	min.s64 	%rd404, %rd402, %rd28;
	selp.f32 	%f226, %f224, %f23, %p223;
$L__BB15_30:
	mov.b32 	%r343, %f226;
	mov.b32 	%r359, 2;
	mov.b32 	%r360, 31;
	mov.b32 	%r361, -1;
	// begin inline asm
	shfl.sync.down.b32 %r342, %r343, %r359, %r360, %r361;
	// end inline asm
	mov.b32 	%f26, %r342;
	// begin inline asm
	shfl.sync.down.b32 %r347, %r348, %r359, %r360, %r361;
	// end inline asm
	mov.b64 	{%r353, %r358}, %rd404;
	// begin inline asm
	shfl.sync.down.b32 %r352, %r353, %r359, %r360, %r361;
	// end inline asm
	// begin inline asm
	shfl.sync.down.b32 %r357, %r358, %r359, %r360, %r361;
	// end inline asm
	mov.b64 	%rd31, {%r352, %r357};
	setp.gt.s32 	%p224, %r321, 29;
	mov.u64 	%rd405, %rd404;
	mov.f32 	%f227, %f226;
	@%p224 bra 	$L__BB15_34;
	setp.lt.f32 	%p225, %f226, %f26;
	mov.u64 	%rd405, %rd31;
	mov.f32 	%f227, %f26;
	@%p225 bra 	$L__BB15_34;
	setp.gt.f32 	%p226, %f226, %f26;
	mov.u64 	%rd405, %rd404;
	mov.f32 	%f227, %f226;
	@%p226 bra 	$L__BB15_34;
	setp.lt.s64 	%p227, %rd404, %rd31;
	min.s64 	%rd405, %rd404, %rd31;
	selp.f32 	%f227, %f226, %f26, %p227;
$L__BB15_34:
	mov.b32 	%r363, %f227;
	mov.b32 	%r379, 4;
	mov.b32 	%r380, 31;
	mov.b32 	%r381, -1;
	// begin inline asm
	shfl.sync.down.b32 %r362, %r363, %r379, %r380, %r381;
	// end inline asm
	mov.b32 	%f29, %r362;
	// begin inline asm
	shfl.sync.down.b32 %r367, %r368, %r379, %r380, %r381;
	// end inline asm
	mov.b64 	{%r373, %r378}, %rd405;
	// begin inline asm
	shfl.sync.down.b32 %r372, %r373, %r379, %r380, %r381;
	// end inline asm
	// begin inline asm
	shfl.sync.down.b32 %r377, %r378, %r379, %r380, %r381;
	// end inline asm
	mov.b64 	%rd34, {%r372, %r377};
	setp.gt.s32 	%p228, %r321, 27;
	mov.u64 	%rd406, %rd405;
	mov.f32 	%f228, %f227;
	@%p228 bra 	$L__BB15_38;
	setp.lt.f32 	%p229, %f227, %f29;
	mov.u64 	%rd406, %rd34;
	mov.f32 	%f228, %f29;
	@%p229 bra 	$L__BB15_38;
	setp.gt.f32 	%p230, %f227, %f29;
	mov.u64 	%rd406, %rd405;
	mov.f32 	%f228, %f227;
	@%p230 bra 	$L__BB15_38;
	setp.lt.s64 	%p231, %rd405, %rd34;
	min.s64 	%rd406, %rd405, %rd34;
	selp.f32 	%f228, %f227, %f29, %p231;
$L__BB15_38:
	mov.b32 	%r383, %f228;
	mov.b32 	%r399, 8;
	mov.b32 	%r400, 31;
	mov.b32 	%r401, -1;
	// begin inline asm
	shfl.sync.down.b32 %r382, %r383, %r399, %r400, %r401;
	// end inline asm
	mov.b32 	%f32, %r382;
	// begin inline asm
	shfl.sync.down.b32 %r387, %r388, %r399, %r400, %r401;
	// end inline asm
	mov.b64 	{%r393, %r398}, %rd406;
	// begin inline asm
	shfl.sync.down.b32 %r392, %r393, %r399, %r400, %r401;
	// end inline asm
	// begin inline asm
	shfl.sync.down.b32 %r397, %r398, %r399, %r400, %r401;
	// end inline asm
	mov.b64 	%rd37, {%r392, %r397};
	setp.gt.s32 	%p232, %r321, 23;
	mov.u64 	%rd407, %rd406;
	mov.f32 	%f229, %f228;
	@%p232 bra 	$L__BB15_42;
	setp.lt.f32 	%p233, %f228, %f32;
	mov.u64 	%rd407, %rd37;
	mov.f32 	%f229, %f32;
	@%p233 bra 	$L__BB15_42;
	setp.gt.f32 	%p234, %f228, %f32;
	mov.u64 	%rd407, %rd406;
	mov.f32 	%f229, %f228;
	@%p234 bra 	$L__BB15_42;
	setp.lt.s64 	%p235, %rd406, %rd37;
	min.s64 	%rd407, %rd406, %rd37;
	selp.f32 	%f229, %f228, %f32, %p235;
$L__BB15_42:
	mov.b32 	%r403, %f229;
	mov.b32 	%r419, 16;
	mov.b32 	%r420, 31;
	mov.b32 	%r421, -1;
	// begin inline asm
	shfl.sync.down.b32 %r402, %r403, %r419, %r420, %r421;
	// end inline asm
	mov.b32 	%f35, %r402;
	// begin inline asm
	shfl.sync.down.b32 %r407, %r408, %r419, %r420, %r421;
	// end inline asm
	mov.b64 	{%r413, %r418}, %rd407;
	// begin inline asm
	shfl.sync.down.b32 %r412, %r413, %r419, %r420, %r421;
	// end inline asm
	// begin inline asm
	shfl.sync.down.b32 %r417, %r418, %r419, %r420, %r421;
	// end inline asm
	mov.b64 	%rd40, {%r412, %r417};
	setp.gt.s32 	%p236, %r321, 15;
	mov.u64 	%rd478, %rd407;
	mov.f32 	%f292, %f229;
	@%p236 bra 	$L__BB15_46;
	setp.lt.f32 	%p237, %f229, %f35;
	mov.u64 	%rd478, %rd40;
	mov.f32 	%f292, %f35;
	@%p237 bra 	$L__BB15_46;
	setp.gt.f32 	%p238, %f229, %f35;
	mov.u64 	%rd478, %rd407;
	mov.f32 	%f292, %f229;
	@%p238 bra 	$L__BB15_46;
	setp.lt.s64 	%p239, %rd407, %rd40;
	min.s64 	%rd478, %rd407, %rd40;
	selp.f32 	%f292, %f229, %f35, %p239;
$L__BB15_46:
	setp.ne.s32 	%p240, %r321, 0;
	@%p240 bra 	$L__BB15_48;
	shr.u32 	%r422, %r1, 1;
	and.b32  	%r423, %r422, 496;
	mov.u32 	%r424, _ZN6thrust24THRUST_300001_SM_1000_NS8cuda_cub4core6detail5shmemE;
	add.s32 	%r425, %r424, %r423;
	st.shared.f32 	[%r425+8], %f292;
	st.shared.u64 	[%r425+16], %rd478;
$L__BB15_48:
	bar.sync 	0;
	setp.ne.s32 	%p241, %r1, 0;
	@%p241 bra 	$L__BB15_232;
	ld.shared.f32 	%f38, [_ZN6thrust24THRUST_300001_SM_1000_NS8cuda_cub4core6detail5shmemE+24];
	ld.shared.u64 	%rd43, [_ZN6thrust24THRUST_300001_SM_1000_NS8cuda_cub4core6detail5shmemE+32];
	setp.lt.f32 	%p242, %f292, %f38;
	mov.u64 	%rd409, %rd43;
	mov.f32 	%f231, %f38;
	@%p242 bra 	$L__BB15_52;
	setp.lt.f32 	%p243, %f38, %f292;
	mov.u64 	%rd409, %rd478;
	mov.f32 	%f231, %f292;
	@%p243 bra 	$L__BB15_52;
	setp.lt.s64 	%p244, %rd478, %rd43;
	min.s64 	%rd409, %rd478, %rd43;
	selp.f32 	%f231, %f292, %f38, %p244;
$L__BB15_52:
	ld.shared.f32 	%f41, [_ZN6thrust24THRUST_300001_SM_1000_NS8cuda_cub4core6detail5shmemE+40];
	ld.shared.u64 	%rd46, [_ZN6thrust24THRUST_300001_SM_1000_NS8cuda_cub4core6detail5shmemE+48];
	setp.lt.f32 	%p245, %f231, %f41;
	mov.u64 	%rd410, %rd46;
	mov.f32 	%f232, %f41;
	@%p245 bra 	$L__BB15_55;
	setp.lt.f32 	%p246, %f41, %f231;
	mov.u64 	%rd410, %rd409;
	mov.f32 	%f232, %f231;
	@%p246 bra 	$L__BB15_55;
	setp.lt.s64 	%p247, %rd409, %rd46;
	min.s64 	%rd410, %rd409, %rd46;
	selp.f32 	%f232, %f231, %f41, %p247;
$L__BB15_55:
	ld.shared.f32 	%f44, [_ZN6thrust24THRUST_300001_SM_1000_NS8cuda_cub4core6detail5shmemE+56];
	ld.shared.u64 	%rd49, [_ZN6thrust24THRUST_300001_SM_1000_NS8cuda_cub4core6detail5shmemE+64];
	setp.lt.f32 	%p248, %f232, %f44;
	mov.u64 	%rd411, %rd49;
	mov.f32 	%f233, %f44;
	@%p248 bra 	$L__BB15_58;
	setp.lt.f32 	%p249, %f44, %f232;
	mov.u64 	%rd411, %rd410;
	mov.f32 	%f233, %f232;
	@%p249 bra 	$L__BB15_58;
	setp.lt.s64 	%p250, %rd410, %rd49;
	min.s64 	%rd411, %rd410, %rd49;
	selp.f32 	%f233, %f232, %f44, %p250;
$L__BB15_58:
	ld.shared.f32 	%f47, [_ZN6thrust24THRUST_300001_SM_1000_NS8cuda_cub4core6detail5shmemE+72];
	ld.shared.u64 	%rd52, [_ZN6thrust24THRUST_300001_SM_1000_NS8cuda_cub4core6detail5shmemE+80];
	setp.lt.f32 	%p251, %f233, %f47;
	mov.u64 	%rd412, %rd52;
	mov.f32 	%f234, %f47;
	@%p251 bra 	$L__BB15_61;
	setp.lt.f32 	%p252, %f47, %f233;
	mov.u64 	%rd412, %rd411;
	mov.f32 	%f234, %f233;
	@%p252 bra 	$L__BB15_61;
	setp.lt.s64 	%p253, %rd411, %rd52;
	min.s64 	%rd412, %rd411, %rd52;
	selp.f32 	%f234, %f233, %f47, %p253;
$L__BB15_61:
	ld.shared.f32 	%f50, [_ZN6thrust24THRUST_300001_SM_1000_NS8cuda_cub4core6detail5shmemE+88];
	ld.shared.u64 	%rd55, [_ZN6thrust24THRUST_300001_SM_1000_NS8cuda_cub4core6detail5shmemE+96];
	setp.lt.f32 	%p254, %f234, %f50;
	mov.u64 	%rd413, %rd55;
	mov.f32 	%f235, %f50;
	@%p254 bra 	$L__BB15_64;
	setp.lt.f32 	%p255, %f50, %f234;
	mov.u64 	%rd413, %rd412;
	mov.f32 	%f235, %f234;
	@%p255 bra 	$L__BB15_64;
	setp.lt.s64 	%p256, %rd412, %rd55;
	min.s64 	%rd413, %rd412, %rd55;
	selp.f32 	%f235, %f234, %f50, %p256;
$L__BB15_64:
	ld.shared.f32 	%f53, [_ZN6thrust24THRUST_300001_SM_1000_NS8cuda_cub4core6detail5shmemE+104];
	ld.shared.u64 	%rd58, [_ZN6thrust24THRUST_300001_SM_1000_NS8cuda_cub4core6detail5shmemE+112];
	setp.lt.f32 	%p257, %f235, %f53;
	mov.u64 	%rd414, %rd58;
	mov.f32 	%f236, %f53;
	@%p257 bra 	$L__BB15_67;
	setp.lt.f32 	%p258, %f53, %f235;
	mov.u64 	%rd414, %rd413;
	mov.f32 	%f236, %f235;
	@%p258 bra 	$L__BB15_67;
	setp.lt.s64 	%p259, %rd413, %rd58;
	min.s64 	%rd414, %rd413, %rd58;
	selp.f32 	%f236, %f235, %f53, %p259;
$L__BB15_67:
	ld.shared.f32 	%f56, [_ZN6thrust24THRUST_300001_SM_1000_NS8cuda_cub4core6detail5shmemE+120];
	ld.shared.u64 	%rd61, [_ZN6thrust24THRUST_300001_SM_1000_NS8cuda_cub4core6detail5shmemE+128];
	setp.lt.f32 	%p260, %f236, %f56;
	mov.f32 	%f292, %f56;
	mov.u64 	%rd478, %rd61;
	@%p260 bra 	$L__BB15_232;
	setp.lt.f32 	%p261, %f56, %f236;
	mov.f32 	%f292, %f236;
	mov.u64 	%rd478, %rd414;
	@%p261 bra 	$L__BB15_232;
	setp.lt.s64 	%p262, %rd414, %rd61;
	min.s64 	%rd478, %rd414, %rd61;
	selp.f32 	%f292, %f236, %f56, %p262;
	bra.uni 	$L__BB15_232;
$L__BB15_70:
	// begin inline asm
	mov.u32 %r208, %laneid;
	// end inline asm
	and.b32  	%r229, %r1, 992;
	add.s32 	%r230, %r229, 32;
	setp.gt.s32 	%p169, %r230, %r29;
	not.b32 	%r231, %r229;
	add.s32 	%r232, %r29, %r231;
	selp.b32 	%r227, %r232, 31, %p169;
	mov.b32 	%r210, %f224;
	mov.b32 	%r226, 1;
	mov.b32 	%r228, -1;
	// begin inline asm
	shfl.sync.down.b32 %r209, %r210, %r226, %r227, %r228;
	// end inline asm
	mov.b32 	%f58, %r209;
	// begin inline asm
	shfl.sync.down.b32 %r214, %r215, %r226, %r227, %r228;
	// end inline asm
	mov.b64 	{%r220, %r225}, %rd402;
	// begin inline asm
	shfl.sync.down.b32 %r219, %r220, %r226, %r227, %r228;
	// end inline asm
	// begin inline asm
	shfl.sync.down.b32 %r224, %r225, %r226, %r227, %r228;
	// end inline asm
	mov.b64 	%rd63, {%r219, %r224};
	setp.ge.s32 	%p170, %r208, %r227;
	mov.u64 	%rd415, %rd402;
	mov.f32 	%f237, %f224;
	@%p170 bra 	$L__BB15_74;
	setp.lt.f32 	%p171, %f224, %f58;
	mov.u64 	%rd415, %rd63;
	mov.f32 	%f237, %f58;
	@%p171 bra 	$L__BB15_74;
	setp.gt.f32 	%p172, %f224, %f58;
	mov.u64 	%rd415, %rd402;
	mov.f32 	%f237, %f224;
	@%p172 bra 	$L__BB15_74;
	setp.lt.s64 	%p173, %rd402, %rd63;
	min.s64 	%rd415, %rd402, %rd63;
	selp.f32 	%f237, %f224, %f58, %p173;
$L__BB15_74:
	mov.b32 	%r234, %f237;
	mov.b32 	%r250, 2;
	mov.b32 	%r252, -1;
	// begin inline asm
	shfl.sync.down.b32 %r233, %r234, %r250, %r227, %r252;
	// end inline asm
	mov.b32 	%f61, %r233;
	// begin inline asm
	shfl.sync.down.b32 %r238, %r239, %r250, %r227, %r252;
	// end inline asm
	mov.b64 	{%r244, %r249}, %rd415;
	// begin inline asm
	shfl.sync.down.b32 %r243, %r244, %r250, %r227, %r252;
	// end inline asm
	// begin inline asm
	shfl.sync.down.b32 %r248, %r249, %r250, %r227, %r252;
	// end inline asm
	mov.b64 	%rd66, {%r243, %r248};
	add.s32 	%r253, %r208, 2;
	setp.gt.s32 	%p174, %r253, %r227;
	mov.u64 	%rd416, %rd415;
	mov.f32 	%f238, %f237;
	@%p174 bra 	$L__BB15_78;
	setp.lt.f32 	%p175, %f237, %f61;
	mov.u64 	%rd416, %rd66;
	mov.f32 	%f238, %f61;
	@%p175 bra 	$L__BB15_78;
	setp.gt.f32 	%p176, %f237, %f61;
	mov.u64 	%rd416, %rd415;
	mov.f32 	%f238, %f237;
	@%p176 bra 	$L__BB15_78;
	setp.lt.s64 	%p177, %rd415, %rd66;
	min.s64 	%rd416, %rd415, %rd66;
	selp.f32 	%f238, %f237, %f61, %p177;
$L__BB15_78:
	mov.b32 	%r255, %f238;
	mov.b32 	%r271, 4;
	mov.b32 	%r273, -1;
	// begin inline asm
	shfl.sync.down.b32 %r254, %r255, %r271, %r227, %r273;
	// end inline asm
	mov.b32 	%f64, %r254;
	// begin inline asm
	shfl.sync.down.b32 %r259, %r260, %r271, %r227, %r273;
	// end inline asm
	mov.b64 	{%r265, %r270}, %rd416;
	// begin inline asm
	shfl.sync.down.b32 %r264, %r265, %r271, %r227, %r273;
	// end inline asm
	// begin inline asm
	shfl.sync.down.b32 %r269, %r270, %r271, %r227, %r273;
	// end inline asm
	mov.b64 	%rd69, {%r264, %r269};
	add.s32 	%r274, %r208, 4;
	setp.gt.s32 	%p178, %r274, %r227;
	mov.f32 	%f239, %f238;
	mov.u64 	%rd417, %rd416;
	@%p178 bra 	$L__BB15_82;
	setp.lt.f32 	%p179, %f238, %f64;
	mov.f32 	%f239, %f64;
	mov.u64 	%rd417, %rd69;
	@%p179 bra 	$L__BB15_82;
	setp.gt.f32 	%p180, %f238, %f64;
	mov.f32 	%f239, %f238;
	mov.u64 	%rd417, %rd416;
	@%p180 bra 	$L__BB15_82;
	setp.lt.s64 	%p181, %rd416, %rd69;
	selp.f32 	%f239, %f238, %f64, %p181;
	min.s64 	%rd417, %rd416, %rd69;
$L__BB15_82:
	mov.b32 	%r276, %f239;
	mov.b32 	%r292, 8;
	mov.b32 	%r294, -1;
	// begin inline asm
	shfl.sync.down.b32 %r275, %r276, %r292, %r227, %r294;
	// end inline asm
	mov.b32 	%f67, %r275;
	// begin inline asm
	shfl.sync.down.b32 %r280, %r281, %r292, %r227, %r294;
	// end inline asm
	mov.b64 	{%r286, %r291}, %rd417;
	// begin inline asm
	shfl.sync.down.b32 %r285, %r286, %r292, %r227, %r294;
	// end inline asm
	// begin inline asm
	shfl.sync.down.b32 %r290, %r291, %r292, %r227, %r294;
	// end inline asm
	mov.b64 	%rd72, {%r285, %r290};
	add.s32 	%r295, %r208, 8;
	setp.gt.s32 	%p182, %r295, %r227;
	mov.f32 	%f240, %f239;
	mov.u64 	%rd418, %rd417;
	@%p182 bra 	$L__BB15_86;
	setp.lt.f32 	%p183, %f239, %f67;
	mov.f32 	%f240, %f67;
	mov.u64 	%rd418, %rd72;
	@%p183 bra 	$L__BB15_86;
	setp.gt.f32 	%p184, %f239, %f67;
	mov.f32 	%f240, %f239;
	mov.u64 	%rd418, %rd417;
	@%p184 bra 	$L__BB15_86;
	setp.lt.s64 	%p185, %rd417, %rd72;
	selp.f32 	%f240, %f239, %f67, %p185;
	min.s64 	%rd418, %rd417, %rd72;
$L__BB15_86:
	mov.b32 	%r297, %f240;
	mov.b32 	%r313, 16;
	mov.b32 	%r315, -1;
	// begin inline asm
	shfl.sync.down.b32 %r296, %r297, %r313, %r227, %r315;
	// end inline asm
	mov.b32 	%f70, %r296;
	// begin inline asm
	shfl.sync.down.b32 %r301, %r302, %r313, %r227, %r315;
	// end inline asm
	mov.b64 	{%r307, %r312}, %rd418;
	// begin inline asm
	shfl.sync.down.b32 %r306, %r307, %r313, %r227, %r315;
	// end inline asm
	// begin inline asm
	shfl.sync.down.b32 %r311, %r312, %r313, %r227, %r315;
	// end inline asm
	mov.b64 	%rd75, {%r306, %r311};
	add.s32 	%r316, %r208, 16;
	setp.gt.s32 	%p186, %r316, %r227;
	mov.f32 	%f292, %f240;
	mov.u64 	%rd478, %rd418;
	@%p186 bra 	$L__BB15_90;
	setp.lt.f32 	%p187, %f240, %f70;
	mov.f32 	%f292, %f70;
	mov.u64 	%rd478, %rd75;
	@%p187 bra 	$L__BB15_90;
	setp.gt.f32 	%p188, %f240, %f70;
	mov.f32 	%f292, %f240;
	mov.u64 	%rd478, %rd418;
	@%p188 bra 	$L__BB15_90;
	setp.lt.s64 	%p189, %rd418, %rd75;
	selp.f32 	%f292, %f240, %f70, %p189;
	min.s64 	%rd478, %rd418, %rd75;
$L__BB15_90:
	setp.ne.s32 	%p190, %r208, 0;
	@%p190 bra 	$L__BB15_92;
	shr.u32 	%r317, %r1, 1;
	and.b32  	%r318, %r317, 496;
	mov.u32 	%r319, _ZN6thrust24THRUST_300001_SM_1000_NS8cuda_cub4core6detail5shmemE;
	add.s32 	%r320, %r319, %r318;
	st.shared.f32 	[%r320+8], %f292;
	st.shared.u64 	[%r320+16], %rd478;
$L__BB15_92:
	bar.sync 	0;
	setp.ne.s32 	%p191, %r1, 0;
	@%p191 bra 	$L__BB15_232;
	setp.lt.s32 	%p192, %r29, 33;
	mov.f32 	%f242, %f292;
	mov.u64 	%rd420, %rd478;
	@%p192 bra 	$L__BB15_97;
	ld.shared.f32 	%f73, [_ZN6thrust24THRUST_300001_SM_1000_NS8cuda_cub4core6detail5shmemE+24];
	ld.shared.u64 	%rd78, [_ZN6thrust24THRUST_300001_SM_1000_NS8cuda_cub4core6detail5shmemE+32];
	setp.lt.f32 	%p193, %f292, %f73;
	mov.f32 	%f242, %f73;
	mov.u64 	%rd420, %rd78;
	@%p193 bra 	$L__BB15_97;
	setp.lt.f32 	%p194, %f73, %f292;
	mov.f32 	%f242, %f292;
	mov.u64 	%rd420, %rd478;
	@%p194 bra 	$L__BB15_97;
	setp.lt.s64 	%p195, %rd478, %rd78;
	selp.f32 	%f242, %f292, %f73, %p195;
	min.s64 	%rd420, %rd478, %rd78;
$L__BB15_97:
	setp.lt.s32 	%p196, %r29, 65;
	mov.f32 	%f243, %f242;
	mov.u64 	%rd421, %rd420;
	@%p196 bra 	$L__BB15_101;
	ld.shared.f32 	%f76, [_ZN6thrust24THRUST_300001_SM_1000_NS8cuda_cub4core6detail5shmemE+40];
	ld.shared.u64 	%rd81, [_ZN6thrust24THRUST_300001_SM_1000_NS8cuda_cub4core6detail5shmemE+48];
	setp.lt.f32 	%p197, %f242, %f76;
	mov.f32 	%f243, %f76;
	mov.u64 	%rd421, %rd81;
	@%p197 bra 	$L__BB15_101;
	setp.lt.f32 	%p198, %f76, %f242;
	mov.f32 	%f243, %f242;
	mov.u64 	%rd421, %rd420;
	@%p198 bra 	$L__BB15_101;
	setp.lt.s64 	%p199, %rd420, %rd81;
	selp.f32 	%f243, %f242, %f76, %p199;
	min.s64 	%rd421, %rd420, %rd81;
$L__BB15_101:
	setp.lt.s32 	%p200, %r29, 97;
	mov.f32 	%f244, %f243;
	mov.u64 	%rd422, %rd421;
	@%p200 bra 	$L__BB15_105;
	ld.shared.f32 	%f79, [_ZN6thrust24THRUST_300001_SM_1000_NS8cuda_cub4core6detail5shmemE+56];
	ld.shared.u64 	%rd84, [_ZN6thrust24THRUST_300001_SM_1000_NS8cuda_cub4core6detail5shmemE+64];
	setp.lt.f32 	%p201, %f243, %f79;
	mov.f32 	%f244, %f79;
	mov.u64 	%rd422, %rd84;
	@%p201 bra 	$L__BB15_105;
	setp.lt.f32 	%p202, %f79, %f243;
	mov.f32 	%f244, %f243;
	mov.u64 	%rd422, %rd421;
	@%p202 bra 	$L__BB15_105;
	setp.lt.s64 	%p203, %rd421, %rd84;
	selp.f32 	%f244, %f243, %f79, %p203;
	min.s64 	%rd422, %rd421, %rd84;
$L__BB15_105:
	setp.lt.s32 	%p204, %r29, 129;
	mov.f32 	%f245, %f244;
	mov.u64 	%rd423, %rd422;
	@%p204 bra 	$L__BB15_109;
	ld.shared.f32 	%f82, [_ZN6thrust24THRUST_300001_SM_1000_NS8cuda_cub4core6detail5shmemE+72];
	ld.shared.u64 	%rd87, [_ZN6thrust24THRUST_300001_SM_1000_NS8cuda_cub4core6detail5shmemE+80];
	setp.lt.f32 	%p205, %f244, %f82;
	mov.f32 	%f245, %f82;
	mov.u64 	%rd423, %rd87;
	@%p205 bra 	$L__BB15_109;
	setp.lt.f32 	%p206, %f82, %f244;
	mov.f32 	%f245, %f244;
	mov.u64 	%rd423, %rd422;
	@%p206 bra 	$L__BB15_109;
	setp.lt.s64 	%p207, %rd422, %rd87;
	selp.f32 	%f245, %f244, %f82, %p207;
	min.s64 	%rd423, %rd422, %rd87;
$L__BB15_109:
	setp.lt.s32 	%p208, %r29, 161;
	mov.f32 	%f246, %f245;
	mov.u64 	%rd424, %rd423;
	@%p208 bra 	$L__BB15_113;
	ld.shared.f32 	%f85, [_ZN6thrust24THRUST_300001_SM_1000_NS8cuda_cub4core6detail5shmemE+88];
	ld.shared.u64 	%rd90, [_ZN6thrust24THRUST_300001_SM_1000_NS8cuda_cub4core6detail5shmemE+96];
	setp.lt.f32 	%p209, %f245, %f85;
	mov.f32 	%f246, %f85;
	mov.u64 	%rd424, %rd90;
	@%p209 bra 	$L__BB15_113;
	setp.lt.f32 	%p210, %f85, %f245;
	mov.f32 	%f246, %f245;
	mov.u64 	%rd424, %rd423;
	@%p210 bra 	$L__BB15_113;
	setp.lt.s64 	%p211, %rd423, %rd90;
	selp.f32 	%f246, %f245, %f85, %p211;
	min.s64 	%rd424, %rd423, %rd90;
$L__BB15_113:
	setp.lt.s32 	%p212, %r29, 193;
	mov.f32 	%f247, %f246;
	mov.u64 	%rd425, %rd424;
	@%p212 bra 	$L__BB15_117;
	ld.shared.f32 	%f88, [_ZN6thrust24THRUST_300001_SM_1000_NS8cuda_cub4core6detail5shmemE+104];
	ld.shared.u64 	%rd93, [_ZN6thrust24THRUST_300001_SM_1000_NS8cuda_cub4core6detail5shmemE+112];
	setp.lt.f32 	%p213, %f246, %f88;
	mov.f32 	%f247, %f88;
	mov.u64 	%rd425, %rd93;
	@%p213 bra 	$L__BB15_117;
	setp.lt.f32 	%p214, %f88, %f246;
	mov.f32 	%f247, %f246;
	mov.u64 	%rd425, %rd424;
	@%p214 bra 	$L__BB15_117;
	setp.lt.s64 	%p215, %rd424, %rd93;
	selp.f32 	%f247, %f246, %f88, %p215;
	min.s64 	%rd425, %rd424, %rd93;
$L__BB15_117:
	setp.lt.s32 	%p216, %r29, 225;
	mov.f32 	%f292, %f247;
	mov.u64 	%rd478, %rd425;
	@%p216 bra 	$L__BB15_232;
	ld.shared.f32 	%f91, [_ZN6thrust24THRUST_300001_SM_1000_NS8cuda_cub4core6detail5shmemE+120];
	ld.shared.u64 	%rd96, [_ZN6thrust24THRUST_300001_SM_1000_NS8cuda_cub4core6detail5shmemE+128];
	setp.lt.f32 	%p217, %f247, %f91;
	mov.f32 	%f292, %f91;
	mov.u64 	%rd478, %rd96;
	@%p217 bra 	$L__BB15_232;
	setp.lt.f32 	%p218, %f91, %f247;
	mov.f32 	%f292, %f247;
	mov.u64 	%rd478, %rd425;
	@%p218 bra 	$L__BB15_232;
	setp.lt.s64 	%p219, %rd425, %rd96;
	selp.f32 	%f292, %f247, %f91, %p219;
	min.s64 	%rd478, %rd425, %rd96;
	bra.uni 	$L__BB15_232;
$L__BB15_121:
	mov.u32 	%r16, %tid.x;
	cvt.u64.u32 	%rd98, %r16;
	mul.wide.u32 	%rd258, %r16, 16;
	add.s64 	%rd239, %rd236, %rd258;
	// begin inline asm
	ld.global.nc.u64 %rd238, [%rd239];
	// end inline asm
	mov.b64 	{%r30, %r31}, %rd238;
	mov.b32 	%f93, %r30;
	add.s64 	%rd241, %rd239, 8;
	// begin inline asm
	ld.global.nc.u64 %rd240, [%rd241];
	// end inline asm
	add.s64 	%rd243, %rd239, 4096;
	// begin inline asm
	ld.global.nc.u64 %rd242, [%rd243];
	// end inline asm
	mov.b64 	{%r32, %r33}, %rd242;
	mov.b32 	%f248, %r32;
	add.s64 	%rd245, %rd239, 4104;
	// begin inline asm
	ld.global.nc.u64 %rd426, [%rd245];
	// end inline asm
	add.s64 	%rd247, %rd239, 8192;
	// begin inline asm
	ld.global.nc.u64 %rd246, [%rd247];
	// end inline asm
	mov.b64 	{%r34, %r35}, %rd246;
	mov.b32 	%f249, %r34;
	add.s64 	%rd249, %rd239, 8200;
	// begin inline asm
	ld.global.nc.u64 %rd427, [%rd249];
	// end inline asm
	add.s64 	%rd251, %rd239, 12288;
	// begin inline asm
	ld.global.nc.u64 %rd250, [%rd251];
	// end inline asm
	mov.b64 	{%r36, %r37}, %rd250;
	mov.b32 	%f250, %r36;
	add.s64 	%rd253, %rd239, 12296;
	// begin inline asm
	ld.global.nc.u64 %rd428, [%rd253];
	// end inline asm
	add.s64 	%rd255, %rd239, 16384;
	// begin inline asm
	ld.global.nc.u64 %rd254, [%rd255];
	// end inline asm
	mov.b64 	{%r38, %r39}, %rd254;
	mov.b32 	%f279, %r38;
	add.s64 	%rd257, %rd239, 16392;
	// begin inline asm
	ld.global.nc.u64 %rd465, [%rd257];
	// end inline asm
	setp.lt.f32 	%p3, %f93, %f248;
	@%p3 bra 	$L__BB15_123;
	setp.lt.f32 	%p4, %f248, %f93;
	setp.lt.s64 	%p5, %rd240, %rd426;
	or.pred  	%p6, %p4, %p5;
	selp.f32 	%f248, %f93, %f248, %p6;
	selp.b64 	%rd426, %rd240, %rd426, %p6;
$L__BB15_123:
	setp.lt.f32 	%p7, %f248, %f249;
	@%p7 bra 	$L__BB15_125;
	setp.lt.f32 	%p8, %f249, %f248;
	setp.lt.s64 	%p9, %rd426, %rd427;
	or.pred  	%p10, %p8, %p9;
	selp.f32 	%f249, %f248, %f249, %p10;
	selp.b64 	%rd427, %rd426, %rd427, %p10;
$L__BB15_125:
	setp.lt.f32 	%p11, %f249, %f250;
	@%p11 bra 	$L__BB15_127;
	setp.lt.f32 	%p12, %f250, %f249;
	setp.lt.s64 	%p13, %rd427, %rd428;
	or.pred  	%p14, %p12, %p13;
	selp.f32 	%f250, %f249, %f250, %p14;
	selp.b64 	%rd428, %rd427, %rd428, %p14;
$L__BB15_127:
	setp.lt.f32 	%p15, %f250, %f279;
	@%p15 bra 	$L__BB15_129;
	setp.lt.f32 	%p16, %f279, %f250;
	setp.lt.s64 	%p17, %rd428, %rd465;
	or.pred  	%p18, %p16, %p17;
	selp.f32 	%f279, %f250, %f279, %p18;
	selp.b64 	%rd465, %rd428, %rd465, %p18;
$L__BB15_129:
	setp.lt.u32 	%p19, %r29, 2560;
	mov.b64 	%rd444, 1280;
	@%p19 bra 	$L__BB15_165;
	add.s64 	%rd262, %rd1, -2560;
	mul.hi.u64 	%rd263, %rd262, -3689348814741910323;
	shr.u64 	%rd112, %rd263, 10;
	setp.lt.u64 	%p20, %rd262, 1280;
	mov.b64 	%rd444, 1280;
	@%p20 bra 	$L__BB15_153;
	add.s64 	%rd265, %rd112, 1;
	and.b64  	%rd430, %rd265, 36028797018963966;
	shl.b64 	%rd266, %rd98, 4;
	add.s64 	%rd267, %rd266, %rd236;
	add.s64 	%rd431, %rd267, 57352;
	mov.b64 	%rd444, 1280;
$L__BB15_132:
	add.s64 	%rd269, %rd431, -36872;
	// begin inline asm
	ld.global.nc.u64 %rd268, [%rd269];
	// end inline asm
	mov.b64 	{%r40, %r41}, %rd268;
	mov.b32 	%f253, %r40;
	add.s64 	%rd271, %rd431, -36864;
	// begin inline asm
	ld.global.nc.u64 %rd434, [%rd271];
	// end inline asm
	add.s64 	%rd273, %rd431, -32776;
	// begin inline asm
	ld.global.nc.u64 %rd272, [%rd273];
	// end inline asm
	mov.b64 	{%r42, %r43}, %rd272;
	mov.b32 	%f254, %r42;
	add.s64 	%rd275, %rd431, -32768;
	// begin inline asm
	ld.global.nc.u64 %rd435, [%rd275];
	// end inline asm
	add.s64 	%rd277, %rd431, -28680;
	// begin inline asm
	ld.global.nc.u64 %rd276, [%rd277];
	// end inline asm
	mov.b64 	{%r44, %r45}, %rd276;
	mov.b32 	%f255, %r44;
	add.s64 	%rd279, %rd431, -28672;
	// begin inline asm
	ld.global.nc.u64 %rd436, [%rd279];
	// end inline asm
	add.s64 	%rd281, %rd431, -24584;
	// begin inline asm
	ld.global.nc.u64 %rd280, [%rd281];
	// end inline asm
	mov.b64 	{%r46, %r47}, %rd280;
	mov.b32 	%f256, %r46;
	add.s64 	%rd283, %rd431, -24576;
	// begin inline asm
	ld.global.nc.u64 %rd437, [%rd283];
	// end inline asm
	add.s64 	%rd285, %rd431, -20488;
	// begin inline asm
	ld.global.nc.u64 %rd284, [%rd285];
	// end inline asm
	mov.b64 	{%r48, %r49}, %rd284;
	mov.b32 	%f257, %r48;
	add.s64 	%rd287, %rd431, -20480;
	// begin inline asm
	ld.global.nc.u64 %rd438, [%rd287];
	// end inline asm
	setp.lt.f32 	%p21, %f279, %f253;
	@%p21 bra 	$L__BB15_134;
	setp.lt.f32 	%p22, %f253, %f279;
	setp.lt.s64 	%p23, %rd465, %rd434;
	or.pred  	%p24, %p22, %p23;
	selp.f32 	%f253, %f279, %f253, %p24;
	selp.b64 	%rd434, %rd465, %rd434, %p24;
$L__BB15_134:
	setp.lt.f32 	%p25, %f253, %f254;
	@%p25 bra 	$L__BB15_136;
	setp.lt.f32 	%p26, %f254, %f253;
	setp.lt.s64 	%p27, %rd434, %rd435;
	or.pred  	%p28, %p26, %p27;
	selp.f32 	%f254, %f253, %f254, %p28;
	selp.b64 	%rd435, %rd434, %rd435, %p28;
$L__BB15_136:
	setp.lt.f32 	%p29, %f254, %f255;
	@%p29 bra 	$L__BB15_138;
	setp.lt.f32 	%p30, %f255, %f254;
	setp.lt.s64 	%p31, %rd435, %rd436;
	or.pred  	%p32, %p30, %p31;
	selp.f32 	%f255, %f254, %f255, %p32;
	selp.b64 	%rd436, %rd435, %rd436, %p32;
$L__BB15_138:
	setp.lt.f32 	%p33, %f255, %f256;
	@%p33 bra 	$L__BB15_140;
	setp.lt.f32 	%p34, %f256, %f255;
	setp.lt.s64 	%p35, %rd436, %rd437;
	or.pred  	%p36, %p34, %p35;
	selp.f32 	%f256, %f255, %f256, %p36;
	selp.b64 	%rd437, %rd436, %rd437, %p36;
$L__BB15_140:
	setp.lt.f32 	%p37, %f256, %f257;
	@%p37 bra 	$L__BB15_142;
	setp.lt.f32 	%p38, %f257, %f256;
	setp.lt.s64 	%p39, %rd437, %rd438;
	or.pred  	%p40, %p38, %p39;
	selp.f32 	%f257, %f256, %f257, %p40;
	selp.b64 	%rd438, %rd437, %rd438, %p40;
$L__BB15_142:
	add.s64 	%rd289, %rd431, -16392;
	// begin inline asm
	ld.global.nc.u64 %rd288, [%rd289];
	// end inline asm
	mov.b64 	{%r50, %r51}, %rd288;
	mov.b32 	%f258, %r50;
	add.s64 	%rd291, %rd431, -16384;
	// begin inline asm
	ld.global.nc.u64 %rd439, [%rd291];
	// end inline asm
	add.s64 	%rd293, %rd431, -12296;
	// begin inline asm
	ld.global.nc.u64 %rd292, [%rd293];
	// end inline asm
	mov.b64 	{%r52, %r53}, %rd292;
	mov.b32 	%f259, %r52;
	add.s64 	%rd295, %rd431, -12288;
	// begin inline asm
	ld.global.nc.u64 %rd440, [%rd295];
	// end inline asm
	add.s64 	%rd297, %rd431, -8200;
	// begin inline asm
	ld.global.nc.u64 %rd296, [%rd297];
	// end inline asm
	mov.b64 	{%r54, %r55}, %rd296;
	mov.b32 	%f260, %r54;
	add.s64 	%rd299, %rd431, -8192;
	// begin inline asm
	ld.global.nc.u64 %rd441, [%rd299];
	// end inline asm
	add.s64 	%rd301, %rd431, -4104;
	// begin inline asm
	ld.global.nc.u64 %rd300, [%rd301];
	// end inline asm
	mov.b64 	{%r56, %r57}, %rd300;
	mov.b32 	%f261, %r56;
	add.s64 	%rd303, %rd431, -4096;
	// begin inline asm
	ld.global.nc.u64 %rd442, [%rd303];
	// end inline asm
	add.s64 	%rd305, %rd431, -8;
	// begin inline asm
	ld.global.nc.u64 %rd304, [%rd305];
	// end inline asm
	mov.b64 	{%r58, %r59}, %rd304;
	mov.b32 	%f279, %r58;
	// begin inline asm
	ld.global.nc.u64 %rd465, [%rd431];
	// end inline asm
	setp.lt.f32 	%p41, %f257, %f258;
	@%p41 bra 	$L__BB15_144;
	setp.lt.f32 	%p42, %f258, %f257;
	setp.lt.s64 	%p43, %rd438, %rd439;
	or.pred  	%p44, %p42, %p43;
	selp.f32 	%f258, %f257, %f258, %p44;
	selp.b64 	%rd439, %rd438, %rd439, %p44;
$L__BB15_144:
	setp.lt.f32 	%p45, %f258, %f259;
	@%p45 bra 	$L__BB15_146;
	setp.lt.f32 	%p46, %f259, %f258;
	setp.lt.s64 	%p47, %rd439, %rd440;
	or.pred  	%p48, %p46, %p47;
	selp.f32 	%f259, %f258, %f259, %p48;
	selp.b64 	%rd440, %rd439, %rd440, %p48;
$L__BB15_146:
	setp.lt.f32 	%p49, %f259, %f260;
	@%p49 bra 	$L__BB15_148;
	setp.lt.f32 	%p50, %f260, %f259;
	setp.lt.s64 	%p51, %rd440, %rd441;
	or.pred  	%p52, %p50, %p51;
	selp.f32 	%f260, %f259, %f260, %p52;
	selp.b64 	%rd441, %rd440, %rd441, %p52;
$L__BB15_148:
	setp.lt.f32 	%p53, %f260, %f261;
	@%p53 bra 	$L__BB15_150;
	setp.lt.f32 	%p54, %f261, %f260;
	setp.lt.s64 	%p55, %rd441, %rd442;
	or.pred  	%p56, %p54, %p55;
	selp.f32 	%f261, %f260, %f261, %p56;
	selp.b64 	%rd442, %rd441, %rd442, %p56;
$L__BB15_150:
	setp.lt.f32 	%p57, %f261, %f279;
	@%p57 bra 	$L__BB15_152;
	setp.lt.f32 	%p58, %f279, %f261;
	setp.lt.s64 	%p59, %rd442, %rd465;
	or.pred  	%p60, %p58, %p59;
	selp.f32 	%f279, %f261, %f279, %p60;
	selp.b64 	%rd465, %rd442, %rd465, %p60;
$L__BB15_152:
	add.s64 	%rd444, %rd444, 2560;
	add.s64 	%rd431, %rd431, 40960;
	add.s64 	%rd430, %rd430, -2;
	setp.ne.s64 	%p61, %rd430, 0;
	@%p61 bra 	$L__BB15_132;
$L__BB15_153:
	and.b64  	%rd308, %rd112, 1;
	setp.eq.b64 	%p62, %rd308, 1;
	@%p62 bra 	$L__BB15_165;
	shl.b64 	%rd329, %rd444, 4;
	mul.wide.u32 	%rd330, %r16, 16;
	add.s64 	%rd331, %rd236, %rd330;
	add.s64 	%rd310, %rd331, %rd329;
	// begin inline asm
	ld.global.nc.u64 %rd309, [%rd310];
	// end inline asm
	mov.b64 	{%r60, %r61}, %rd309;
	mov.b32 	%f265, %r60;
	add.s64 	%rd312, %rd310, 8;
	// begin inline asm
	ld.global.nc.u64 %rd448, [%rd312];
	// end inline asm
	add.s64 	%rd314, %rd310, 4096;
	// begin inline asm
	ld.global.nc.u64 %rd313, [%rd314];
	// end inline asm
	mov.b64 	{%r62, %r63}, %rd313;
	mov.b32 	%f266, %r62;
	add.s64 	%rd316, %rd310, 4104;
	// begin inline asm
	ld.global.nc.u64 %rd449, [%rd316];
	// end inline asm
	add.s64 	%rd318, %rd310, 8192;
	// begin inline asm
	ld.global.nc.u64 %rd317, [%rd318];
	// end inline asm
	mov.b64 	{%r64, %r65}, %rd317;
	mov.b32 	%f267, %r64;
	add.s64 	%rd320, %rd310, 8200;
	// begin inline asm
	ld.global.nc.u64 %rd450, [%rd320];
	// end inline asm
	add.s64 	%rd322, %rd310, 12288;
	// begin inline asm
	ld.global.nc.u64 %rd321, [%rd322];
	// end inline asm
	mov.b64 	{%r66, %r67}, %rd321;
	mov.b32 	%f268, %r66;
	add.s64 	%rd324, %rd310, 12296;
	// begin inline asm
	ld.global.nc.u64 %rd451, [%rd324];
	// end inline asm
	add.s64 	%rd326, %rd310, 16384;
	// begin inline asm
	ld.global.nc.u64 %rd325, [%rd326];
	// end inline asm
	mov.b64 	{%r68, %r69}, %rd325;
	mov.b32 	%f269, %r68;
	add.s64 	%rd328, %rd310, 16392;
	// begin inline asm
	ld.global.nc.u64 %rd452, [%rd328];
	// end inline asm
	setp.lt.f32 	%p63, %f279, %f265;
	@%p63 bra 	$L__BB15_156;
	setp.lt.f32 	%p64, %f265, %f279;
	setp.lt.s64 	%p65, %rd465, %rd448;
	or.pred  	%p66, %p64, %p65;
	selp.f32 	%f265, %f279, %f265, %p66;
	selp.b64 	%rd448, %rd465, %rd448, %p66;
$L__BB15_156:
	setp.lt.f32 	%p67, %f265, %f266;
	@%p67 bra 	$L__BB15_158;
	setp.lt.f32 	%p68, %f266, %f265;
	setp.lt.s64 	%p69, %rd448, %rd449;
	or.pred  	%p70, %p68, %p69;
	selp.f32 	%f266, %f265, %f266, %p70;
	selp.b64 	%rd449, %rd448, %rd449, %p70;
$L__BB15_158:
	setp.lt.f32 	%p71, %f266, %f267;
	@%p71 bra 	$L__BB15_160;
	setp.lt.f32 	%p72, %f267, %f266;
	setp.lt.s64 	%p73, %rd449, %rd450;
	or.pred  	%p74, %p72, %p73;
	selp.f32 	%f267, %f266, %f267, %p74;
	selp.b64 	%rd450, %rd449, %rd450, %p74;
$L__BB15_160:
	setp.lt.f32 	%p75, %f267, %f268;
	@%p75 bra 	$L__BB15_162;
	setp.lt.f32 	%p76, %f268, %f267;
	setp.lt.s64 	%p77, %rd450, %rd451;
	or.pred  	%p78, %p76, %p77;
	selp.f32 	%f268, %f267, %f268, %p78;
	selp.b64 	%rd451, %rd450, %rd451, %p78;
$L__BB15_162:
	setp.lt.f32 	%p79, %f268, %f269;
	@%p79 bra 	$L__BB15_164;
	setp.lt.f32 	%p80, %f269, %f268;
	setp.lt.s64 	%p81, %rd451, %rd452;
	or.pred  	%p82, %p80, %p81;
	selp.f32 	%f269, %f268, %f269, %p82;
	selp.b64 	%rd452, %rd451, %rd452, %p82;
$L__BB15_164:
	add.s64 	%rd444, %rd444, 1280;
	mov.u64 	%rd465, %rd452;
	mov.f32 	%f279, %f269;
$L__BB15_165:
	cvt.s64.s32 	%rd332, %r29;
	setp.ge.s64 	%p83, %rd444, %rd332;
	@%p83 bra 	$L__BB15_188;
	cvt.u32.u64 	%r17, %rd444;
	sub.s32 	%r18, %r29, %r17;
	setp.ge.s32 	%p84, %r16, %r18;
	@%p84 bra 	$L__BB15_188;
	not.b32 	%r70, %r16;
	add.s32 	%r71, %r29, %r70;
	sub.s32 	%r19, %r71, %r17;
	and.b32  	%r72, %r19, 768;
	setp.eq.s32 	%p85, %r72, 768;
	mov.u32 	%r434, %r16;
	@%p85 bra 	$L__BB15_173;
	cvt.u64.u32 	%rd334, %r16;
	add.s64 	%rd335, %rd444, %rd334;
	shl.b64 	%rd336, %rd335, 4;
	add.s64 	%rd455, %rd236, %rd336;
	shr.u32 	%r73, %r19, 8;
	add.s32 	%r74, %r73, 1;
	and.b32  	%r75, %r74, 3;
	neg.s32 	%r432, %r75;
	mov.u32 	%r434, %r16;
$L__BB15_169:
	.pragma "nounroll";
	mov.u64 	%rd176, %rd465;
	mov.f32 	%f155, %f279;
	// begin inline asm
	ld.global.nc.u64 %rd337, [%rd455];
	// end inline asm
	mov.b64 	{%r76, %r77}, %rd337;
	mov.b32 	%f156, %r76;
	add.s64 	%rd340, %rd455, 8;
	// begin inline asm
	ld.global.nc.u64 %rd339, [%rd340];
	// end inline asm
	setp.lt.f32 	%p86, %f155, %f156;
	mov.f32 	%f279, %f156;
	mov.u64 	%rd465, %rd339;
	@%p86 bra 	$L__BB15_172;
	setp.lt.f32 	%p87, %f156, %f155;
	mov.f32 	%f279, %f155;
	mov.u64 	%rd465, %rd176;
	@%p87 bra 	$L__BB15_172;
	setp.lt.s64 	%p88, %rd176, %rd339;
	selp.f32 	%f279, %f155, %f156, %p88;
	min.s64 	%rd465, %rd176, %rd339;
$L__BB15_172:
	add.s32 	%r434, %r434, 256;
	add.s64 	%rd455, %rd455, 4096;
	add.s32 	%r432, %r432, 1;
	setp.ne.s32 	%p89, %r432, 0;
	@%p89 bra 	$L__BB15_169;
$L__BB15_173:
	setp.lt.u32 	%p90, %r19, 768;
	@%p90 bra 	$L__BB15_188;
	cvt.u64.u32 	%rd341, %r434;
	add.s64 	%rd342, %rd444, %rd341;
	shl.b64 	%rd343, %rd342, 4;
	add.s64 	%rd344, %rd343, %rd236;
	add.s64 	%rd460, %rd344, 12296;
$L__BB15_175:
	add.s64 	%rd346, %rd460, -12296;
	// begin inline asm
	ld.global.nc.u64 %rd345, [%rd346];
	// end inline asm
	mov.b64 	{%r78, %r79}, %rd345;
	mov.b32 	%f162, %r78;
	add.s64 	%rd348, %rd460, -12288;
	// begin inline asm
	ld.global.nc.u64 %rd347, [%rd348];
	// end inline asm
	setp.lt.f32 	%p91, %f279, %f162;
	mov.f32 	%f276, %f162;
	mov.u64 	%rd462, %rd347;
	@%p91 bra 	$L__BB15_178;
	setp.lt.f32 	%p92, %f162, %f279;
	mov.f32 	%f276, %f279;
	mov.u64 	%rd462, %rd465;
	@%p92 bra 	$L__BB15_178;
	setp.lt.s64 	%p93, %rd465, %rd347;
	selp.f32 	%f276, %f279, %f162, %p93;
	min.s64 	%rd462, %rd465, %rd347;
$L__BB15_178:
	add.s64 	%rd350, %rd460, -8200;
	// begin inline asm
	ld.global.nc.u64 %rd349, [%rd350];
	// end inline asm
	mov.b64 	{%r80, %r81}, %rd349;
	mov.b32 	%f165, %r80;
	add.s64 	%rd352, %rd460, -8192;
	// begin inline asm
	ld.global.nc.u64 %rd351, [%rd352];
	// end inline asm
	setp.lt.f32 	%p94, %f276, %f165;
	mov.f32 	%f277, %f165;
	mov.u64 	%rd463, %rd351;
	@%p94 bra 	$L__BB15_181;
	setp.lt.f32 	%p95, %f165, %f276;
	mov.f32 	%f277, %f276;
	mov.u64 	%rd463, %rd462;
	@%p95 bra 	$L__BB15_181;
	setp.lt.s64 	%p96, %rd462, %rd351;
	selp.f32 	%f277, %f276, %f165, %p96;
	min.s64 	%rd463, %rd462, %rd351;
$L__BB15_181:
	add.s64 	%rd354, %rd460, -4104;
	// begin inline asm
	ld.global.nc.u64 %rd353, [%rd354];
	// end inline asm
	mov.b64 	{%r82, %r83}, %rd353;
	mov.b32 	%f168, %r82;
	add.s64 	%rd356, %rd460, -4096;
	// begin inline asm
	ld.global.nc.u64 %rd355, [%rd356];
	// end inline asm
	setp.lt.f32 	%p97, %f277, %f168;
	mov.f32 	%f278, %f168;
	mov.u64 	%rd464, %rd355;
	@%p97 bra 	$L__BB15_184;
	setp.lt.f32 	%p98, %f168, %f277;
	mov.f32 	%f278, %f277;
	mov.u64 	%rd464, %rd463;
	@%p98 bra 	$L__BB15_184;
	setp.lt.s64 	%p99, %rd463, %rd355;
	selp.f32 	%f278, %f277, %f168, %p99;
	min.s64 	%rd464, %rd463, %rd355;
$L__BB15_184:
	add.s64 	%rd358, %rd460, -8;
	// begin inline asm
	ld.global.nc.u64 %rd357, [%rd358];
	// end inline asm
	mov.b64 	{%r84, %r85}, %rd357;
	mov.b32 	%f171, %r84;
	// begin inline asm
	ld.global.nc.u64 %rd359, [%rd460];
	// end inline asm
	setp.lt.f32 	%p100, %f278, %f171;
	mov.f32 	%f279, %f171;
	mov.u64 	%rd465, %rd359;
	@%p100 bra 	$L__BB15_187;
	setp.lt.f32 	%p101, %f171, %f278;
	mov.f32 	%f279, %f278;
	mov.u64 	%rd465, %rd464;
	@%p101 bra 	$L__BB15_187;
	setp.lt.s64 	%p102, %rd464, %rd359;
	selp.f32 	%f279, %f278, %f171, %p102;
	min.s64 	%rd465, %rd464, %rd359;
$L__BB15_187:
	add.s32 	%r434, %r434, 1024;
	add.s64 	%rd460, %rd460, 16384;
	setp.lt.s32 	%p103, %r434, %r18;
	@%p103 bra 	$L__BB15_175;
$L__BB15_188:
	// begin inline asm
	mov.u32 %r86, %laneid;
	// end inline asm
	mov.b32 	%r88, %f279;
	mov.b32 	%r104, 1;
	mov.b32 	%r105, 31;
	mov.b32 	%r106, -1;
	// begin inline asm
	shfl.sync.down.b32 %r87, %r88, %r104, %r105, %r106;
	// end inline asm
	mov.b32 	%f175, %r87;
	// begin inline asm
	shfl.sync.down.b32 %r92, %r93, %r104, %r105, %r106;
	// end inline asm
	mov.b64 	{%r98, %r103}, %rd465;
	// begin inline asm
	shfl.sync.down.b32 %r97, %r98, %r104, %r105, %r106;
	// end inline asm
	// begin inline asm
	shfl.sync.down.b32 %r102, %r103, %r104, %r105, %r106;
	// end inline asm
	mov.b64 	%rd200, {%r97, %r102};
	setp.gt.s32 	%p104, %r86, 30;
	mov.f32 	%f281, %f279;
	mov.u64 	%rd467, %rd465;
	@%p104 bra 	$L__BB15_192;
	setp.lt.f32 	%p105, %f279, %f175;
	mov.f32 	%f281, %f175;
	mov.u64 	%rd467, %rd200;
	@%p105 bra 	$L__BB15_192;
	setp.gt.f32 	%p106, %f279, %f175;
	mov.f32 	%f281, %f279;
	mov.u64 	%rd467, %rd465;
	@%p106 bra 	$L__BB15_192;
	setp.lt.s64 	%p107, %rd465, %rd200;
	selp.f32 	%f281, %f279, %f175, %p107;
	min.s64 	%rd467, %rd465, %rd200;
$L__BB15_192:
	mov.b32 	%r108, %f281;
	mov.b32 	%r124, 2;
	mov.b32 	%r125, 31;
	mov.b32 	%r126, -1;
	// begin inline asm
	shfl.sync.down.b32 %r107, %r108, %r124, %r125, %r126;
	// end inline asm
	mov.b32 	%f178, %r107;
	// begin inline asm
	shfl.sync.down.b32 %r112, %r113, %r124, %r125, %r126;
	// end inline asm
	mov.b64 	{%r118, %r123}, %rd467;
	// begin inline asm
	shfl.sync.down.b32 %r117, %r118, %r124, %r125, %r126;
	// end inline asm
	// begin inline asm
	shfl.sync.down.b32 %r122, %r123, %r124, %r125, %r126;
	// end inline asm
	mov.b64 	%rd203, {%r117, %r122};
	setp.gt.s32 	%p108, %r86, 29;
	mov.f32 	%f282, %f281;
	mov.u64 	%rd468, %rd467;
	@%p108 bra 	$L__BB15_196;
	setp.lt.f32 	%p109, %f281, %f178;
	mov.f32 	%f282, %f178;
	mov.u64 	%rd468, %rd203;
	@%p109 bra 	$L__BB15_196;
	setp.gt.f32 	%p110, %f281, %f178;
	mov.f32 	%f282, %f281;
	mov.u64 	%rd468, %rd467;
	@%p110 bra 	$L__BB15_196;
	setp.lt.s64 	%p111, %rd467, %rd203;
	selp.f32 	%f282, %f281, %f178, %p111;
	min.s64 	%rd468, %rd467, %rd203;
$L__BB15_196:
	mov.b32 	%r128, %f282;
	mov.b32 	%r144, 4;
	mov.b32 	%r145, 31;
	mov.b32 	%r146, -1;
	// begin inline asm
	shfl.sync.down.b32 %r127, %r128, %r144, %r145, %r146;
	// end inline asm
	mov.b32 	%f181, %r127;
	// begin inline asm
	shfl.sync.down.b32 %r132, %r133, %r144, %r145, %r146;
	// end inline asm
	mov.b64 	{%r138, %r143}, %rd468;
	// begin inline asm
	shfl.sync.down.b32 %r137, %r138, %r144, %r145, %r146;
	// end inline asm
	// begin inline asm
	shfl.sync.down.b32 %r142, %r143, %r144, %r145, %r146;
	// end inline asm
	mov.b64 	%rd206, {%r137, %r142};
	setp.gt.s32 	%p112, %r86, 27;
	mov.f32 	%f283, %f282;
	mov.u64 	%rd469, %rd468;
	@%p112 bra 	$L__BB15_200;
	setp.lt.f32 	%p113, %f282, %f181;
	mov.f32 	%f283, %f181;
	mov.u64 	%rd469, %rd206;
	@%p113 bra 	$L__BB15_200;
	setp.gt.f32 	%p114, %f282, %f181;
	mov.f32 	%f283, %f282;
	mov.u64 	%rd469, %rd468;
	@%p114 bra 	$L__BB15_200;
	setp.lt.s64 	%p115, %rd468, %rd206;
	selp.f32 	%f283, %f282, %f181, %p115;
	min.s64 	%rd469, %rd468, %rd206;
$L__BB15_200:
	mov.b32 	%r148, %f283;
	mov.b32 	%r164, 8;
	mov.b32 	%r165, 31;
	mov.b32 	%r166, -1;
	// begin inline asm
	shfl.sync.down.b32 %r147, %r148, %r164, %r165, %r166;
	// end inline asm
	mov.b32 	%f184, %r147;
	// begin inline asm
	shfl.sync.down.b32 %r152, %r153, %r164, %r165, %r166;
	// end inline asm
	mov.b64 	{%r158, %r163}, %rd469;
	// begin inline asm
	shfl.sync.down.b32 %r157, %r158, %r164, %r165, %r166;
	// end inline asm
	// begin inline asm
	shfl.sync.down.b32 %r162, %r163, %r164, %r165, %r166;
	// end inline asm
	mov.b64 	%rd209, {%r157, %r162};
	setp.gt.s32 	%p116, %r86, 23;
	mov.f32 	%f284, %f283;
	mov.u64 	%rd470, %rd469;
	@%p116 bra 	$L__BB15_204;
	setp.lt.f32 	%p117, %f283, %f184;
	mov.f32 	%f284, %f184;
	mov.u64 	%rd470, %rd209;
	@%p117 bra 	$L__BB15_204;
	setp.gt.f32 	%p118, %f283, %f184;
	mov.f32 	%f284, %f283;
	mov.u64 	%rd470, %rd469;
	@%p118 bra 	$L__BB15_204;
	setp.lt.s64 	%p119, %rd469, %rd209;
	selp.f32 	%f284, %f283, %f184, %p119;
	min.s64 	%rd470, %rd469, %rd209;
$L__BB15_204:
	mov.b32 	%r168, %f284;
	mov.b32 	%r184, 16;
	mov.b32 	%r185, 31;
	mov.b32 	%r186, -1;
	// begin inline asm
	shfl.sync.down.b32 %r167, %r168, %r184, %r185, %r186;
	// end inline asm
	mov.b32 	%f187, %r167;
	// begin inline asm
	shfl.sync.down.b32 %r172, %r173, %r184, %r185, %r186;
	// end inline asm
	mov.b64 	{%r178, %r183}, %rd470;
	// begin inline asm
	shfl.sync.down.b32 %r177, %r178, %r184, %r185, %r186;
	// end inline asm
	// begin inline asm
	shfl.sync.down.b32 %r182, %r183, %r184, %r185, %r186;
	// end inline asm
	mov.b64 	%rd212, {%r177, %r182};
	setp.gt.s32 	%p120, %r86, 15;
	mov.f32 	%f292, %f284;
	mov.u64 	%rd478, %rd470;
	@%p120 bra 	$L__BB15_208;
	setp.lt.f32 	%p121, %f284, %f187;
	mov.f32 	%f292, %f187;
	mov.u64 	%rd478, %rd212;
	@%p121 bra 	$L__BB15_208;
	setp.gt.f32 	%p122, %f284, %f187;
	mov.f32 	%f292, %f284;
	mov.u64 	%rd478, %rd470;
	@%p122 bra 	$L__BB15_208;
	setp.lt.s64 	%p123, %rd470, %rd212;
	selp.f32 	%f292, %f284, %f187, %p123;
	min.s64 	%rd478, %rd470, %rd212;
$L__BB15_208:
	setp.ne.s32 	%p124, %r86, 0;
	@%p124 bra 	$L__BB15_210;
	shr.u32 	%r187, %r16, 1;
	and.b32  	%r188, %r187, 496;
	mov.u32 	%r189, _ZN6thrust24THRUST_300001_SM_1000_NS8cuda_cub4core6detail5shmemE;
	add.s32 	%r190, %r189, %r188;
	st.shared.f32 	[%r190+8], %f292;
	st.shared.u64 	[%r190+16], %rd478;
$L__BB15_210:
	bar.sync 	0;
	setp.ne.s32 	%p125, %r16, 0;
	@%p125 bra 	$L__BB15_232;
	ld.shared.f32 	%f190, [_ZN6thrust24THRUST_300001_SM_1000_NS8cuda_cub4core6detail5shmemE+24];
	ld.shared.u64 	%rd215, [_ZN6thrust24THRUST_300001_SM_1000_NS8cuda_cub4core6detail5shmemE+32];
	setp.lt.f32 	%p126, %f292, %f190;
	mov.f32 	%f286, %f190;
	mov.u64 	%rd472, %rd215;
	@%p126 bra 	$L__BB15_214;
	setp.lt.f32 	%p127, %f190, %f292;
	mov.f32 	%f286, %f292;
	mov.u64 	%rd472, %rd478;
	@%p127 bra 	$L__BB15_214;
	setp.lt.s64 	%p128, %rd478, %rd215;
	selp.f32 	%f286, %f292, %f190, %p128;
	min.s64 	%rd472, %rd478, %rd215;
$L__BB15_214:
	ld.shared.f32 	%f193, [_ZN6thrust24THRUST_300001_SM_1000_NS8cuda_cub4core6detail5shmemE+40];
	ld.shared.u64 	%rd218, [_ZN6thrust24THRUST_300001_SM_1000_NS8cuda_cub4core6detail5shmemE+48];
	setp.lt.f32 	%p129, %f286, %f193;
	mov.f32 	%f287, %f193;
	mov.u64 	%rd473, %rd218;
	@%p129 bra 	$L__BB15_217;
	setp.lt.f32 	%p130, %f193, %f286;
	mov.f32 	%f287, %f286;
	mov.u64 	%rd473, %rd472;
	@%p130 bra 	$L__BB15_217;
	setp.lt.s64 	%p131, %rd472, %rd218;
	selp.f32 	%f287, %f286, %f193, %p131;
	min.s64 	%rd473, %rd472, %rd218;
$L__BB15_217:
	ld.shared.f32 	%f196, [_ZN6thrust24THRUST_300001_SM_1000_NS8cuda_cub4core6detail5shmemE+56];
	ld.shared.u64 	%rd221, [_ZN6thrust24THRUST_300001_SM_1000_NS8cuda_cub4core6detail5shmemE+64];
	setp.lt.f32 	%p132, %f287, %f196;
	mov.f32 	%f288, %f196;
	mov.u64 	%rd474, %rd221;
	@%p132 bra 	$L__BB15_220;
	setp.lt.f32 	%p133, %f196, %f287;
	mov.f32 	%f288, %f287;
	mov.u64 	%rd474, %rd473;
	@%p133 bra 	$L__BB15_220;
	setp.lt.s64 	%p134, %rd473, %rd221;
	selp.f32 	%f288, %f287, %f196, %p134;
	min.s64 	%rd474, %rd473, %rd221;
$L__BB15_220:
	ld.shared.f32 	%f199, [_ZN6thrust24THRUST_300001_SM_1000_NS8cuda_cub4core6detail5shmemE+72];
	ld.shared.u64 	%rd224, [_ZN6thrust24THRUST_300001_SM_1000_NS8cuda_cub4core6detail5shmemE+80];
	setp.lt.f32 	%p135, %f288, %f199;
	mov.f32 	%f289, %f199;
	mov.u64 	%rd475, %rd224;
	@%p135 bra 	$L__BB15_223;
	setp.lt.f32 	%p136, %f199, %f288;
	mov.f32 	%f289, %f288;
	mov.u64 	%rd475, %rd474;
	@%p136 bra 	$L__BB15_223;
	setp.lt.s64 	%p137, %rd474, %rd224;
	selp.f32 	%f289, %f288, %f199, %p137;
	min.s64 	%rd475, %rd474, %rd224;
$L__BB15_223:
	ld.shared.f32 	%f202, [_ZN6thrust24THRUST_300001_SM_1000_NS8cuda_cub4core6detail5shmemE+88];
	ld.shared.u64 	%rd227, [_ZN6thrust24THRUST_300001_SM_1000_NS8cuda_cub4core6detail5shmemE+96];
	setp.lt.f32 	%p138, %f289, %f202;
	mov.f32 	%f290, %f202;
	mov.u64 	%rd476, %rd227;
	@%p138 bra 	$L__BB15_226;
	setp.lt.f32 	%p139, %f202, %f289;
	mov.f32 	%f290, %f289;
	mov.u64 	%rd476, %rd475;
	@%p139 bra 	$L__BB15_226;
	setp.lt.s64 	%p140, %rd475, %rd227;
	selp.f32 	%f290, %f289, %f202, %p140;
	min.s64 	%rd476, %rd475, %rd227;
$L__BB15_226:
	ld.shared.f32 	%f205, [_ZN6thrust24THRUST_300001_SM_1000_NS8cuda_cub4core6detail5shmemE+104];
	ld.shared.u64 	%rd230, [_ZN6thrust24THRUST_300001_SM_1000_NS8cuda_cub4core6detail5shmemE+112];
	setp.lt.f32 	%p141, %f290, %f205;
	mov.f32 	%f291, %f205;
	mov.u64 	%rd477, %rd230;
	@%p141 bra 	$L__BB15_229;
	setp.lt.f32 	%p142, %f205, %f290;
	mov.f32 	%f291, %f290;
	mov.u64 	%rd477, %rd476;
	@%p142 bra 	$L__BB15_229;
	setp.lt.s64 	%p143, %rd476, %rd230;
	selp.f32 	%f291, %f290, %f205, %p143;
	min.s64 	%rd477, %rd476, %rd230;
$L__BB15_229:
	ld.shared.f32 	%f208, [_ZN6thrust24THRUST_300001_SM_1000_NS8cuda_cub4core6detail5shmemE+120];
	ld.shared.u64 	%rd233, [_ZN6thrust24THRUST_300001_SM_1000_NS8cuda_cub4core6detail5shmemE+128];
	setp.lt.f32 	%p144, %f291, %f208;
	mov.f32 	%f292, %f208;
	mov.u64 	%rd478, %rd233;
	@%p144 bra 	$L__BB15_232;
	setp.lt.f32 	%p145, %f208, %f291;
	mov.f32 	%f292, %f291;
	mov.u64 	%rd478, %rd477;
	@%p145 bra 	$L__BB15_232;
	setp.lt.s64 	%p146, %rd477, %rd233;
	selp.f32 	%f292, %f291, %f208, %p146;
	min.s64 	%rd478, %rd477, %rd233;
$L__BB15_232:
	mov.u32 	%r426, %tid.x;
	setp.ne.s32 	%p263, %r426, 0;
	@%p263 bra 	$L__BB15_234;
	ld.param.u64 	%rd391, [_ZN6thrust24THRUST_300001_SM_1000_NS8cuda_cub4core6detail13_kernel_agentINS1_8__reduce11ReduceAgentIPN4cuda3std3__45tupleIJflEEESC_SB_lNS1_9__extrema9arg_max_fIflNS9_4lessIfEEEEEEJSC_SC_iSH_EEEvDpT0__param_1];
	cvta.to.global.u64 	%rd390, %rd391;
	st.global.f32 	[%rd390], %f292;
	st.global.u64 	[%rd390+8], %rd478;
$L__BB15_234:
	ret;

}
	// .globl	_ZN3cub18CUB_300001_SM_10006detail11EmptyKernelIvEEvv
.visible .entry _ZN3cub18CUB_300001_SM_10006detail11EmptyKernelIvEEvv()
{


	ret;

}
	// .globl	_ZN3cub18CUB_300001_SM_10006detail4scan23DeviceCompactInitKernelINS0_13ScanTileStateIiLb1EEEPiEEvT_iT0_
.visible .entry _ZN3cub18CUB_300001_SM_10006detail4scan23DeviceCompactInitKernelINS0_13ScanTileStateIiLb1EEEPiEEvT_iT0_(
	.param .align 8 .b8 _ZN3cub18CUB_300001_SM_10006detail4scan23DeviceCompactInitKernelINS0_13ScanTileStateIiLb1EEEPiEEvT_iT0__param_0[8],
	.param .u32 _ZN3cub18CUB_300001_SM_10006detail4scan23DeviceCompactInitKernelINS0_13ScanTileStateIiLb1EEEPiEEvT_iT0__param_1,
	.param .u64 .ptr .align 1 _ZN3cub18CUB_300001_SM_10006detail4scan23DeviceCompactInitKernelINS0_13ScanTileStateIiLb1EEEPiEEvT_iT0__param_2
)
{
	.reg .pred 	%p<6>;
	.reg .b32 	%r<12>;
	.reg .b64 	%rd<9>;

	ld.param.u64 	%rd3, [_ZN3cub18CUB_300001_SM_10006detail4scan23DeviceCompactInitKernelINS0_13ScanTileStateIiLb1EEEPiEEvT_iT0__param_0];
	ld.param.u32 	%r4, [_ZN3cub18CUB_300001_SM_10006detail4scan23DeviceCompactInitKernelINS0_13ScanTileStateIiLb1EEEPiEEvT_iT0__param_1];
	ld.param.u64 	%rd2, [_ZN3cub18CUB_300001_SM_10006detail4scan23DeviceCompactInitKernelINS0_13ScanTileStateIiLb1EEEPiEEvT_iT0__param_2];
	cvta.to.global.u64 	%rd1, %rd3;
	mov.u32 	%r1, %ctaid.x;
	mov.u32 	%r5, %ntid.x;
	mov.u32 	%r2, %tid.x;
	mad.lo.s32 	%r3, %r1, %r5, %r2;
	setp.ge.s32 	%p1, %r3, %r4;
	@%p1 bra 	$L__BB17_2;
	mul.wide.s32 	%rd4, %r3, 8;
	add.s64 	%rd5, %rd1, %rd4;
	mov.b32 	%r6, 0;
	mov.b32 	%r7, 99;
	st.global.v2.u32 	[%rd5+256], {%r7, %r6};
$L__BB17_2:
	setp.ne.s32 	%p2, %r1, 0;
	setp.gt.u32 	%p3, %r2, 31;
	or.pred  	%p4, %p2, %p3;
	@%p4 bra 	$L__BB17_4;
	mul.wide.u32 	%rd6, %r2, 8;
	add.s64 	%rd7, %rd1, %rd6;
	mov.b32 	%r9, 0;
	st.global.v2.u32 	[%rd7], {%r9, %r9};
$L__BB17_4:
	or.b32  	%r10, %r1, %r2;
	setp.ne.s32 	%p5, %r10, 0;
	@%p5 bra 	$L__BB17_6;
	cvta.to.global.u64 	%rd8, %rd2;
	mov.b32 	%r11, 0;
	st.global.u32 	[%rd8], %r11;
$L__BB17_6:
	ret;

}
	// .globl	_ZN3cub18CUB_300001_SM_10006detail4scan23DeviceCompactInitKernelINS0_13ScanTileStateIiLb1EEEPlEEvT_iT0_
.visible .entry _ZN3cub18CUB_300001_SM_10006detail4scan23DeviceCompactInitKernelINS0_13ScanTileStateIiLb1EEEPlEEvT_iT0_(
	.param .align 8 .b8 _ZN3cub18CUB_300001_SM_10006detail4scan23DeviceCompactInitKernelINS0_13ScanTileStateIiLb1EEEPlEEvT_iT0__param_0[8],
	.param .u32 _ZN3cub18CUB_300001_SM_10006detail4scan23DeviceCompactInitKernelINS0_13ScanTileStateIiLb1EEEPlEEvT_iT0__param_1,
	.param .u64 .ptr .align 1 _ZN3cub18CUB_300001_SM_10006detail4scan23DeviceCompactInitKernelINS0_13ScanTileStateIiLb1EEEPlEEvT_iT0__param_2
)
{
	.reg .pred 	%p<6>;
	.reg .b32 	%r<11>;
	.reg .b64 	%rd<10>;

	ld.param.u64 	%rd3, [_ZN3cub18CUB_300001_SM_10006detail4scan23DeviceCompactInitKernelINS0_13ScanTileStateIiLb1EEEPlEEvT_iT0__param_0];
	ld.param.u32 	%r4, [_ZN3cub18CUB_300001_SM_10006detail4scan23DeviceCompactInitKernelINS0_13ScanTileStateIiLb1EEEPlEEvT_iT0__param_1];
	ld.param.u64 	%rd2, [_ZN3cub18CUB_300001_SM_10006detail4scan23DeviceCompactInitKernelINS0_13ScanTileStateIiLb1EEEPlEEvT_iT0__param_2];
	cvta.to.global.u64 	%rd1, %rd3;
	mov.u32 	%r1, %ctaid.x;
	mov.u32 	%r5, %ntid.x;
	mov.u32 	%r2, %tid.x;
	mad.lo.s32 	%r3, %r1, %r5, %r2;
	setp.ge.s32 	%p1, %r3, %r4;
	@%p1 bra 	$L__BB18_2;
	mul.wide.s32 	%rd4, %r3, 8;
	add.s64 	%rd5, %rd1, %rd4;
	mov.b32 	%r6, 0;
	mov.b32 	%r7, 99;
	st.global.v2.u32 	[%rd5+256], {%r7, %r6};
$L__BB18_2:
	setp.ne.s32 	%p2, %r1, 0;
	setp.gt.u32 	%p3, %r2, 31;
	or.pred  	%p4, %p2, %p3;
	@%p4 bra 	$L__BB18_4;
	mul.wide.u32 	%rd6, %r2, 8;
	add.s64 	%rd7, %rd1, %rd6;
	mov.b32 	%r9, 0;
	st.global.v2.u32 	[%rd7], {%r9, %r9};
$L__BB18_4:
	or.b32  	%r10, %r1, %r2;
	setp.ne.s32 	%p5, %r10, 0;
	@%p5 bra 	$L__BB18_6;
	cvta.to.global.u64 	%rd8, %rd2;
	mov.b64 	%rd9, 0;
	st.global.u64 	[%rd8], %rd9;
$L__BB18_6:
	ret;

}
	// .globl	_ZN3cub18CUB_300001_SM_10006detail8for_each13static_kernelINS2_12policy_hub_t12policy_500_tEmN6thrust24THRUST_300001_SM_1000_NS8cuda_cub6__fill7functorINS7_6detail15normal_iteratorINS7_10device_ptrIfEEEEfEEEEvT0_T1_
.visible .entry _ZN3cub18CUB_300001_SM_10006detail8for_each13static_kernelINS2_12policy_hub_t12policy_500_tEmN6thrust24THRUST_300001_SM_1000_NS8cuda_cub6__fill7functorINS7_6detail15normal_iteratorINS7_10device_ptrIfEEEEfEEEEvT0_T1_(
	.param .u64 _ZN3cub18CUB_300001_SM_10006detail8for_each13static_kernelINS2_12policy_hub_t12policy_500_tEmN6thrust24THRUST_300001_SM_1000_NS8cuda_cub6__fill7functorINS7_6detail15normal_iteratorINS7_10device_ptrIfEEEEfEEEEvT0_T1__param_0,
	.param .align 8 .b8 _ZN3cub18CUB_300001_SM_10006detail8for_each13static_kernelINS2_12policy_hub_t12policy_500_tEmN6thrust24THRUST_300001_SM_1000_NS8cuda_cub6__fill7functorINS7_6detail15normal_iteratorINS7_10device_ptrIfEEEEfEEEEvT0_T1__param_1[16]
)
.maxntid 256
{
	.reg .pred 	%p<4>;
	.reg .b16 	%rs<5>;
	.reg .b32 	%r<10>;
	.reg .b32 	%f<3>;
	.reg .b64 	%rd<16>;

	ld.param.f32 	%f2, [_ZN3cub18CUB_300001_SM_10006detail8for_each13static_kernelINS2_12policy_hub_t12policy_500_tEmN6thrust24THRUST_300001_SM_1000_NS8cuda_cub6__fill7functorINS7_6detail15normal_iteratorINS7_10device_ptrIfEEEEfEEEEvT0_T1__param_1+8];
	ld.param.u64 	%rd4, [_ZN3cub18CUB_300001_SM_10006detail8for_each13static_kernelINS2_12policy_hub_t12policy_500_tEmN6thrust24THRUST_300001_SM_1000_NS8cuda_cub6__fill7functorINS7_6detail15normal_iteratorINS7_10device_ptrIfEEEEfEEEEvT0_T1__param_1];
	ld.param.u64 	%rd5, [_ZN3cub18CUB_300001_SM_10006detail8for_each13static_kernelINS2_12policy_hub_t12policy_500_tEmN6thrust24THRUST_300001_SM_1000_NS8cuda_cub6__fill7functorINS7_6detail15normal_iteratorINS7_10device_ptrIfEEEEfEEEEvT0_T1__param_0];
	mov.u32 	%r7, %ctaid.x;
	mul.wide.u32 	%rd1, %r7, 512;
	sub.s64 	%rd2, %rd5, %rd1;
	setp.lt.u64 	%p1, %rd2, 512;
	@%p1 bra 	$L__BB19_2;
	mov.u32 	%r9, %tid.x;
	cvta.to.global.u64 	%rd11, %rd4;
	cvt.u64.u32 	%rd12, %r9;
	add.s64 	%rd13, %rd1, %rd12;
	shl.b64 	%rd14, %rd13, 2;
	add.s64 	%rd15, %rd11, %rd14;
	st.global.f32 	[%rd15], %f2;
	st.global.f32 	[%rd15+1024], %f2;
	bra.uni 	$L__BB19_6;
$L__BB19_2:
	cvta.to.global.u64 	%rd6, %rd4;
	mov.u32 	%r1, %tid.x;
	cvt.u64.u32 	%rd7, %r1;
	setp.le.u64 	%p2, %rd2, %rd7;
	add.s64 	%rd8, %rd1, %rd7;
	shl.b64 	%rd9, %rd8, 2;
	add.s64 	%rd3, %rd6, %rd9;
	@%p2 bra 	$L__BB19_4;
	st.global.f32 	[%rd3], %f2;
$L__BB19_4:
	add.s32 	%r8, %r1, 256;
	cvt.u64.u32 	%rd10, %r8;
	setp.le.u64 	%p3, %rd2, %rd10;
	@%p3 bra 	$L__BB19_6;
	st.global.f32 	[%rd3+1024], %f2;
$L__BB19_6:
	ret;

}
	// .globl	_ZN3cub18CUB_300001_SM_10006detail8for_each13static_kernelINS2_12policy_hub_t12policy_500_tEmN6thrust24THRUST_300001_SM_1000_NS8cuda_cub20__uninitialized_fill7functorINS7_10device_ptrIfEEfEEEEvT0_T1_
.visible .entry _ZN3cub18CUB_300001_SM_10006detail8for_each13static_kernelINS2_12policy_hub_t12policy_500_tEmN6thrust24THRUST_300001_SM_1000_NS8cuda_cub20__uninitialized_fill7functorINS7_10device_ptrIfEEfEEEEvT0_T1_(
	.param .u64 _ZN3cub18CUB_300001_SM_10006detail8for_each13static_kernelINS2_12policy_hub_t12policy_500_tEmN6thrust24THRUST_300001_SM_1000_NS8cuda_cub20__uninitialized_fill7functorINS7_10device_ptrIfEEfEEEEvT0_T1__param_0,
	.param .align 8 .b8 _ZN3cub18CUB_300001_SM_10006detail8for_each13static_kernelINS2_12policy_hub_t12policy_500_tEmN6thrust24THRUST_300001_SM_1000_NS8cuda_cub20__uninitialized_fill7functorINS7_10device_ptrIfEEfEEEEvT0_T1__param_1[16]
)
.maxntid 256
{
	.reg .pred 	%p<4>;
	.reg .b16 	%rs<5>;
	.reg .b32 	%r<10>;
	.reg .b32 	%f<3>;
	.reg .b64 	%rd<16>;

	ld.param.f32 	%f2, [_ZN3cub18CUB_300001_SM_10006detail8for_each13static_kernelINS2_12policy_hub_t12policy_500_tEmN6thrust24THRUST_300001_SM_1000_NS8cuda_cub20__uninitialized_fill7functorINS7_10device_ptrIfEEfEEEEvT0_T1__param_1+8];
	ld.param.u64 	%rd4, [_ZN3cub18CUB_300001_SM_10006detail8for_each13static_kernelINS2_12policy_hub_t12policy_500_tEmN6thrust24THRUST_300001_SM_1000_NS8cuda_cub20__uninitialized_fill7functorINS7_10device_ptrIfEEfEEEEvT0_T1__param_1];
	ld.param.u64 	%rd5, [_ZN3cub18CUB_300001_SM_10006detail8for_each13static_kernelINS2_12policy_hub_t12policy_500_tEmN6thrust24THRUST_300001_SM_1000_NS8cuda_cub20__uninitialized_fill7functorINS7_10device_ptrIfEEfEEEEvT0_T1__param_0];
	mov.u32 	%r7, %ctaid.x;
	mul.wide.u32 	%rd1, %r7, 512;
	sub.s64 	%rd2, %rd5, %rd1;
	setp.lt.u64 	%p1, %rd2, 512;
	@%p1 bra 	$L__BB20_2;
	mov.u32 	%r9, %tid.x;
	cvta.to.global.u64 	%rd11, %rd4;
	cvt.u64.u32 	%rd12, %r9;
	add.s64 	%rd13, %rd1, %rd12;
	shl.b64 	%rd14, %rd13, 2;
	add.s64 	%rd15, %rd11, %rd14;
	st.global.f32 	[%rd15], %f2;
	st.global.f32 	[%rd15+1024], %f2;
	bra.uni 	$L__BB20_6;
$L__BB20_2:
	cvta.to.global.u64 	%rd6, %rd4;
	mov.u32 	%r1, %tid.x;
	cvt.u64.u32 	%rd7, %r1;
	setp.le.u64 	%p2, %rd2, %rd7;
	add.s64 	%rd8, %rd1, %rd7;
	shl.b64 	%rd9, %rd8, 2;
	add.s64 	%rd3, %rd6, %rd9;
	@%p2 bra 	$L__BB20_4;
	st.global.f32 	[%rd3], %f2;
$L__BB20_4:
	add.s32 	%r8, %r1, 256;
	cvt.u64.u32 	%rd10, %r8;
	setp.le.u64 	%p3, %rd2, %rd10;
	@%p3 bra 	$L__BB20_6;
	st.global.f32 	[%rd3+1024], %f2;
$L__BB20_6:
	ret;

}
	// .globl	_ZN3cub18CUB_300001_SM_10006detail8for_each13static_kernelINS2_12policy_hub_t12policy_500_tElN6thrust24THRUST_300001_SM_1000_NS8cuda_cub6__fill7functorINS7_6detail15normal_iteratorINS7_10device_ptrIfEEEEfEEEEvT0_T1_
.visible .entry _ZN3cub18CUB_300001_SM_10006detail8for_each13static_kernelINS2_12policy_hub_t12policy_500_tElN6thrust24THRUST_300001_SM_1000_NS8cuda_cub6__fill7functorINS7_6detail15normal_iteratorINS7_10device_ptrIfEEEEfEEEEvT0_T1_(
	.param .u64 _ZN3cub18CUB_300001_SM_10006detail8for_each13static_kernelINS2_12policy_hub_t12policy_500_tElN6thrust24THRUST_300001_SM_1000_NS8cuda_cub6__fill7functorINS7_6detail15normal_iteratorINS7_10device_ptrIfEEEEfEEEEvT0_T1__param_0,
	.param .align 8 .b8 _ZN3cub18CUB_300001_SM_10006detail8for_each13static_kernelINS2_12policy_hub_t12policy_500_tElN6thrust24THRUST_300001_SM_1000_NS8cuda_cub6__fill7functorINS7_6detail15normal_iteratorINS7_10device_ptrIfEEEEfEEEEvT0_T1__param_1[16]
)
.maxntid 256
{
	.reg .pred 	%p<4>;
	.reg .b16 	%rs<5>;
	.reg .b32 	%r<10>;
	.reg .b32 	%f<3>;
	.reg .b64 	%rd<17>;

	ld.param.f32 	%f2, [_ZN3cub18CUB_300001_SM_10006detail8for_each13static_kernelINS2_12policy_hub_t12policy_500_tElN6thrust24THRUST_300001_SM_1000_NS8cuda_cub6__fill7functorINS7_6detail15normal_iteratorINS7_10device_ptrIfEEEEfEEEEvT0_T1__param_1+8];
	ld.param.u64 	%rd5, [_ZN3cub18CUB_300001_SM_10006detail8for_each13static_kernelINS2_12policy_hub_t12policy_500_tElN6thrust24THRUST_300001_SM_1000_NS8cuda_cub6__fill7functorINS7_6detail15normal_iteratorINS7_10device_ptrIfEEEEfEEEEvT0_T1__param_1];
	ld.param.u64 	%rd6, [_ZN3cub18CUB_300001_SM_10006detail8for_each13static_kernelINS2_12policy_hub_t12policy_500_tElN6thrust24THRUST_300001_SM_1000_NS8cuda_cub6__fill7functorINS7_6detail15normal_iteratorINS7_10device_ptrIfEEEEfEEEEvT0_T1__param_0];
	mov.u32 	%r7, %ctaid.x;
	mul.wide.u32 	%rd1, %r7, 512;
	sub.s64 	%rd2, %rd6, %rd1;
	setp.lt.s64 	%p1, %rd2, 512;
	@%p1 bra 	$L__BB21_2;
	mov.u32 	%r9, %tid.x;
	cvta.to.global.u64 	%rd12, %rd5;
	cvt.u64.u32 	%rd13, %r9;
	add.s64 	%rd14, %rd1, %rd13;
	shl.b64 	%rd15, %rd14, 2;
	add.s64 	%rd16, %rd12, %rd15;
	st.global.f32 	[%rd16], %f2;
	st.global.f32 	[%rd16+1024], %f2;
	bra.uni 	$L__BB21_6;
$L__BB21_2:
	cvta.to.global.u64 	%rd7, %rd5;
	mov.u32 	%r1, %tid.x;
	cvt.s64.s32 	%rd3, %rd2;
	cvt.u64.u32 	%rd8, %r1;
	setp.le.s64 	%p2, %rd3, %rd8;
	add.s64 	%rd9, %rd1, %rd8;
	shl.b64 	%rd10, %rd9, 2;
	add.s64 	%rd4, %rd7, %rd10;
	@%p2 bra 	$L__BB21_4;
	st.global.f32 	[%rd4], %f2;
$L__BB21_4:
	add.s32 	%r8, %r1, 256;
	cvt.u64.u32 	%rd11, %r8;
	setp.le.s64 	%p3, %rd3, %rd11;
	@%p3 bra 	$L__BB21_6;
	st.global.f32 	[%rd4+1024], %f2;
$L__BB21_6:
	ret;

}
	// .globl	_ZN3cub18CUB_300001_SM_10006detail8for_each13static_kernelINS2_12policy_hub_t12policy_500_tEmN6thrust24THRUST_300001_SM_1000_NS8cuda_cub6__fill7functorINS7_6detail15normal_iteratorINS7_10device_ptrIiEEEEiEEEEvT0_T1_
.visible .entry _ZN3cub18CUB_300001_SM_10006detail8for_each13static_kernelINS2_12policy_hub_t12policy_500_tEmN6thrust24THRUST_300001_SM_1000_NS8cuda_cub6__fill7functorINS7_6detail15normal_iteratorINS7_10device_ptrIiEEEEiEEEEvT0_T1_(
	.param .u64 _ZN3cub18CUB_300001_SM_10006detail8for_each13static_kernelINS2_12policy_hub_t12policy_500_tEmN6thrust24THRUST_300001_SM_1000_NS8cuda_cub6__fill7functorINS7_6detail15normal_iteratorINS7_10device_ptrIiEEEEiEEEEvT0_T1__param_0,
	.param .align 8 .b8 _ZN3cub18CUB_300001_SM_10006detail8for_each13static_kernelINS2_12policy_hub_t12policy_500_tEmN6thrust24THRUST_300001_SM_1000_NS8cuda_cub6__fill7functorINS7_6detail15normal_iteratorINS7_10device_ptrIiEEEEiEEEEvT0_T1__param_1[16]
)
.maxntid 256
{
	.reg .pred 	%p<4>;
	.reg .b16 	%rs<5>;
	.reg .b32 	%r<12>;
	.reg .b64 	%rd<16>;

	ld.param.u32 	%r3, [_ZN3cub18CUB_300001_SM_10006detail8for_each13static_kernelINS2_12policy_hub_t12policy_500_tEmN6thrust24THRUST_300001_SM_1000_NS8cuda_cub6__fill7functorINS7_6detail15normal_iteratorINS7_10device_ptrIiEEEEiEEEEvT0_T1__param_1+8];
	ld.param.u64 	%rd4, [_ZN3cub18CUB_300001_SM_10006detail8for_each13static_kernelINS2_12policy_hub_t12policy_500_tEmN6thrust24THRUST_300001_SM_1000_NS8cuda_cub6__fill7functorINS7_6detail15normal_iteratorINS7_10device_ptrIiEEEEiEEEEvT0_T1__param_1];
	ld.param.u64 	%rd5, [_ZN3cub18CUB_300001_SM_10006detail8for_each13static_kernelINS2_12policy_hub_t12policy_500_tEmN6thrust24THRUST_300001_SM_1000_NS8cuda_cub6__fill7functorINS7_6detail15normal_iteratorINS7_10device_ptrIiEEEEiEEEEvT0_T1__param_0];
	mov.u32 	%r9, %ctaid.x;
	mul.wide.u32 	%rd1, %r9, 512;
	sub.s64 	%rd2, %rd5, %rd1;
	setp.lt.u64 	%p1, %rd2, 512;
	@%p1 bra 	$L__BB22_2;
	mov.u32 	%r11, %tid.x;
	cvta.to.global.u64 	%rd11, %rd4;
	cvt.u64.u32 	%rd12, %r11;
	add.s64 	%rd13, %rd1, %rd12;
	shl.b64 	%rd14, %rd13, 2;
	add.s64 	%rd15, %rd11, %rd14;
	st.global.u32 	[%rd15], %r3;
	st.global.u32 	[%rd15+1024], %r3;
	bra.uni 	$L__BB22_6;
$L__BB22_2:
	cvta.to.global.u64 	%rd6, %rd4;
	mov.u32 	%r2, %tid.x;
	cvt.u64.u32 	%rd7, %r2;
	setp.le.u64 	%p2, %rd2, %rd7;
	add.s64 	%rd8, %rd1, %rd7;
	shl.b64 	%rd9, %rd8, 2;
	add.s64 	%rd3, %rd6, %rd9;
	@%p2 bra 	$L__BB22_4;
	st.global.u32 	[%rd3], %r3;
$L__BB22_4:
	add.s32 	%r10, %r2, 256;
	cvt.u64.u32 	%rd10, %r10;
	setp.le.u64 	%p3, %rd2, %rd10;
	@%p3 bra 	$L__BB22_6;
	st.global.u32 	[%rd3+1024], %r3;
$L__BB22_6:
	ret;

}
	// .globl	_ZN3cub18CUB_300001_SM_10006detail8for_each13static_kernelINS2_12policy_hub_t12policy_500_tEmN6thrust24THRUST_300001_SM_1000_NS8cuda_cub20__uninitialized_fill7functorINS7_10device_ptrIiEEiEEEEvT0_T1_
.visible .entry _ZN3cub18CUB_300001_SM_10006detail8for_each13static_kernelINS2_12policy_hub_t12policy_500_tEmN6thrust24THRUST_300001_SM_1000_NS8cuda_cub20__uninitialized_fill7functorINS7_10device_ptrIiEEiEEEEvT0_T1_(
	.param .u64 _ZN3cub18CUB_300001_SM_10006detail8for_each13static_kernelINS2_12policy_hub_t12policy_500_tEmN6thrust24THRUST_300001_SM_1000_NS8cuda_cub20__uninitialized_fill7functorINS7_10device_ptrIiEEiEEEEvT0_T1__param_0,
	.param .align 8 .b8 _ZN3cub18CUB_300001_SM_10006detail8for_each13static_kernelINS2_12policy_hub_t12policy_500_tEmN6thrust24THRUST_300001_SM_1000_NS8cuda_cub20__uninitialized_fill7functorINS7_10device_ptrIiEEiEEEEvT0_T1__param_1[16]
)
.maxntid 256
{
	.reg .pred 	%p<4>;
	.reg .b16 	%rs<5>;
	.reg .b32 	%r<12>;
	.reg .b64 	%rd<16>;

	ld.param.u32 	%r3, [_ZN3cub18CUB_300001_SM_10006detail8for_each13static_kernelINS2_12policy_hub_t12policy_500_tEmN6thrust24THRUST_300001_SM_1000_NS8cuda_cub20__uninitialized_fill7functorINS7_10device_ptrIiEEiEEEEvT0_T1__param_1+8];
	ld.param.u64 	%rd4, [_ZN3cub18CUB_300001_SM_10006detail8for_each13static_kernelINS2_12policy_hub_t12policy_500_tEmN6thrust24THRUST_300001_SM_1000_NS8cuda_cub20__uninitialized_fill7functorINS7_10device_ptrIiEEiEEEEvT0_T1__param_1];
	ld.param.u64 	%rd5, [_ZN3cub18CUB_300001_SM_10006detail8for_each13static_kernelINS2_12policy_hub_t12policy_500_tEmN6thrust24THRUST_300001_SM_1000_NS8cuda_cub20__uninitialized_fill7functorINS7_10device_ptrIiEEiEEEEvT0_T1__param_0];
	mov.u32 	%r9, %ctaid.x;
	mul.wide.u32 	%rd1, %r9, 512;
	sub.s64 	%rd2, %rd5, %rd1;
	setp.lt.u64 	%p1, %rd2, 512;
	@%p1 bra 	$L__BB23_2;
	mov.u32 	%r11, %tid.x;
	cvta.to.global.u64 	%rd11, %rd4;
	cvt.u64.u32 	%rd12, %r11;
	add.s64 	%rd13, %rd1, %rd12;
	shl.b64 	%rd14, %rd13, 2;
	add.s64 	%rd15, %rd11, %rd14;
	st.global.u32 	[%rd15], %r3;
	st.global.u32 	[%rd15+1024], %r3;
	bra.uni 	$L__BB23_6;
$L__BB23_2:
	cvta.to.global.u64 	%rd6, %rd4;
	mov.u32 	%r2, %tid.x;
	cvt.u64.u32 	%rd7, %r2;
	setp.le.u64 	%p2, %rd2, %rd7;
	add.s64 	%rd8, %rd1, %rd7;
	shl.b64 	%rd9, %rd8, 2;
	add.s64 	%rd3, %rd6, %rd9;
	@%p2 bra 	$L__BB23_4;
	st.global.u32 	[%rd3], %r3;
$L__BB23_4:
	add.s32 	%r10, %r2, 256;
	cvt.u64.u32 	%rd10, %r10;
	setp.le.u64 	%p3, %rd2, %rd10;
	@%p3 bra 	$L__BB23_6;
	st.global.u32 	[%rd3+1024], %r3;
$L__BB23_6:
	ret;

}
	// .globl	_ZN3cub18CUB_300001_SM_10006detail8for_each13static_kernelINS2_12policy_hub_t12policy_500_tElN6thrust24THRUST_300001_SM_1000_NS8cuda_cub6__fill7functorINS7_6detail15normal_iteratorINS7_10device_ptrIiEEEEiEEEEvT0_T1_
.visible .entry _ZN3cub18CUB_300001_SM_10006detail8for_each13static_kernelINS2_12policy_hub_t12policy_500_tElN6thrust24THRUST_300001_SM_1000_NS8cuda_cub6__fill7functorINS7_6detail15normal_iteratorINS7_10device_ptrIiEEEEiEEEEvT0_T1_(
	.param .u64 _ZN3cub18CUB_300001_SM_10006detail8for_each13static_kernelINS2_12policy_hub_t12policy_500_tElN6thrust24THRUST_300001_SM_1000_NS8cuda_cub6__fill7functorINS7_6detail15normal_iteratorINS7_10device_ptrIiEEEEiEEEEvT0_T1__param_0,
	.param .align 8 .b8 _ZN3cub18CUB_300001_SM_10006detail8for_each13static_kernelINS2_12policy_hub_t12policy_500_tElN6thrust24THRUST_300001_SM_1000_NS8cuda_cub6__fill7functorINS7_6detail15normal_iteratorINS7_10device_ptrIiEEEEiEEEEvT0_T1__param_1[16]
)
.maxntid 256
{
	.reg .pred 	%p<4>;
	.reg .b16 	%rs<5>;
	.reg .b32 	%r<12>;
	.reg .b64 	%rd<17>;

	ld.param.u32 	%r3, [_ZN3cub18CUB_300001_SM_10006detail8for_each13static_kernelINS2_12policy_hub_t12policy_500_tElN6thrust24THRUST_300001_SM_1000_NS8cuda_cub6__fill7functorINS7_6detail15normal_iteratorINS7_10device_ptrIiEEEEiEEEEvT0_T1__param_1+8];
	ld.param.u64 	%rd5, [_ZN3cub18CUB_300001_SM_10006detail8for_each13static_kernelINS2_12policy_hub_t12policy_500_tElN6thrust24THRUST_300001_SM_1000_NS8cuda_cub6__fill7functorINS7_6detail15normal_iteratorINS7_10device_ptrIiEEEEiEEEEvT0_T1__param_1];
	ld.param.u64 	%rd6, [_ZN3cub18CUB_300001_SM_10006detail8for_each13static_kernelINS2_12policy_hub_t12policy_500_tElN6thrust24THRUST_300001_SM_1000_NS8cuda_cub6__fill7functorINS7_6detail15normal_iteratorINS7_10device_ptrIiEEEEiEEEEvT0_T1__param_0];
	mov.u32 	%r9, %ctaid.x;
	mul.wide.u32 	%rd1, %r9, 512;
	sub.s64 	%rd2, %rd6, %rd1;
	setp.lt.s64 	%p1, %rd2, 512;
	@%p1 bra 	$L__BB24_2;
	mov.u32 	%r11, %tid.x;
	cvta.to.global.u64 	%rd12, %rd5;
	cvt.u64.u32 	%rd13, %r11;
	add.s64 	%rd14, %rd1, %rd13;
	shl.b64 	%rd15, %rd14, 2;
	add.s64 	%rd16, %rd12, %rd15;
	st.global.u32 	[%rd16], %r3;
	st.global.u32 	[%rd16+1024], %r3;
	bra.uni 	$L__BB24_6;
$L__BB24_2:
	cvta.to.global.u64 	%rd7, %rd5;
	mov.u32 	%r2, %tid.x;
	cvt.s64.s32 	%rd3, %rd2;
	cvt.u64.u32 	%rd8, %r2;
	setp.le.s64 	%p2, %rd3, %rd8;
	add.s64 	%rd9, %rd1, %rd8;
	shl.b64 	%rd10, %rd9, 2;
	add.s64 	%rd4, %rd7, %rd10;
	@%p2 bra 	$L__BB24_4;
	st.global.u32 	[%rd4], %r3;
$L__BB24_4:
	add.s32 	%r10, %r2, 256;
	cvt.u64.u32 	%rd11, %r10;
	setp.le.s64 	%p3, %rd3, %rd11;
	@%p3 bra 	$L__BB24_6;
	st.global.u32 	[%rd4+1024], %r3;
$L__BB24_6:
	ret;

}
	// .globl	_ZN3cub18CUB_300001_SM_10006detail8for_each13static_kernelINS2_12policy_hub_t12policy_500_tElN6thrust24THRUST_300001_SM_1000_NS8cuda_cub20__uninitialized_copy7functorINS7_12zip_iteratorIN4cuda3std3__45tupleIJNS7_6detail15normal_iteratorINS7_10device_ptrIfEEEESK_NSH_INSI_IiEEEEEEEEENSH_INS7_7pointerINSF_IJffiEEENS8_3tagENS7_11use_defaultESS_EEEEEEEEvT0_T1_
.visible .entry _ZN3cub18CUB_300001_SM_10006detail8for_each13static_kernelINS2_12policy_hub_t12policy_500_tElN6thrust24THRUST_300001_SM_1000_NS8cuda_cub20__uninitialized_copy7functorINS7_12zip_iteratorIN4cuda3std3__45tupleIJNS7_6detail15normal_iteratorINS7_10device_ptrIfEEEESK_NSH_INSI_IiEEEEEEEEENSH_INS7_7pointerINSF_IJffiEEENS8_3tagENS7_11use_defaultESS_EEEEEEEEvT0_T1_(
	.param .u64 _ZN3cub18CUB_300001_SM_10006detail8for_each13static_kernelINS2_12policy_hub_t12policy_500_tElN6thrust24THRUST_300001_SM_1000_NS8cuda_cub20__uninitialized_copy7functorINS7_12zip_iteratorIN4cuda3std3__45tupleIJNS7_6detail15normal_iteratorINS7_10device_ptrIfEEEESK_NSH_INSI_IiEEEEEEEEENSH_INS7_7pointerINSF_IJffiEEENS8_3tagENS7_11use_defaultESS_EEEEEEEEvT0_T1__param_0,
	.param .align 8 .b8 _ZN3cub18CUB_300001_SM_10006detail8for_each13static_kernelINS2_12policy_hub_t12policy_500_tElN6thrust24THRUST_300001_SM_1000_NS8cuda_cub20__uninitialized_copy7functorINS7_12zip_iteratorIN4cuda3std3__45tupleIJNS7_6detail15normal_iteratorINS7_10device_ptrIfEEEESK_NSH_INSI_IiEEEEEEEEENSH_INS7_7pointerINSF_IJffiEEENS8_3tagENS7_11use_defaultESS_EEEEEEEEvT0_T1__param_1[32]
)
.maxntid 256
{
	.reg .pred 	%p<4>;
	.reg .b32 	%r<10>;
	.reg .b32 	%f<9>;
	.reg .b64 	%rd<38>;

	ld.param.u64 	%rd12, [_ZN3cub18CUB_300001_SM_10006detail8for_each13static_kernelINS2_12policy_hub_t12policy_500_tElN6thrust24THRUST_300001_SM_1000_NS8cuda_cub20__uninitialized_copy7functorINS7_12zip_iteratorIN4cuda3std3__45tupleIJNS7_6detail15normal_iteratorINS7_10device_ptrIfEEEESK_NSH_INSI_IiEEEEEEEEENSH_INS7_7pointerINSF_IJffiEEENS8_3tagENS7_11use_defaultESS_EEEEEEEEvT0_T1__param_1+24];
	ld.param.u64 	%rd11, [_ZN3cub18CUB_300001_SM_10006detail8for_each13static_kernelINS2_12policy_hub_t12policy_500_tElN6thrust24THRUST_300001_SM_1000_NS8cuda_cub20__uninitialized_copy7functorINS7_12zip_iteratorIN4cuda3std3__45tupleIJNS7_6detail15normal_iteratorINS7_10device_ptrIfEEEESK_NSH_INSI_IiEEEEEEEEENSH_INS7_7pointerINSF_IJffiEEENS8_3tagENS7_11use_defaultESS_EEEEEEEEvT0_T1__param_1+16];
	ld.param.u64 	%rd10, [_ZN3cub18CUB_300001_SM_10006detail8for_each13static_kernelINS2_12policy_hub_t12policy_500_tElN6thrust24THRUST_300001_SM_1000_NS8cuda_cub20__uninitialized_copy7functorINS7_12zip_iteratorIN4cuda3std3__45tupleIJNS7_6detail15normal_iteratorINS7_10device_ptrIfEEEESK_NSH_INSI_IiEEEEEEEEENSH_INS7_7pointerINSF_IJffiEEENS8_3tagENS7_11use_defaultESS_EEEEEEEEvT0_T1__param_1+8];
	ld.param.u64 	%rd9, [_ZN3cub18CUB_300001_SM_10006detail8for_each13static_kernelINS2_12policy_hub_t12policy_500_tElN6thrust24THRUST_300001_SM_1000_NS8cuda_cub20__uninitialized_copy7functorINS7_12zip_iteratorIN4cuda3std3__45tupleIJNS7_6detail15normal_iteratorINS7_10device_ptrIfEEEESK_NSH_INSI_IiEEEEEEEEENSH_INS7_7pointerINSF_IJffiEEENS8_3tagENS7_11use_defaultESS_EEEEEEEEvT0_T1__param_1];
	ld.param.u64 	%rd13, [_ZN3cub18CUB_300001_SM_10006detail8for_each13static_kernelINS2_12policy_hub_t12policy_500_tElN6thrust24THRUST_300001_SM_1000_NS8cuda_cub20__uninitialized_copy7functorINS7_12zip_iteratorIN4cuda3std3__45tupleIJNS7_6detail15normal_iteratorINS7_10device_ptrIfEEEESK_NSH_INSI_IiEEEEEEEEENSH_INS7_7pointerINSF_IJffiEEENS8_3tagENS7_11use_defaultESS_EEEEEEEEvT0_T1__param_0];
	mov.u32 	%r1, %ctaid.x;
	mul.wide.u32 	%rd1, %r1, 512;
	sub.s64 	%rd2, %rd13, %rd1;
	setp.lt.s64 	%p1, %rd2, 512;
	@%p1 bra 	$L__BB25_2;
	mov.u32 	%r7, %tid.x;
	cvta.to.global.u64 	%rd27, %rd12;
	cvta.to.global.u64 	%rd28, %rd11;
	cvta.to.global.u64 	%rd29, %rd10;
	cvta.to.global.u64 	%rd30, %rd9;
	cvt.u64.u32 	%rd31, %r7;
	add.s64 	%rd32, %rd1, %rd31;
	shl.b64 	%rd33, %rd32, 2;
	add.s64 	%rd34, %rd30, %rd33;
	add.s64 	%rd35, %rd29, %rd33;
	add.s64 	%rd36, %rd28, %rd33;
	ld.global.f32 	%f5, [%rd34];
	ld.global.f32 	%f6, [%rd35];
	ld.global.u32 	%r8, [%rd36];
	mad.lo.s64 	%rd37, %rd32, 12, %rd27;
	st.global.f32 	[%rd37], %f5;
	st.global.f32 	[%rd37+4], %f6;
	st.global.u32 	[%rd37+8], %r8;
	ld.global.f32 	%f7, [%rd34+1024];
	ld.global.f32 	%f8, [%rd35+1024];
	ld.global.u32 	%r9, [%rd36+1024];
	st.global.f32 	[%rd37+3072], %f7;
	st.global.f32 	[%rd37+3076], %f8;
	st.global.u32 	[%rd37+3080], %r9;
	bra.uni 	$L__BB25_6;
$L__BB25_2:
	cvta.to.global.u64 	%rd3, %rd9;
	cvta.to.global.u64 	%rd4, %rd10;
	cvta.to.global.u64 	%rd5, %rd11;
	cvta.to.global.u64 	%rd6, %rd12;
	mov.u32 	%r2, %tid.x;
	cvt.s64.s32 	%rd7, %rd2;
	cvt.u64.u32 	%rd8, %r2;
	setp.le.s64 	%p2, %rd7, %rd8;
	@%p2 bra 	$L__BB25_4;
	add.s64 	%rd14, %rd1, %rd8;
	shl.b64 	%rd15, %rd14, 2;
	add.s64 	%rd16, %rd3, %rd15;
	add.s64 	%rd17, %rd4, %rd15;
	add.s64 	%rd18, %rd5, %rd15;
	ld.global.f32 	%f1, [%rd16];
	ld.global.f32 	%f2, [%rd17];
	ld.global.u32 	%r3, [%rd18];
	mad.lo.s64 	%rd19, %rd14, 12, %rd6;
	st.global.f32 	[%rd19], %f1;
	st.global.f32 	[%rd19+4], %f2;
	st.global.u32 	[%rd19+8], %r3;
$L__BB25_4:
	cvt.u32.u64 	%r4, %rd8;
	add.s32 	%r5, %r4, 256;
	cvt.u64.u32 	%rd20, %r5;
	setp.le.s64 	%p3, %rd7, %rd20;
	@%p3 bra 	$L__BB25_6;
	add.s64 	%rd21, %rd1, %rd8;
	shl.b64 	%rd22, %rd21, 2;
	add.s64 	%rd23, %rd3, %rd22;
	add.s64 	%rd24, %rd4, %rd22;
	add.s64 	%rd25, %rd5, %rd22;
	ld.global.f32 	%f3, [%rd23+1024];
	ld.global.f32 	%f4, [%rd24+1024];
	ld.global.u32 	%r6, [%rd25+1024];
	mad.lo.s64 	%rd26, %rd21, 12, %rd6;
	st.global.f32 	[%rd26+3072], %f3;
	st.global.f32 	[%rd26+3076], %f4;
	st.global.u32 	[%rd26+3080], %r6;
$L__BB25_6:
	ret;

}
	// .globl	_ZN3cub18CUB_300001_SM_10006detail6select23DeviceSelectSweepKernelINS2_10policy_hubIN4cuda3std3__45tupleIJffiEEENS0_8NullTypeEiLb0ELNS0_10SelectImplE2EE10Policy1000EPS9_PSA_N6thrust24THRUST_300001_SM_1000_NS12zip_iteratorINS8_IJNSH_6detail15normal_iteratorINSH_10device_ptrIfEEEESN_NSK_INSL_IiEEEEEEEEEPiNS0_13ScanTileStateIiLb1EEE17is_interior_tupleSA_iNS2_19streaming_context_tIiLb0EEELSB_2EEEvT0_T1_T2_T3_T4_T5_T6_T7_iT8_NS1_7vsmem_tE
.visible .entry _ZN3cub18CUB_300001_SM_10006detail6select23DeviceSelectSweepKernelINS2_10policy_hubIN4cuda3std3__45tupleIJffiEEENS0_8NullTypeEiLb0ELNS0_10SelectImplE2EE10Policy1000EPS9_PSA_N6thrust24THRUST_300001_SM_1000_NS12zip_iteratorINS8_IJNSH_6detail15normal_iteratorINSH_10device_ptrIfEEEESN_NSK_INSL_IiEEEEEEEEEPiNS0_13ScanTileStateIiLb1EEE17is_interior_tupleSA_iNS2_19streaming_context_tIiLb0EEELSB_2EEEvT0_T1_T2_T3_T4_T5_T6_T7_iT8_NS1_7vsmem_tE(
	.param .u64 .ptr .align 1 _ZN3cub18CUB_300001_SM_10006detail6select23DeviceSelectSweepKernelINS2_10policy_hubIN4cuda3std3__45tupleIJffiEEENS0_8NullTypeEiLb0ELNS0_10SelectImplE2EE10Policy1000EPS9_PSA_N6thrust24THRUST_300001_SM_1000_NS12zip_iteratorINS8_IJNSH_6detail15normal_iteratorINSH_10device_ptrIfEEEESN_NSK_INSL_IiEEEEEEEEEPiNS0_13ScanTileStateIiLb1EEE17is_interior_tupleSA_iNS2_19streaming_context_tIiLb0EEELSB_2EEEvT0_T1_T2_T3_T4_T5_T6_T7_iT8_NS1_7vsmem_tE_param_0,
	.param .u64 .ptr .align 1 _ZN3cub18CUB_300001_SM_10006detail6select23DeviceSelectSweepKernelINS2_10policy_hubIN4cuda3std3__45tupleIJffiEEENS0_8NullTypeEiLb0ELNS0_10SelectImplE2EE10Policy1000EPS9_PSA_N6thrust24THRUST_300001_SM_1000_NS12zip_iteratorINS8_IJNSH_6detail15normal_iteratorINSH_10device_ptrIfEEEESN_NSK_INSL_IiEEEEEEEEEPiNS0_13ScanTileStateIiLb1EEE17is_interior_tupleSA_iNS2_19streaming_context_tIiLb0EEELSB_2EEEvT0_T1_T2_T3_T4_T5_T6_T7_iT8_NS1_7vsmem_tE_param_1,
	.param .align 8 .b8 _ZN3cub18CUB_300001_SM_10006detail6select23DeviceSelectSweepKernelINS2_10policy_hubIN4cuda3std3__45tupleIJffiEEENS0_8NullTypeEiLb0ELNS0_10SelectImplE2EE10Policy1000EPS9_PSA_N6thrust24THRUST_300001_SM_1000_NS12zip_iteratorINS8_IJNSH_6detail15normal_iteratorINSH_10device_ptrIfEEEESN_NSK_INSL_IiEEEEEEEEEPiNS0_13ScanTileStateIiLb1EEE17is_interior_tupleSA_iNS2_19streaming_context_tIiLb0EEELSB_2EEEvT0_T1_T2_T3_T4_T5_T6_T7_iT8_NS1_7vsmem_tE_param_2[24],
	.param .u64 .ptr .align 1 _ZN3cub18CUB_300001_SM_10006detail6select23DeviceSelectSweepKernelINS2_10policy_hubIN4cuda3std3__45tupleIJffiEEENS0_8NullTypeEiLb0ELNS0_10SelectImplE2EE10Policy1000EPS9_PSA_N6thrust24THRUST_300001_SM_1000_NS12zip_iteratorINS8_IJNSH_6detail15normal_iteratorINSH_10device_ptrIfEEEESN_NSK_INSL_IiEEEEEEEEEPiNS0_13ScanTileStateIiLb1EEE17is_interior_tupleSA_iNS2_19streaming_context_tIiLb0EEELSB_2EEEvT0_T1_T2_T3_T4_T5_T6_T7_iT8_NS1_7vsmem_tE_param_3,
	.param .align 8 .b8 _ZN3cub18CUB_300001_SM_10006detail6select23DeviceSelectSweepKernelINS2_10policy_hubIN4cuda3std3__45tupleIJffiEEENS0_8NullTypeEiLb0ELNS0_10SelectImplE2EE10Policy1000EPS9_PSA_N6thrust24THRUST_300001_SM_1000_NS12zip_iteratorINS8_IJNSH_6detail15normal_iteratorINSH_10device_ptrIfEEEESN_NSK_INSL_IiEEEEEEEEEPiNS0_13ScanTileStateIiLb1EEE17is_interior_tupleSA_iNS2_19streaming_context_tIiLb0EEELSB_2EEEvT0_T1_T2_T3_T4_T5_T6_T7_iT8_NS1_7vsmem_tE_param_4[8],
	.param .align 1 .b8 _ZN3cub18CUB_300001_SM_10006detail6select23DeviceSelectSweepKernelINS2_10policy_hubIN4cuda3std3__45tupleIJffiEEENS0_8NullTypeEiLb0ELNS0_10SelectImplE2EE10Policy1000EPS9_PSA_N6thrust24THRUST_300001_SM_1000_NS12zip_iteratorINS8_IJNSH_6detail15normal_iteratorINSH_10device_ptrIfEEEESN_NSK_INSL_IiEEEEEEEEEPiNS0_13ScanTileStateIiLb1EEE17is_interior_tupleSA_iNS2_19streaming_context_tIiLb0EEELSB_2EEEvT0_T1_T2_T3_T4_T5_T6_T7_iT8_NS1_7vsmem_tE_param_5[1],
	.param .align 1 .b8 _ZN3cub18CUB_300001_SM_10006detail6select23DeviceSelectSweepKernelINS2_10policy_hubIN4cuda3std3__45tupleIJffiEEENS0_8NullTypeEiLb0ELNS0_10SelectImplE2EE10Policy1000EPS9_PSA_N6thrust24THRUST_300001_SM_1000_NS12zip_iteratorINS8_IJNSH_6detail15normal_iteratorINSH_10device_ptrIfEEEESN_NSK_INSL_IiEEEEEEEEEPiNS0_13ScanTileStateIiLb1EEE17is_interior_tupleSA_iNS2_19streaming_context_tIiLb0EEELSB_2EEEvT0_T1_T2_T3_T4_T5_T6_T7_iT8_NS1_7vsmem_tE_param_6[1],
	.param .u32 _ZN3cub18CUB_300001_SM_10006detail6select23DeviceSelectSweepKernelINS2_10policy_hubIN4cuda3std3__45tupleIJffiEEENS0_8NullTypeEiLb0ELNS0_10SelectImplE2EE10Policy1000EPS9_PSA_N6thrust24THRUST_300001_SM_1000_NS12zip_iteratorINS8_IJNSH_6detail15normal_iteratorINSH_10device_ptrIfEEEESN_NSK_INSL_IiEEEEEEEEEPiNS0_13ScanTileStateIiLb1EEE17is_interior_tupleSA_iNS2_19streaming_context_tIiLb0EEELSB_2EEEvT0_T1_T2_T3_T4_T5_T6_T7_iT8_NS1_7vsmem_tE_param_7,
	.param .u32 _ZN3cub18CUB_300001_SM_10006detail6select23DeviceSelectSweepKernelINS2_10policy_hubIN4cuda3std3__45tupleIJffiEEENS0_8NullTypeEiLb0ELNS0_10SelectImplE2EE10Policy1000EPS9_PSA_N6thrust24THRUST_300001_SM_1000_NS12zip_iteratorINS8_IJNSH_6detail15normal_iteratorINSH_10device_ptrIfEEEESN_NSK_INSL_IiEEEEEEEEEPiNS0_13ScanTileStateIiLb1EEE17is_interior_tupleSA_iNS2_19streaming_context_tIiLb0EEELSB_2EEEvT0_T1_T2_T3_T4_T5_T6_T7_iT8_NS1_7vsmem_tE_param_8,
	.param .align 1 .b8 _ZN3cub18CUB_300001_SM_10006detail6select23DeviceSelectSweepKernelINS2_10policy_hubIN4cuda3std3__45tupleIJffiEEENS0_8NullTypeEiLb0ELNS0_10SelectImplE2EE10Policy1000EPS9_PSA_N6thrust24THRUST_300001_SM_1000_NS12zip_iteratorINS8_IJNSH_6detail15normal_iteratorINSH_10device_ptrIfEEEESN_NSK_INSL_IiEEEEEEEEEPiNS0_13ScanTileStateIiLb1EEE17is_interior_tupleSA_iNS2_19streaming_context_tIiLb0EEELSB_2EEEvT0_T1_T2_T3_T4_T5_T6_T7_iT8_NS1_7vsmem_tE_param_9[1],
	.param .align 8 .b8 _ZN3cub18CUB_300001_SM_10006detail6select23DeviceSelectSweepKernelINS2_10policy_hubIN4cuda3std3__45tupleIJffiEEENS0_8NullTypeEiLb0ELNS0_10SelectImplE2EE10Policy1000EPS9_PSA_N6thrust24THRUST_300001_SM_1000_NS12zip_iteratorINS8_IJNSH_6detail15normal_iteratorINSH_10device_ptrIfEEEESN_NSK_INSL_IiEEEEEEEEEPiNS0_13ScanTileStateIiLb1EEE17is_interior_tupleSA_iNS2_19streaming_context_tIiLb0EEELSB_2EEEvT0_T1_T2_T3_T4_T5_T6_T7_iT8_NS1_7vsmem_tE_param_10[8]
)
.maxntid 128
{
	.reg .pred 	%p<142>;
	.reg .b32 	%r<711>;
	.reg .b32 	%f<79>;
	.reg .b64 	%rd<112>;
	// demoted variable
	.shared .align 16 .b8 _ZZN3cub18CUB_300001_SM_10006detail6select23DeviceSelectSweepKernelINS2_10policy_hubIN4cuda3std3__45tupleIJffiEEENS0_8NullTypeEiLb0ELNS0_10SelectImplE2EE10Policy1000EPS9_PSA_N6thrust24THRUST_300001_SM_1000_NS12zip_iteratorINS8_IJNSH_6detail15normal_iteratorINSH_10device_ptrIfEEEESN_NSK_INSL_IiEEEEEEEEEPiNS0_13ScanTileStateIiLb1EEE17is_interior_tupleSA_iNS2_19streaming_context_tIiLb0EEELSB_2EEEvT0_T1_T2_T3_T4_T5_T6_T7_iT8_NS1_7vsmem_tEE19static_temp_storage[4608];
	ld.param.u64 	%rd2, [_ZN3cub18CUB_300001_SM_10006detail6select23DeviceSelectSweepKernelINS2_10policy_hubIN4cuda3std3__45tupleIJffiEEENS0_8NullTypeEiLb0ELNS0_10SelectImplE2EE10Policy1000EPS9_PSA_N6thrust24THRUST_300001_SM_1000_NS12zip_iteratorINS8_IJNSH_6detail15normal_iteratorINSH_10device_ptrIfEEEESN_NSK_INSL_IiEEEEEEEEEPiNS0_13ScanTileStateIiLb1EEE17is_interior_tupleSA_iNS2_19streaming_context_tIiLb0EEELSB_2EEEvT0_T1_T2_T3_T4_T5_T6_T7_iT8_NS1_7vsmem_tE_param_4];
	ld.param.u64 	%rd21, [_ZN3cub18CUB_300001_SM_10006detail6select23DeviceSelectSweepKernelINS2_10policy_hubIN4cuda3std3__45tupleIJffiEEENS0_8NullTypeEiLb0ELNS0_10SelectImplE2EE10Policy1000EPS9_PSA_N6thrust24THRUST_300001_SM_1000_NS12zip_iteratorINS8_IJNSH_6detail15normal_iteratorINSH_10device_ptrIfEEEESN_NSK_INSL_IiEEEEEEEEEPiNS0_13ScanTileStateIiLb1EEE17is_interior_tupleSA_iNS2_19streaming_context_tIiLb0EEELSB_2EEEvT0_T1_T2_T3_T4_T5_T6_T7_iT8_NS1_7vsmem_tE_param_2+16];
	ld.param.u64 	%rd20, [_ZN3cub18CUB_300001_SM_10006detail6select23DeviceSelectSweepKernelINS2_10policy_hubIN4cuda3std3__45tupleIJffiEEENS0_8NullTypeEiLb0ELNS0_10SelectImplE2EE10Policy1000EPS9_PSA_N6thrust24THRUST_300001_SM_1000_NS12zip_iteratorINS8_IJNSH_6detail15normal_iteratorINSH_10device_ptrIfEEEESN_NSK_INSL_IiEEEEEEEEEPiNS0_13ScanTileStateIiLb1EEE17is_interior_tupleSA_iNS2_19streaming_context_tIiLb0EEELSB_2EEEvT0_T1_T2_T3_T4_T5_T6_T7_iT8_NS1_7vsmem_tE_param_2+8];
	ld.param.u64 	%rd19, [_ZN3cub18CUB_300001_SM_10006detail6select23DeviceSelectSweepKernelINS2_10policy_hubIN4cuda3std3__45tupleIJffiEEENS0_8NullTypeEiLb0ELNS0_10SelectImplE2EE10Policy1000EPS9_PSA_N6thrust24THRUST_300001_SM_1000_NS12zip_iteratorINS8_IJNSH_6detail15normal_iteratorINSH_10device_ptrIfEEEESN_NSK_INSL_IiEEEEEEEEEPiNS0_13ScanTileStateIiLb1EEE17is_interior_tupleSA_iNS2_19streaming_context_tIiLb0EEELSB_2EEEvT0_T1_T2_T3_T4_T5_T6_T7_iT8_NS1_7vsmem_tE_param_2];
	ld.param.u64 	%rd23, [_ZN3cub18CUB_300001_SM_10006detail6select23DeviceSelectSweepKernelINS2_10policy_hubIN4cuda3std3__45tupleIJffiEEENS0_8NullTypeEiLb0ELNS0_10SelectImplE2EE10Policy1000EPS9_PSA_N6thrust24THRUST_300001_SM_1000_NS12zip_iteratorINS8_IJNSH_6detail15normal_iteratorINSH_10device_ptrIfEEEESN_NSK_INSL_IiEEEEEEEEEPiNS0_13ScanTileStateIiLb1EEE17is_interior_tupleSA_iNS2_19streaming_context_tIiLb0EEELSB_2EEEvT0_T1_T2_T3_T4_T5_T6_T7_iT8_NS1_7vsmem_tE_param_0];
	ld.param.u32 	%r144, [_ZN3cub18CUB_300001_SM_10006detail6select23DeviceSelectSweepKernelINS2_10policy_hubIN4cuda3std3__45tupleIJffiEEENS0_8NullTypeEiLb0ELNS0_10SelectImplE2EE10Policy1000EPS9_PSA_N6thrust24THRUST_300001_SM_1000_NS12zip_iteratorINS8_IJNSH_6detail15normal_iteratorINSH_10device_ptrIfEEEESN_NSK_INSL_IiEEEEEEEEEPiNS0_13ScanTileStateIiLb1EEE17is_interior_tupleSA_iNS2_19streaming_context_tIiLb0EEELSB_2EEEvT0_T1_T2_T3_T4_T5_T6_T7_iT8_NS1_7vsmem_tE_param_7];
	ld.param.u32 	%r145, [_ZN3cub18CUB_300001_SM_10006detail6select23DeviceSelectSweepKernelINS2_10policy_hubIN4cuda3std3__45tupleIJffiEEENS0_8NullTypeEiLb0ELNS0_10SelectImplE2EE10Policy1000EPS9_PSA_N6thrust24THRUST_300001_SM_1000_NS12zip_iteratorINS8_IJNSH_6detail15normal_iteratorINSH_10device_ptrIfEEEESN_NSK_INSL_IiEEEEEEEEEPiNS0_13ScanTileStateIiLb1EEE17is_interior_tupleSA_iNS2_19streaming_context_tIiLb0EEELSB_2EEEvT0_T1_T2_T3_T4_T5_T6_T7_iT8_NS1_7vsmem_tE_param_8];
	cvta.to.global.u64 	%rd1, %rd23;
	cvta.to.global.u64 	%rd3, %rd19;
	cvta.to.global.u64 	%rd4, %rd20;
	cvta.to.global.u64 	%rd5, %rd21;
	mov.u32 	%r146, %ctaid.x;
	mov.u32 	%r147, %nctaid.y;
	mov.u32 	%r148, %ctaid.y;
	mad.lo.s32 	%r1, %r146, %r147, %r148;
	mul.lo.s32 	%r2, %r1, 384;
	add.s32 	%r149, %r145, -1;
	setp.ge.s32 	%p7, %r1, %r149;
	@%p7 bra 	$L__BB26_35;
	setp.ne.s32 	%p81, %r1, 0;
	@%p81 bra 	$L__BB26_7;
	mov.u32 	%r3, %tid.x;
	mul.lo.s32 	%r4, %r3, 3;
	add.s32 	%r635, %r2, %r4;
	mul.wide.u32 	%rd96, %r635, 12;
	add.s64 	%rd97, %rd1, %rd96;
	ld.global.f32 	%f1, [%rd97];
	ld.global.f32 	%f2, [%rd97+4];
	ld.global.u32 	%r5, [%rd97+8];
	ld.global.f32 	%f3, [%rd97+12];
	ld.global.f32 	%f4, [%rd97+16];
	ld.global.u32 	%r6, [%rd97+20];
	ld.global.f32 	%f5, [%rd97+24];
	ld.global.f32 	%f6, [%rd97+28];
	ld.global.u32 	%r7, [%rd97+32];
	setp.gt.s32 	%p127, %r5, 0;
	selp.u32 	%r8, 1, 0, %p127;
	setp.gt.s32 	%p128, %r6, 0;
	selp.u32 	%r9, 1, 0, %p128;
	setp.gt.s32 	%p129, %r7, 0;
	selp.u32 	%r636, 1, 0, %p129;
	bar.sync 	0;
	add.s32 	%r10, %r9, %r8;
	add.s32 	%r609, %r10, %r636;
	shr.u32 	%r12, %r3, 5;
	// begin inline asm
	mov.u32 %r604, %laneid;
	// end inline asm
	mov.b32 	%r607, 1;
	mov.b32 	%r632, 0;
	mov.b32 	%r634, -1;
	// begin inline asm
	{  .reg .s32 r0;  .reg .pred p;  shfl.sync.up.b32 r0|p, %r609, %r607, %r632, %r634;  @p add.s32 r0, r0, %r609;  mov.s32 %r605, r0;}
	// end inline asm
	mov.b32 	%r613, 2;
	// begin inline asm
	{  .reg .s32 r0;  .reg .pred p;  shfl.sync.up.b32 r0|p, %r605, %r613, %r632, %r634;  @p add.s32 r0, r0, %r605;  mov.s32 %r611, r0;}
	// end inline asm
	mov.b32 	%r619, 4;
	// begin inline asm
	{  .reg .s32 r0;  .reg .pred p;  shfl.sync.up.b32 r0|p, %r611, %r619, %r632, %r634;  @p add.s32 r0, r0, %r611;  mov.s32 %r617, r0;}
	// end inline asm
	mov.b32 	%r625, 8;
	// begin inline asm
	{  .reg .s32 r0;  .reg .pred p;  shfl.sync.up.b32 r0|p, %r617, %r625, %r632, %r634;  @p add.s32 r0, r0, %r617;  mov.s32 %r623, r0;}
	// end inline asm
	mov.b32 	%r631, 16;
	// begin inline asm
	{  .reg .s32 r0;  .reg .pred p;  shfl.sync.up.b32 r0|p, %r623, %r631, %r632, %r634;  @p add.s32 r0, r0, %r623;  mov.s32 %r629, r0;}
	// end inline asm
	setp.ne.s32 	%p130, %r604, 31;
	@%p130 bra 	$L__BB26_4;
	shl.b32 	%r637, %r12, 2;
	mov.u32 	%r638, _ZZN3cub18CUB_300001_SM_10006detail6select23DeviceSelectSweepKernelINS2_10policy_hubIN4cuda3std3__45tupleIJffiEEENS0_8NullTypeEiLb0ELNS0_10SelectImplE2EE10Policy1000EPS9_PSA_N6thrust24THRUST_300001_SM_1000_NS12zip_iteratorINS8_IJNSH_6detail15normal_iteratorINSH_10device_ptrIfEEEESN_NSK_INSL_IiEEEEEEEEEPiNS0_13ScanTileStateIiLb1EEE17is_interior_tupleSA_iNS2_19streaming_context_tIiLb0EEELSB_2EEEvT0_T1_T2_T3_T4_T5_T6_T7_iT8_NS1_7vsmem_tEE19static_temp_storage;
	add.s32 	%r639, %r638, %r637;
	st.shared.u32 	[%r639], %r629;
$L__BB26_4:
	bar.sync 	0;
	ld.shared.v4.u32 	{%r640, %r641, %r642, %r643}, [_ZZN3cub18CUB_300001_SM_10006detail6select23DeviceSelectSweepKernelINS2_10policy_hubIN4cuda3std3__45tupleIJffiEEENS0_8NullTypeEiLb0ELNS0_10SelectImplE2EE10Policy1000EPS9_PSA_N6thrust24THRUST_300001_SM_1000_NS12zip_iteratorINS8_IJNSH_6detail15normal_iteratorINSH_10device_ptrIfEEEESN_NSK_INSL_IiEEEEEEEEEPiNS0_13ScanTileStateIiLb1EEE17is_interior_tupleSA_iNS2_19streaming_context_tIiLb0EEELSB_2EEEvT0_T1_T2_T3_T4_T5_T6_T7_iT8_NS1_7vsmem_tEE19static_temp_storage];
	add.s32 	%r644, %r641, %r640;
	setp.eq.s32 	%p131, %r12, 2;
	selp.b32 	%r645, %r644, %r640, %p131;
	add.s32 	%r646, %r644, %r642;
	setp.eq.s32 	%p132, %r12, 3;
	selp.b32 	%r647, %r646, %r645, %p132;
	add.s32 	%r15, %r646, %r643;
	setp.lt.u32 	%p133, %r3, 32;
	selp.b32 	%r648, 0, %r647, %p133;
	setp.eq.s32 	%p134, %r604, 0;
	sub.s32 	%r649, %r629, %r609;
	selp.b32 	%r650, 0, %r649, %p134;
	add.s32 	%r16, %r648, %r650;
	setp.ne.s32 	%p135, %r3, 0;
	@%p135 bra 	$L__BB26_6;
	add.s64 	%rd98, %rd2, 256;
	mov.b32 	%r651, 101;
	// begin inline asm
	st.relaxed.gpu.v2.u32 [%rd98], {%r651, %r15};
	// end inline asm
$L__BB26_6:
	setp.gt.s32 	%p136, %r7, 0;
	setp.gt.s32 	%p137, %r6, 0;
	setp.gt.s32 	%p138, %r5, 0;
	bar.sync 	0;
	sub.s32 	%r653, 384, %r15;
	sub.s32 	%r654, %r4, %r16;
	add.s32 	%r655, %r16, %r653;
	selp.b32 	%r656, %r655, %r654, %p138;
	mov.u32 	%r657, _ZZN3cub18CUB_300001_SM_10006detail6select23DeviceSelectSweepKernelINS2_10policy_hubIN4cuda3std3__45tupleIJffiEEENS0_8NullTypeEiLb0ELNS0_10SelectImplE2EE10Policy1000EPS9_PSA_N6thrust24THRUST_300001_SM_1000_NS12zip_iteratorINS8_IJNSH_6detail15normal_iteratorINSH_10device_ptrIfEEEESN_NSK_INSL_IiEEEEEEEEEPiNS0_13ScanTileStateIiLb1EEE17is_interior_tupleSA_iNS2_19streaming_context_tIiLb0EEELSB_2EEEvT0_T1_T2_T3_T4_T5_T6_T7_iT8_NS1_7vsmem_tEE19static_temp_storage;
	mad.lo.s32 	%r658, %r656, 12, %r657;
	st.shared.f32 	[%r658], %f1;
	st.shared.f32 	[%r658+4], %f2;
	st.shared.u32 	[%r658+8], %r5;
	add.s32 	%r659, %r16, %r8;
	sub.s32 	%r660, %r4, %r659;
	add.s32 	%r661, %r660, 1;
	add.s32 	%r662, %r655, %r8;
	selp.b32 	%r663, %r662, %r661, %p137;
	mad.lo.s32 	%r664, %r663, 12, %r657;
	st.shared.f32 	[%r664], %f3;
	st.shared.f32 	[%r664+4], %f4;
	st.shared.u32 	[%r664+8], %r6;
	add.s32 	%r665, %r10, %r16;
	sub.s32 	%r666, %r4, %r665;
	add.s32 	%r667, %r666, 2;
	add.s32 	%r668, %r662, %r9;
	selp.b32 	%r669, %r668, %r667, %p136;
	mad.lo.s32 	%r670, %r669, 12, %r657;
	st.shared.f32 	[%r670], %f5;
	st.shared.f32 	[%r670+4], %f6;
	st.shared.u32 	[%r670+8], %r7;
	bar.sync 	0;
	sub.s32 	%r671, %r3, %r653;
	setp.lt.s32 	%p139, %r3, %r653;
	not.b32 	%r672, %r3;
	add.s32 	%r673, %r144, %r672;
	selp.b32 	%r674, %r673, %r671, %p139;
	mad.lo.s32 	%r675, %r3, 12, %r657;
	ld.shared.f32 	%f61, [%r675];
	ld.shared.f32 	%f62, [%r675+4];
	ld.shared.u32 	%r676, [%r675+8];
	mul.wide.s32 	%rd99, %r674, 4;
	add.s64 	%rd100, %rd3, %rd99;
	add.s64 	%rd101, %rd4, %rd99;
	add.s64 	%rd102, %rd5, %rd99;
	st.global.f32 	[%rd100], %f61;
	st.global.f32 	[%rd101], %f62;
	st.global.u32 	[%rd102], %r676;
	add.s32 	%r677, %r3, 128;
	sub.s32 	%r678, %r677, %r653;
	setp.lt.s32 	%p140, %r677, %r653;
	sub.s32 	%r679, %r144, %r3;
	add.s32 	%r680, %r679, -129;
	selp.b32 	%r681, %r680, %r678, %p140;
	ld.shared.f32 	%f63, [%r675+1536];
	ld.shared.f32 	%f64, [%r675+1540];
	ld.shared.u32 	%r682, [%r675+1544];
	mul.wide.s32 	%rd103, %r681, 4;
	add.s64 	%rd104, %rd3, %rd103;
	add.s64 	%rd105, %rd4, %rd103;
	add.s64 	%rd106, %rd5, %rd103;
	st.global.f32 	[%rd104], %f63;
	st.global.f32 	[%rd105], %f64;
	st.global.u32 	[%rd106], %r682;
	add.s32 	%r683, %r3, 256;
	sub.s32 	%r684, %r683, %r653;
	setp.lt.s32 	%p141, %r683, %r653;
	add.s32 	%r685, %r679, -257;
	selp.b32 	%r686, %r685, %r684, %p141;
	ld.shared.f32 	%f65, [%r675+3072];
	ld.shared.f32 	%f66, [%r675+3076];
	ld.shared.u32 	%r687, [%r675+3080];
	mul.wide.s32 	%rd107, %r686, 4;
	add.s64 	%rd108, %rd3, %rd107;
	add.s64 	%rd109, %rd4, %rd107;
	add.s64 	%rd110, %rd5, %rd107;
	st.global.f32 	[%rd108], %f65;
	st.global.f32 	[%rd109], %f66;
	st.global.u32 	[%rd110], %r687;
	bra.uni 	$L__BB26_91;
$L__BB26_7:
	mov.u32 	%r17, %tid.x;
	mul.lo.s32 	%r18, %r17, 3;
	cvt.s64.s32 	%rd66, %r2;
	cvt.u64.u32 	%rd67, %r18;
	add.s64 	%rd68, %rd67, %rd66;
	mad.lo.s64 	%rd69, %rd68, 12, %rd1;
	ld.global.f32 	%f7, [%rd69];
	ld.global.f32 	%f8, [%rd69+4];
	ld.global.u32 	%r19, [%rd69+8];
	ld.global.f32 	%f9, [%rd69+12];
	ld.global.f32 	%f10, [%rd69+16];
	ld.global.u32 	%r20, [%rd69+20];
	ld.global.f32 	%f11, [%rd69+24];
	ld.global.f32 	%f12, [%rd69+28];
	ld.global.u32 	%r21, [%rd69+32];
	setp.gt.s32 	%p82, %r19, 0;
	selp.u32 	%r22, 1, 0, %p82;
	setp.gt.s32 	%p83, %r20, 0;
	selp.u32 	%r23, 1, 0, %p83;
	setp.gt.s32 	%p84, %r21, 0;
	selp.u32 	%r448, 1, 0, %p84;
	bar.sync 	0;
	add.s32 	%r24, %r23, %r22;
	add.s32 	%r422, %r24, %r448;
	shr.u32 	%r26, %r17, 5;
	// begin inline asm
	mov.u32 %r417, %laneid;
	// end inline asm
	mov.b32 	%r420, 1;
	mov.b32 	%r445, 0;
	mov.b32 	%r447, -1;
	// begin inline asm
	{  .reg .s32 r0;  .reg .pred p;  shfl.sync.up.b32 r0|p, %r422, %r420, %r445, %r447;  @p add.s32 r0, r0, %r422;  mov.s32 %r418, r0;}
	// end inline asm
	mov.b32 	%r426, 2;
	// begin inline asm
	{  .reg .s32 r0;  .reg .pred p;  shfl.sync.up.b32 r0|p, %r418, %r426, %r445, %r447;  @p add.s32 r0, r0, %r418;  mov.s32 %r424, r0;}
	// end inline asm
	mov.b32 	%r432, 4;
	// begin inline asm
	{  .reg .s32 r0;  .reg .pred p;  shfl.sync.up.b32 r0|p, %r424, %r432, %r445, %r447;  @p add.s32 r0, r0, %r424;  mov.s32 %r430, r0;}
	// end inline asm
	mov.b32 	%r438, 8;
	// begin inline asm
	{  .reg .s32 r0;  .reg .pred p;  shfl.sync.up.b32 r0|p, %r430, %r438, %r445, %r447;  @p add.s32 r0, r0, %r430;  mov.s32 %r436, r0;}
	// end inline asm
	mov.b32 	%r444, 16;
	// begin inline asm
	{  .reg .s32 r0;  .reg .pred p;  shfl.sync.up.b32 r0|p, %r436, %r444, %r445, %r447;  @p add.s32 r0, r0, %r436;  mov.s32 %r442, r0;}
	// end inline asm
	setp.ne.s32 	%p85, %r417, 31;
	@%p85 bra 	$L__BB26_9;
	shl.b32 	%r449, %r26, 2;
	mov.u32 	%r450, _ZZN3cub18CUB_300001_SM_10006detail6select23DeviceSelectSweepKernelINS2_10policy_hubIN4cuda3std3__45tupleIJffiEEENS0_8NullTypeEiLb0ELNS0_10SelectImplE2EE10Policy1000EPS9_PSA_N6thrust24THRUST_300001_SM_1000_NS12zip_iteratorINS8_IJNSH_6detail15normal_iteratorINSH_10device_ptrIfEEEESN_NSK_INSL_IiEEEEEEEEEPiNS0_13ScanTileStateIiLb1EEE17is_interior_tupleSA_iNS2_19streaming_context_tIiLb0EEELSB_2EEEvT0_T1_T2_T3_T4_T5_T6_T7_iT8_NS1_7vsmem_tEE19static_temp_storage;
	add.s32 	%r451, %r450, %r449;
	st.shared.u32 	[%r451], %r442;
$L__BB26_9:
	sub.s32 	%r452, %r442, %r422;
	bar.sync 	0;
	ld.shared.v4.u32 	{%r453, %r454, %r455, %r456}, [_ZZN3cub18CUB_300001_SM_10006detail6select23DeviceSelectSweepKernelINS2_10policy_hubIN4cuda3std3__45tupleIJffiEEENS0_8NullTypeEiLb0ELNS0_10SelectImplE2EE10Policy1000EPS9_PSA_N6thrust24THRUST_300001_SM_1000_NS12zip_iteratorINS8_IJNSH_6detail15normal_iteratorINSH_10device_ptrIfEEEESN_NSK_INSL_IiEEEEEEEEEPiNS0_13ScanTileStateIiLb1EEE17is_interior_tupleSA_iNS2_19streaming_context_tIiLb0EEELSB_2EEEvT0_T1_T2_T3_T4_T5_T6_T7_iT8_NS1_7vsmem_tEE19static_temp_storage];
	add.s32 	%r457, %r454, %r453;
	setp.eq.s32 	%p86, %r26, 2;
	selp.b32 	%r458, %r457, %r453, %p86;
	add.s32 	%r459, %r457, %r455;
	setp.eq.s32 	%p87, %r26, 3;
	selp.b32 	%r460, %r459, %r458, %p87;
	add.s32 	%r29, %r459, %r456;
	setp.gt.u32 	%p88, %r17, 31;
	setp.lt.u32 	%p89, %r17, 32;
	setp.eq.s32 	%p90, %r417, 0;
	selp.b32 	%r461, 0, %r452, %p90;
	add.s32 	%r695, %r460, %r461;
	selp.b32 	%r31, %r452, %r695, %p89;
	@%p88 bra 	$L__BB26_34;
	setp.ne.s32 	%p91, %r17, 0;
	mul.wide.s32 	%rd70, %r1, 8;
	add.s64 	%rd6, %rd2, %rd70;
	@%p91 bra 	$L__BB26_12;
	st.shared.u32 	[_ZZN3cub18CUB_300001_SM_10006detail6select23DeviceSelectSweepKernelINS2_10policy_hubIN4cuda3std3__45tupleIJffiEEENS0_8NullTypeEiLb0ELNS0_10SelectImplE2EE10Policy1000EPS9_PSA_N6thrust24THRUST_300001_SM_1000_NS12zip_iteratorINS8_IJNSH_6detail15normal_iteratorINSH_10device_ptrIfEEEESN_NSK_INSL_IiEEEEEEEEEPiNS0_13ScanTileStateIiLb1EEE17is_interior_tupleSA_iNS2_19streaming_context_tIiLb0EEELSB_2EEEvT0_T1_T2_T3_T4_T5_T6_T7_iT8_NS1_7vsmem_tEE19static_temp_storage+44], %r29;
	add.s64 	%rd71, %rd6, 256;
	mov.b32 	%r462, 100;
	// begin inline asm
	st.relaxed.gpu.v2.u32 [%rd71], {%r462, %r29};
	// end inline asm
$L__BB26_12:
	not.b32 	%r464, %r17;
	add.s32 	%r692, %r1, %r464;
	mov.u32 	%r33, %nctaid.x;
	setp.gt.u32 	%p92, %r33, 499;
	@%p92 bra 	$L__BB26_14;
	membar.cta;
	bra.uni 	$L__BB26_15;
$L__BB26_14:
	mov.b32 	%r465, 450;
	// begin inline asm
	nanosleep.u32 %r465;
	// end inline asm
$L__BB26_15:
	mul.wide.s32 	%rd73, %r692, 8;
	add.s64 	%rd74, %rd2, %rd73;
	add.s64 	%rd72, %rd74, 256;
	// begin inline asm
	ld.relaxed.gpu.v2.u32 {%r693, %r689}, [%rd72];
	// end inline asm
$L__BB26_16:
	setp.eq.s32 	%p93, %r693, 99;
	mov.b32 	%r468, -1;
	vote.sync.any.pred 	%p94, %p93, %r468;
	not.pred 	%p95, %p94;
	@%p95 bra 	$L__BB26_21;
	setp.gt.u32 	%p126, %r33, 499;
	@%p126 bra 	$L__BB26_19;
	membar.cta;
	bra.uni 	$L__BB26_20;
$L__BB26_19:
	mov.b32 	%r601, 350;
	// begin inline asm
	nanosleep.u32 %r601;
	// end inline asm
$L__BB26_20:
	// begin inline asm
	ld.relaxed.gpu.v2.u32 {%r693, %r689}, [%rd72];
	// end inline asm
	bra.uni 	$L__BB26_16;
$L__BB26_21:
	setp.eq.s32 	%p96, %r693, 101;
	mov.b32 	%r495, -1;
	vote.sync.ballot.b32 	%r496, %p96, %r495;
	// begin inline asm
	mov.u32 %r470, %lanemask_ge;
	// end inline asm
	and.b32  	%r497, %r496, %r470;
	or.b32  	%r498, %r497, -2147483648;
	add.s32 	%r499, %r498, -1;
	not.b32 	%r500, %r498;
	and.b32  	%r501, %r500, %r499;
	popc.b32 	%r474, %r501;
	mov.b32 	%r473, 1;
	// begin inline asm
	shfl.sync.down.b32 %r471, %r689, %r473, %r474, %r495;
	// end inline asm
	setp.lt.s32 	%p98, %r417, %r474;
	selp.b32 	%r502, %r471, 0, %p98;
	add.s32 	%r477, %r502, %r689;
	mov.b32 	%r478, 2;
	// begin inline asm
	shfl.sync.down.b32 %r476, %r477, %r478, %r474, %r495;
	// end inline asm
	add.s32 	%r43, %r417, 2;
	setp.gt.s32 	%p99, %r43, %r474;
	selp.b32 	%r503, 0, %r476, %p99;
	add.s32 	%r482, %r477, %r503;
	mov.b32 	%r483, 4;
	// begin inline asm
	shfl.sync.down.b32 %r481, %r482, %r483, %r474, %r495;
	// end inline asm
	add.s32 	%r44, %r417, 4;
	setp.gt.s32 	%p100, %r44, %r474;
	selp.b32 	%r504, 0, %r481, %p100;
	add.s32 	%r487, %r482, %r504;
	mov.b32 	%r488, 8;
	// begin inline asm
	shfl.sync.down.b32 %r486, %r487, %r488, %r474, %r495;
	// end inline asm
	add.s32 	%r45, %r417, 8;
	setp.gt.s32 	%p101, %r45, %r474;
	selp.b32 	%r505, 0, %r486, %p101;
	add.s32 	%r492, %r487, %r505;
	mov.b32 	%r493, 16;
	// begin inline asm
	shfl.sync.down.b32 %r491, %r492, %r493, %r474, %r495;
	// end inline asm
	add.s32 	%r46, %r417, 16;
	setp.gt.s32 	%p102, %r46, %r474;
	selp.b32 	%r506, 0, %r491, %p102;
	add.s32 	%r690, %r492, %r506;
	add.s64 	%rd8, %rd2, 256;
$L__BB26_22:
	setp.ne.s32 	%p103, %r693, 101;
	mov.b32 	%r507, -1;
	vote.sync.all.pred 	%p104, %p103, %r507;
	not.pred 	%p105, %p104;
	@%p105 bra 	$L__BB26_30;
	mul.wide.s32 	%rd92, %r692, 8;
	add.s64 	%rd93, %rd8, %rd92;
	add.s64 	%rd91, %rd93, -256;
	// begin inline asm
	ld.relaxed.gpu.v2.u32 {%r693, %r694}, [%rd91];
	// end inline asm
$L__BB26_24:
	setp.eq.s32 	%p115, %r693, 99;
	mov.b32 	%r559, -1;
	vote.sync.any.pred 	%p116, %p115, %r559;
	not.pred 	%p117, %p116;
	@%p117 bra 	$L__BB26_29;
	setp.gt.u32 	%p125, %r33, 499;
	@%p125 bra 	$L__BB26_27;
	membar.cta;
	bra.uni 	$L__BB26_28;
$L__BB26_27:
	mov.b32 	%r598, 350;
	// begin inline asm
	nanosleep.u32 %r598;
	// end inline asm
$L__BB26_28:
	// begin inline asm
	ld.relaxed.gpu.v2.u32 {%r693, %r694}, [%rd91];
	// end inline asm
	bra.uni 	$L__BB26_24;
$L__BB26_29:
	setp.eq.s32 	%p118, %r693, 101;
	mov.b32 	%r585, -1;
	vote.sync.ballot.b32 	%r586, %p118, %r585;
	and.b32  	%r587, %r586, %r470;
	or.b32  	%r588, %r587, -2147483648;
	add.s32 	%r589, %r588, -1;
	not.b32 	%r590, %r588;
	and.b32  	%r591, %r590, %r589;
	popc.b32 	%r564, %r591;
	mov.b32 	%r563, 1;
	// begin inline asm
	shfl.sync.down.b32 %r561, %r694, %r563, %r564, %r585;
	// end inline asm
	setp.lt.s32 	%p120, %r417, %r564;
	selp.b32 	%r592, %r561, 0, %p120;
	add.s32 	%r567, %r592, %r694;
	mov.b32 	%r568, 2;
	// begin inline asm
	shfl.sync.down.b32 %r566, %r567, %r568, %r564, %r585;
	// end inline asm
	setp.gt.s32 	%p121, %r43, %r564;
	selp.b32 	%r593, 0, %r566, %p121;
	add.s32 	%r572, %r567, %r593;
	mov.b32 	%r573, 4;
	// begin inline asm
	shfl.sync.down.b32 %r571, %r572, %r573, %r564, %r585;
	// end inline asm
	setp.gt.s32 	%p122, %r44, %r564;
	selp.b32 	%r594, 0, %r571, %p122;
	add.s32 	%r577, %r572, %r594;
	mov.b32 	%r578, 8;
	// begin inline asm
	shfl.sync.down.b32 %r576, %r577, %r578, %r564, %r585;
	// end inline asm
	setp.gt.s32 	%p123, %r45, %r564;
	selp.b32 	%r595, 0, %r576, %p123;
	add.s32 	%r582, %r577, %r595;
	mov.b32 	%r583, 16;
	// begin inline asm
	shfl.sync.down.b32 %r581, %r582, %r583, %r564, %r585;
	// end inline asm
	setp.gt.s32 	%p124, %r46, %r564;
	selp.b32 	%r596, 0, %r581, %p124;
	add.s32 	%r597, %r596, %r690;
	add.s32 	%r690, %r597, %r582;
	add.s32 	%r692, %r692, -32;
	bra.uni 	$L__BB26_22;
$L__BB26_30:
	setp.ne.s32 	%p106, %r17, 0;
	@%p106 bra 	$L__BB26_32;
	add.s32 	%r510, %r690, %r29;
	add.s64 	%rd75, %rd6, 256;
	mov.b32 	%r509, 101;
	// begin inline asm
	st.relaxed.gpu.v2.u32 [%rd75], {%r509, %r510};
	// end inline asm
	st.shared.u32 	[_ZZN3cub18CUB_300001_SM_10006detail6select23DeviceSelectSweepKernelINS2_10policy_hubIN4cuda3std3__45tupleIJffiEEENS0_8NullTypeEiLb0ELNS0_10SelectImplE2EE10Policy1000EPS9_PSA_N6thrust24THRUST_300001_SM_1000_NS12zip_iteratorINS8_IJNSH_6detail15normal_iteratorINSH_10device_ptrIfEEEESN_NSK_INSL_IiEEEEEEEEEPiNS0_13ScanTileStateIiLb1EEE17is_interior_tupleSA_iNS2_19streaming_context_tIiLb0EEELSB_2EEEvT0_T1_T2_T3_T4_T5_T6_T7_iT8_NS1_7vsmem_tEE19static_temp_storage+36], %r690;
	st.shared.u32 	[_ZZN3cub18CUB_300001_SM_10006detail6select23DeviceSelectSweepKernelINS2_10policy_hubIN4cuda3std3__45tupleIJffiEEENS0_8NullTypeEiLb0ELNS0_10SelectImplE2EE10Policy1000EPS9_PSA_N6thrust24THRUST_300001_SM_1000_NS12zip_iteratorINS8_IJNSH_6detail15normal_iteratorINSH_10device_ptrIfEEEESN_NSK_INSL_IiEEEEEEEEEPiNS0_13ScanTileStateIiLb1EEE17is_interior_tupleSA_iNS2_19streaming_context_tIiLb0EEELSB_2EEEvT0_T1_T2_T3_T4_T5_T6_T7_iT8_NS1_7vsmem_tEE19static_temp_storage+40], %r510;
$L__BB26_32:
	setp.ne.s32 	%p107, %r417, 0;
	mov.u32 	%r695, %r31;
	@%p107 bra 	$L__BB26_34;
	st.shared.u32 	[_ZZN3cub18CUB_300001_SM_10006detail6select23DeviceSelectSweepKernelINS2_10policy_hubIN4cuda3std3__45tupleIJffiEEENS0_8NullTypeEiLb0ELNS0_10SelectImplE2EE10Policy1000EPS9_PSA_N6thrust24THRUST_300001_SM_1000_NS12zip_iteratorINS8_IJNSH_6detail15normal_iteratorINSH_10device_ptrIfEEEESN_NSK_INSL_IiEEEEEEEEEPiNS0_13ScanTileStateIiLb1EEE17is_interior_tupleSA_iNS2_19streaming_context_tIiLb0EEELSB_2EEEvT0_T1_T2_T3_T4_T5_T6_T7_iT8_NS1_7vsmem_tEE19static_temp_storage+20], %r690;
	mov.u32 	%r695, %r690;
$L__BB26_34:
	setp.gt.s32 	%p108, %r21, 0;
	setp.gt.s32 	%p109, %r20, 0;
	setp.gt.s32 	%p110, %r19, 0;
	bar.sync 	0;
	setp.eq.s32 	%p111, %r17, 0;
	mov.u32 	%r511, _ZZN3cub18CUB_300001_SM_10006detail6select23DeviceSelectSweepKernelINS2_10policy_hubIN4cuda3std3__45tupleIJffiEEENS0_8NullTypeEiLb0ELNS0_10SelectImplE2EE10Policy1000EPS9_PSA_N6thrust24THRUST_300001_SM_1000_NS12zip_iteratorINS8_IJNSH_6detail15normal_iteratorINSH_10device_ptrIfEEEESN_NSK_INSL_IiEEEEEEEEEPiNS0_13ScanTileStateIiLb1EEE17is_interior_tupleSA_iNS2_19streaming_context_tIiLb0EEELSB_2EEEvT0_T1_T2_T3_T4_T5_T6_T7_iT8_NS1_7vsmem_tEE19static_temp_storage;
	ld.shared.u32 	%r512, [_ZZN3cub18CUB_300001_SM_10006detail6select23DeviceSelectSweepKernelINS2_10policy_hubIN4cuda3std3__45tupleIJffiEEENS0_8NullTypeEiLb0ELNS0_10SelectImplE2EE10Policy1000EPS9_PSA_N6thrust24THRUST_300001_SM_1000_NS12zip_iteratorINS8_IJNSH_6detail15normal_iteratorINSH_10device_ptrIfEEEESN_NSK_INSL_IiEEEEEEEEEPiNS0_13ScanTileStateIiLb1EEE17is_interior_tupleSA_iNS2_19streaming_context_tIiLb0EEELSB_2EEEvT0_T1_T2_T3_T4_T5_T6_T7_iT8_NS1_7vsmem_tEE19static_temp_storage+20];
	selp.b32 	%r513, 0, %r512, %p111;
	add.s32 	%r514, %r513, %r695;
	add.s32 	%r515, %r514, %r22;
	add.s32 	%r516, %r24, %r514;
	ld.shared.u32 	%r517, [_ZZN3cub18CUB_300001_SM_10006detail6select23DeviceSelectSweepKernelINS2_10policy_hubIN4cuda3std3__45tupleIJffiEEENS0_8NullTypeEiLb0ELNS0_10SelectImplE2EE10Policy1000EPS9_PSA_N6thrust24THRUST_300001_SM_1000_NS12zip_iteratorINS8_IJNSH_6detail15normal_iteratorINSH_10device_ptrIfEEEESN_NSK_INSL_IiEEEEEEEEEPiNS0_13ScanTileStateIiLb1EEE17is_interior_tupleSA_iNS2_19streaming_context_tIiLb0EEELSB_2EEEvT0_T1_T2_T3_T4_T5_T6_T7_iT8_NS1_7vsmem_tEE19static_temp_storage+44];
	ld.shared.u32 	%r518, [_ZZN3cub18CUB_300001_SM_10006detail6select23DeviceSelectSweepKernelINS2_10policy_hubIN4cuda3std3__45tupleIJffiEEENS0_8NullTypeEiLb0ELNS0_10SelectImplE2EE10Policy1000EPS9_PSA_N6thrust24THRUST_300001_SM_1000_NS12zip_iteratorINS8_IJNSH_6detail15normal_iteratorINSH_10device_ptrIfEEEESN_NSK_INSL_IiEEEEEEEEEPiNS0_13ScanTileStateIiLb1EEE17is_interior_tupleSA_iNS2_19streaming_context_tIiLb0EEELSB_2EEEvT0_T1_T2_T3_T4_T5_T6_T7_iT8_NS1_7vsmem_tEE19static_temp_storage+36];
	sub.s32 	%r519, %r2, %r518;
	bar.sync 	0;
	sub.s32 	%r520, 384, %r517;
	add.s32 	%r521, %r517, %r518;
	sub.s32 	%r522, %r514, %r518;
	sub.s32 	%r523, %r18, %r522;
	add.s32 	%r524, %r522, %r520;
	selp.b32 	%r525, %r524, %r523, %p110;
	mad.lo.s32 	%r526, %r525, 12, %r511;
	st.shared.f32 	[%r526], %f7;
	st.shared.f32 	[%r526+4], %f8;
	st.shared.u32 	[%r526+8], %r19;
	sub.s32 	%r527, %r518, %r515;
	add.s32 	%r528, %r18, %r527;
	add.s32 	%r529, %r528, 1;
	add.s32 	%r530, %r524, %r22;
	selp.b32 	%r531, %r530, %r529, %p109;
	mad.lo.s32 	%r532, %r531, 12, %r511;
	st.shared.f32 	[%r532], %f9;
	st.shared.f32 	[%r532+4], %f10;
	st.shared.u32 	[%r532+8], %r20;
	sub.s32 	%r533, %r518, %r516;
	add.s32 	%r534, %r18, %r533;
	add.s32 	%r535, %r534, 2;
	add.s32 	%r536, %r530, %r23;
	selp.b32 	%r537, %r536, %r535, %p108;
	mad.lo.s32 	%r538, %r537, 12, %r511;
	st.shared.f32 	[%r538], %f11;
	st.shared.f32 	[%r538+4], %f12;
	st.shared.u32 	[%r538+8], %r21;
	bar.sync 	0;
	add.s32 	%r539, %r521, %r17;
	setp.lt.s32 	%p112, %r17, %r520;
	add.s32 	%r540, %r519, %r17;
	not.b32 	%r541, %r540;
	add.s32 	%r542, %r144, %r541;
	add.s32 	%r543, %r539, -384;
	selp.b32 	%r544, %r542, %r543, %p112;
	mad.lo.s32 	%r545, %r17, 12, %r511;
	ld.shared.f32 	%f55, [%r545];
	ld.shared.f32 	%f56, [%r545+4];
	ld.shared.u32 	%r546, [%r545+8];
	cvta.to.global.u64 	%rd76, %rd19;
	mul.wide.s32 	%rd77, %r544, 4;
	add.s64 	%rd78, %rd76, %rd77;
	cvta.to.global.u64 	%rd79, %rd20;
	add.s64 	%rd80, %rd79, %rd77;
	cvta.to.global.u64 	%rd81, %rd21;
	add.s64 	%rd82, %rd81, %rd77;
	st.global.f32 	[%rd78], %f55;
	st.global.f32 	[%rd80], %f56;
	st.global.u32 	[%rd82], %r546;
	add.s32 	%r547, %r17, 128;
	setp.lt.s32 	%p113, %r547, %r520;
	add.s32 	%r548, %r542, -128;
	add.s32 	%r549, %r539, -256;
	selp.b32 	%r550, %r548, %r549, %p113;
	ld.shared.f32 	%f57, [%r545+1536];
	ld.shared.f32 	%f58, [%r545+1540];
	ld.shared.u32 	%r551, [%r545+1544];
	mul.wide.s32 	%rd83, %r550, 4;
	add.s64 	%rd84, %rd76, %rd83;
	add.s64 	%rd85, %rd79, %rd83;
	add.s64 	%rd86, %rd81, %rd83;
	st.global.f32 	[%rd84], %f57;
	st.global.f32 	[%rd85], %f58;
	st.global.u32 	[%rd86], %r551;
	add.s32 	%r552, %r17, 256;
	setp.lt.s32 	%p114, %r552, %r520;
	add.s32 	%r553, %r542, -256;
	add.s32 	%r554, %r539, -128;
	selp.b32 	%r555, %r553, %r554, %p114;
	ld.shared.f32 	%f59, [%r545+3072];
	ld.shared.f32 	%f60, [%r545+3076];
	ld.shared.u32 	%r556, [%r545+3080];
	mul.wide.s32 	%rd87, %r555, 4;
	add.s64 	%rd88, %rd76, %rd87;
	add.s64 	%rd89, %rd79, %rd87;
	add.s64 	%rd90, %rd81, %rd87;
	st.global.f32 	[%rd88], %f59;
	st.global.f32 	[%rd89], %f60;
	st.global.u32 	[%rd90], %r556;
	bra.uni 	$L__BB26_91;
$L__BB26_35:
	sub.s32 	%r62, %r144, %r2;
	setp.ne.s32 	%p8, %r1, 0;
	@%p8 bra 	$L__BB26_50;
	mov.u32 	%r63, %tid.x;
	mul.lo.s32 	%r64, %r63, 3;
	setp.ge.s32 	%p60, %r64, %r62;
	mov.f32 	%f67, 0f00000000;
	mov.b32 	%r696, 0;
	mov.f32 	%f68, %f67;
	@%p60 bra 	$L__BB26_38;
	add.s32 	%r335, %r64, %r2;
	mul.wide.u32 	%rd50, %r335, 12;
	add.s64 	%rd51, %rd1, %rd50;
	ld.global.f32 	%f68, [%rd51];
	ld.global.f32 	%f67, [%rd51+4];
	ld.global.u32 	%r696, [%rd51+8];
$L__BB26_38:
	add.s32 	%r67, %r64, 1;
	setp.ge.s32 	%p61, %r67, %r62;
	add.s32 	%r337, %r64, %r2;
	mul.wide.u32 	%rd52, %r337, 12;
	add.s64 	%rd10, %rd1, %rd52;
	mov.f32 	%f69, 0f00000000;
	mov.b32 	%r697, 0;
	mov.f32 	%f70, %f69;
	@%p61 bra 	$L__BB26_40;
	ld.global.f32 	%f70, [%rd10+12];
	ld.global.f32 	%f69, [%rd10+16];
	ld.global.u32 	%r697, [%rd10+20];
$L__BB26_40:
	add.s32 	%r70, %r64, 2;
	setp.ge.s32 	%p62, %r70, %r62;
	mov.f32 	%f71, 0f00000000;
	mov.b32 	%r698, 0;
	mov.f32 	%f72, %f71;
	@%p62 bra 	$L__BB26_42;
	ld.global.f32 	%f72, [%rd10+24];
	ld.global.f32 	%f71, [%rd10+28];
	ld.global.u32 	%r698, [%rd10+32];
$L__BB26_42:
	setp.ge.s32 	%p63, %r70, %r62;
	setp.ge.s32 	%p64, %r67, %r62;
	setp.ge.s32 	%p65, %r64, %r62;
	setp.gt.s32 	%p66, %r696, 0;
	or.pred  	%p1, %p65, %p66;
	selp.u32 	%r73, 1, 0, %p1;
	setp.gt.s32 	%p67, %r697, 0;
	or.pred  	%p2, %p64, %p67;
	selp.u32 	%r74, 1, 0, %p2;
	setp.gt.s32 	%p68, %r698, 0;
	or.pred  	%p3, %p63, %p68;
	selp.u32 	%r370, 1, 0, %p3;
	bar.sync 	0;
	add.s32 	%r75, %r74, %r73;
	add.s32 	%r344, %r75, %r370;
	shr.u32 	%r77, %r63, 5;
	// begin inline asm
	mov.u32 %r339, %laneid;
	// end inline asm
	mov.b32 	%r342, 1;
	mov.b32 	%r367, 0;
	mov.b32 	%r369, -1;
	// begin inline asm
	{  .reg .s32 r0;  .reg .pred p;  shfl.sync.up.b32 r0|p, %r344, %r342, %r367, %r369;  @p add.s32 r0, r0, %r344;  mov.s32 %r340, r0;}
	// end inline asm
	mov.b32 	%r348, 2;
	// begin inline asm
	{  .reg .s32 r0;  .reg .pred p;  shfl.sync.up.b32 r0|p, %r340, %r348, %r367, %r369;  @p add.s32 r0, r0, %r340;  mov.s32 %r346, r0;}
	// end inline asm
	mov.b32 	%r354, 4;
	// begin inline asm
	{  .reg .s32 r0;  .reg .pred p;  shfl.sync.up.b32 r0|p, %r346, %r354, %r367, %r369;  @p add.s32 r0, r0, %r346;  mov.s32 %r352, r0;}
	// end inline asm
	mov.b32 	%r360, 8;
	// begin inline asm
	{  .reg .s32 r0;  .reg .pred p;  shfl.sync.up.b32 r0|p, %r352, %r360, %r367, %r369;  @p add.s32 r0, r0, %r352;  mov.s32 %r358, r0;}
	// end inline asm
	mov.b32 	%r366, 16;
	// begin inline asm
	{  .reg .s32 r0;  .reg .pred p;  shfl.sync.up.b32 r0|p, %r358, %r366, %r367, %r369;  @p add.s32 r0, r0, %r358;  mov.s32 %r364, r0;}
	// end inline asm
	setp.ne.s32 	%p69, %r339, 31;
	@%p69 bra 	$L__BB26_44;
	shl.b32 	%r371, %r77, 2;
	mov.u32 	%r372, _ZZN3cub18CUB_300001_SM_10006detail6select23DeviceSelectSweepKernelINS2_10policy_hubIN4cuda3std3__45tupleIJffiEEENS0_8NullTypeEiLb0ELNS0_10SelectImplE2EE10Policy1000EPS9_PSA_N6thrust24THRUST_300001_SM_1000_NS12zip_iteratorINS8_IJNSH_6detail15normal_iteratorINSH_10device_ptrIfEEEESN_NSK_INSL_IiEEEEEEEEEPiNS0_13ScanTileStateIiLb1EEE17is_interior_tupleSA_iNS2_19streaming_context_tIiLb0EEELSB_2EEEvT0_T1_T2_T3_T4_T5_T6_T7_iT8_NS1_7vsmem_tEE19static_temp_storage;
	add.s32 	%r373, %r372, %r371;
	st.shared.u32 	[%r373], %r364;
$L__BB26_44:
	bar.sync 	0;
	mov.u32 	%r374, _ZZN3cub18CUB_300001_SM_10006detail6select23DeviceSelectSweepKernelINS2_10policy_hubIN4cuda3std3__45tupleIJffiEEENS0_8NullTypeEiLb0ELNS0_10SelectImplE2EE10Policy1000EPS9_PSA_N6thrust24THRUST_300001_SM_1000_NS12zip_iteratorINS8_IJNSH_6detail15normal_iteratorINSH_10device_ptrIfEEEESN_NSK_INSL_IiEEEEEEEEEPiNS0_13ScanTileStateIiLb1EEE17is_interior_tupleSA_iNS2_19streaming_context_tIiLb0EEELSB_2EEEvT0_T1_T2_T3_T4_T5_T6_T7_iT8_NS1_7vsmem_tEE19static_temp_storage;
	ld.shared.v4.u32 	{%r375, %r376, %r377, %r378}, [_ZZN3cub18CUB_300001_SM_10006detail6select23DeviceSelectSweepKernelINS2_10policy_hubIN4cuda3std3__45tupleIJffiEEENS0_8NullTypeEiLb0ELNS0_10SelectImplE2EE10Policy1000EPS9_PSA_N6thrust24THRUST_300001_SM_1000_NS12zip_iteratorINS8_IJNSH_6detail15normal_iteratorINSH_10device_ptrIfEEEESN_NSK_INSL_IiEEEEEEEEEPiNS0_13ScanTileStateIiLb1EEE17is_interior_tupleSA_iNS2_19streaming_context_tIiLb0EEELSB_2EEEvT0_T1_T2_T3_T4_T5_T6_T7_iT8_NS1_7vsmem_tEE19static_temp_storage];
	add.s32 	%r379, %r376, %r375;
	setp.eq.s32 	%p70, %r77, 2;
	selp.b32 	%r380, %r379, %r375, %p70;
	add.s32 	%r381, %r379, %r377;
	setp.eq.s32 	%p71, %r77, 3;
	selp.b32 	%r382, %r381, %r380, %p71;
	setp.lt.u32 	%p72, %r63, 32;
	selp.b32 	%r383, 0, %r382, %p72;
	setp.eq.s32 	%p73, %r339, 0;
	sub.s32 	%r384, %r364, %r344;
	selp.b32 	%r385, 0, %r384, %p73;
	add.s32 	%r386, %r383, %r385;
	add.s32 	%r387, %r386, %r73;
	add.s32 	%r388, %r75, %r386;
	add.s32 	%r389, %r62, %r378;
	add.s32 	%r390, %r389, %r381;
	add.s32 	%r710, %r390, -384;
	bar.sync 	0;
	sub.s32 	%r81, %r62, %r710;
	sub.s32 	%r391, %r64, %r386;
	add.s32 	%r392, %r386, %r81;
	selp.b32 	%r393, %r392, %r391, %p1;
	mad.lo.s32 	%r394, %r393, 12, %r374;
	st.shared.f32 	[%r394], %f68;
	st.shared.f32 	[%r394+4], %f67;
	st.shared.u32 	[%r394+8], %r696;
	sub.s32 	%r395, %r67, %r387;
	add.s32 	%r396, %r392, %r73;
	selp.b32 	%r397, %r396, %r395, %p2;
	mad.lo.s32 	%r398, %r397, 12, %r374;
	st.shared.f32 	[%r398], %f70;
	st.shared.f32 	[%r398+4], %f69;
	st.shared.u32 	[%r398+8], %r697;
	sub.s32 	%r399, %r70, %r388;
	add.s32 	%r400, %r396, %r74;
	selp.b32 	%r401, %r400, %r399, %p3;
	mad.lo.s32 	%r402, %r401, 12, %r374;
	st.shared.f32 	[%r402], %f72;
	st.shared.f32 	[%r402+4], %f71;
	st.shared.u32 	[%r402+8], %r698;
	bar.sync 	0;
	setp.ge.s32 	%p74, %r63, %r62;
	mad.lo.s32 	%r82, %r63, 12, %r374;
	@%p74 bra 	$L__BB26_46;
	ld.shared.u32 	%r403, [%r82+8];
	ld.shared.f32 	%f49, [%r82+4];
	ld.shared.f32 	%f50, [%r82];
	not.b32 	%r404, %r63;
	add.s32 	%r405, %r144, %r404;
	setp.lt.s32 	%p75, %r63, %r81;
	sub.s32 	%r406, %r63, %r81;
	selp.b32 	%r407, %r405, %r406, %p75;
	mul.wide.s32 	%rd53, %r407, 4;
	add.s64 	%rd54, %rd3, %rd53;
	add.s64 	%rd55, %rd4, %rd53;
	add.s64 	%rd56, %rd5, %rd53;
	st.global.f32 	[%rd54], %f50;
	st.global.f32 	[%rd55], %f49;
	st.global.u32 	[%rd56], %r403;
$L__BB26_46:
	add.s32 	%r83, %r63, 128;
	sub.s32 	%r84, %r144, %r63;
	setp.ge.s32 	%p76, %r83, %r62;
	@%p76 bra 	$L__BB26_48;
	ld.shared.u32 	%r408, [%r82+1544];
	ld.shared.f32 	%f51, [%r82+1540];
	ld.shared.f32 	%f52, [%r82+1536];
	add.s32 	%r409, %r84, -129;
	setp.lt.s32 	%p77, %r83, %r81;
	sub.s32 	%r410, %r83, %r81;
	selp.b32 	%r411, %r409, %r410, %p77;
	mul.wide.s32 	%rd57, %r411, 4;
	add.s64 	%rd58, %rd3, %rd57;
	add.s64 	%rd59, %rd4, %rd57;
	add.s64 	%rd60, %rd5, %rd57;
	st.global.f32 	[%rd58], %f52;
	st.global.f32 	[%rd59], %f51;
	st.global.u32 	[%rd60], %r408;
$L__BB26_48:
	add.s32 	%r412, %r63, 256;
	sub.s32 	%r413, %r412, %r81;
	setp.lt.s32 	%p78, %r412, %r81;
	add.s32 	%r414, %r84, -257;
	selp.b32 	%r85, %r414, %r413, %p78;
	setp.ge.s32 	%p79, %r412, %r62;
	@%p79 bra 	$L__BB26_89;
	ld.shared.u32 	%r415, [%r82+3080];
	ld.shared.f32 	%f53, [%r82+3076];
	ld.shared.f32 	%f54, [%r82+3072];
	mul.wide.s32 	%rd61, %r85, 4;
	add.s64 	%rd62, %rd3, %rd61;
	add.s64 	%rd63, %rd4, %rd61;
	add.s64 	%rd64, %rd5, %rd61;
	st.global.f32 	[%rd62], %f54;
	st.global.f32 	[%rd63], %f53;
	st.global.u32 	[%rd64], %r415;
	bra.uni 	$L__BB26_89;
$L__BB26_50:
	cvt.s64.s32 	%rd24, %r2;
	mov.u32 	%r86, %tid.x;
	mul.lo.s32 	%r87, %r86, 3;
	setp.ge.s32 	%p9, %r87, %r62;
	cvt.u64.u32 	%rd25, %r87;
	add.s64 	%rd26, %rd25, %rd24;
	mad.lo.s64 	%rd11, %rd26, 12, %rd1;
	mov.b32 	%r699, 0;
	mov.f32 	%f73, 0f00000000;
	mov.f32 	%f74, %f73;
	@%p9 bra 	$L__BB26_52;
	ld.global.f32 	%f73, [%rd11];
	ld.global.f32 	%f74, [%rd11+4];
	ld.global.u32 	%r699, [%rd11+8];
$L__BB26_52:
	add.s32 	%r90, %r87, 1;
	setp.ge.s32 	%p10, %r90, %r62;
	mov.b32 	%r700, 0;
	mov.f32 	%f75, 0f00000000;
	mov.f32 	%f76, %f75;
	@%p10 bra 	$L__BB26_54;
	ld.global.f32 	%f75, [%rd11+12];
	ld.global.f32 	%f76, [%rd11+16];
	ld.global.u32 	%r700, [%rd11+20];
$L__BB26_54:
	add.s32 	%r93, %r87, 2;
	setp.ge.s32 	%p11, %r93, %r62;
	mov.b32 	%r701, 0;
	mov.f32 	%f77, 0f00000000;
	mov.f32 	%f78, %f77;
	@%p11 bra 	$L__BB26_56;
	ld.global.f32 	%f77, [%rd11+24];
	ld.global.f32 	%f78, [%rd11+28];
	ld.global.u32 	%r701, [%rd11+32];
$L__BB26_56:
	setp.ge.s32 	%p12, %r93, %r62;
	setp.ge.s32 	%p13, %r90, %r62;
	setp.ge.s32 	%p14, %r87, %r62;
	setp.gt.s32 	%p15, %r699, 0;
	or.pred  	%p4, %p14, %p15;
	selp.u32 	%r96, 1, 0, %p4;
	setp.gt.s32 	%p16, %r700, 0;
	or.pred  	%p5, %p13, %p16;
	selp.u32 	%r97, 1, 0, %p5;
	setp.gt.s32 	%p17, %r701, 0;
	or.pred  	%p6, %p12, %p17;
	selp.u32 	%r184, 1, 0, %p6;
	bar.sync 	0;
	add.s32 	%r98, %r97, %r96;
	add.s32 	%r158, %r98, %r184;
	shr.u32 	%r100, %r86, 5;
	// begin inline asm
	mov.u32 %r153, %laneid;
	// end inline asm
	mov.b32 	%r156, 1;
	mov.b32 	%r181, 0;
	mov.b32 	%r183, -1;
	// begin inline asm
	{  .reg .s32 r0;  .reg .pred p;  shfl.sync.up.b32 r0|p, %r158, %r156, %r181, %r183;  @p add.s32 r0, r0, %r158;  mov.s32 %r154, r0;}
	// end inline asm
	mov.b32 	%r162, 2;
	// begin inline asm
	{  .reg .s32 r0;  .reg .pred p;  shfl.sync.up.b32 r0|p, %r154, %r162, %r181, %r183;  @p add.s32 r0, r0, %r154;  mov.s32 %r160, r0;}
	// end inline asm
	mov.b32 	%r168, 4;
	// begin inline asm
	{  .reg .s32 r0;  .reg .pred p;  shfl.sync.up.b32 r0|p, %r160, %r168, %r181, %r183;  @p add.s32 r0, r0, %r160;  mov.s32 %r166, r0;}
	// end inline asm
	mov.b32 	%r174, 8;
	// begin inline asm
	{  .reg .s32 r0;  .reg .pred p;  shfl.sync.up.b32 r0|p, %r166, %r174, %r181, %r183;  @p add.s32 r0, r0, %r166;  mov.s32 %r172, r0;}
	// end inline asm
	mov.b32 	%r180, 16;
	// begin inline asm
	{  .reg .s32 r0;  .reg .pred p;  shfl.sync.up.b32 r0|p, %r172, %r180, %r181, %r183;  @p add.s32 r0, r0, %r172;  mov.s32 %r178, r0;}
	// end inline asm
	setp.ne.s32 	%p18, %r153, 31;
	@%p18 bra 	$L__BB26_58;
	shl.b32 	%r185, %r100, 2;
	mov.u32 	%r186, _ZZN3cub18CUB_300001_SM_10006detail6select23DeviceSelectSweepKernelINS2_10policy_hubIN4cuda3std3__45tupleIJffiEEENS0_8NullTypeEiLb0ELNS0_10SelectImplE2EE10Policy1000EPS9_PSA_N6thrust24THRUST_300001_SM_1000_NS12zip_iteratorINS8_IJNSH_6detail15normal_iteratorINSH_10device_ptrIfEEEESN_NSK_INSL_IiEEEEEEEEEPiNS0_13ScanTileStateIiLb1EEE17is_interior_tupleSA_iNS2_19streaming_context_tIiLb0EEELSB_2EEEvT0_T1_T2_T3_T4_T5_T6_T7_iT8_NS1_7vsmem_tEE19static_temp_storage;
	add.s32 	%r187, %r186, %r185;
	st.shared.u32 	[%r187], %r178;
$L__BB26_58:
	sub.s32 	%r188, %r178, %r158;
	bar.sync 	0;
	ld.shared.v4.u32 	{%r189, %r190, %r191, %r192}, [_ZZN3cub18CUB_300001_SM_10006detail6select23DeviceSelectSweepKernelINS2_10policy_hubIN4cuda3std3__45tupleIJffiEEENS0_8NullTypeEiLb0ELNS0_10SelectImplE2EE10Policy1000EPS9_PSA_N6thrust24THRUST_300001_SM_1000_NS12zip_iteratorINS8_IJNSH_6detail15normal_iteratorINSH_10device_ptrIfEEEESN_NSK_INSL_IiEEEEEEEEEPiNS0_13ScanTileStateIiLb1EEE17is_interior_tupleSA_iNS2_19streaming_context_tIiLb0EEELSB_2EEEvT0_T1_T2_T3_T4_T5_T6_T7_iT8_NS1_7vsmem_tEE19static_temp_storage];
	add.s32 	%r193, %r190, %r189;
	setp.eq.s32 	%p19, %r100, 2;
	selp.b32 	%r194, %r193, %r189, %p19;
	add.s32 	%r195, %r193, %r191;
	setp.eq.s32 	%p20, %r100, 3;
	selp.b32 	%r196, %r195, %r194, %p20;
	add.s32 	%r103, %r195, %r192;
	setp.gt.u32 	%p21, %r86, 31;
	setp.lt.u32 	%p22, %r86, 32;
	setp.eq.s32 	%p23, %r153, 0;
	selp.b32 	%r197, 0, %r188, %p23;
	add.s32 	%r709, %r196, %r197;
	selp.b32 	%r105, %r188, %r709, %p22;
	@%p21 bra 	$L__BB26_83;
	setp.ne.s32 	%p24, %r86, 0;
	mul.wide.s32 	%rd27, %r1, 8;
	add.s64 	%rd12, %rd2, %rd27;
	@%p24 bra 	$L__BB26_61;
	st.shared.u32 	[_ZZN3cub18CUB_300001_SM_10006detail6select23DeviceSelectSweepKernelINS2_10policy_hubIN4cuda3std3__45tupleIJffiEEENS0_8NullTypeEiLb0ELNS0_10SelectImplE2EE10Policy1000EPS9_PSA_N6thrust24THRUST_300001_SM_1000_NS12zip_iteratorINS8_IJNSH_6detail15normal_iteratorINSH_10device_ptrIfEEEESN_NSK_INSL_IiEEEEEEEEEPiNS0_13ScanTileStateIiLb1EEE17is_interior_tupleSA_iNS2_19streaming_context_tIiLb0EEELSB_2EEEvT0_T1_T2_T3_T4_T5_T6_T7_iT8_NS1_7vsmem_tEE19static_temp_storage+44], %r103;
	add.s64 	%rd28, %rd12, 256;
	mov.b32 	%r198, 100;
	// begin inline asm
	st.relaxed.gpu.v2.u32 [%rd28], {%r198, %r103};
	// end inline asm
$L__BB26_61:
	not.b32 	%r200, %r86;
	add.s32 	%r706, %r1, %r200;
	mov.u32 	%r107, %nctaid.x;
	setp.gt.u32 	%p25, %r107, 499;
	@%p25 bra 	$L__BB26_63;
	membar.cta;
	bra.uni 	$L__BB26_64;
$L__BB26_63:
	mov.b32 	%r201, 450;
	// begin inline asm
	nanosleep.u32 %r201;
	// end inline asm
$L__BB26_64:
	mul.wide.s32 	%rd30, %r706, 8;
	add.s64 	%rd31, %rd2, %rd30;
	add.s64 	%rd29, %rd31, 256;
	// begin inline asm
	ld.relaxed.gpu.v2.u32 {%r707, %r703}, [%rd29];
	// end inline asm
$L__BB26_65:
	setp.eq.s32 	%p26, %r707, 99;
	mov.b32 	%r204, -1;
	vote.sync.any.pred 	%p27, %p26, %r204;
	not.pred 	%p28, %p27;
	@%p28 bra 	$L__BB26_70;
	@%p25 bra 	$L__BB26_68;
	membar.cta;
	bra.uni 	$L__BB26_69;
$L__BB26_68:
	mov.b32 	%r331, 350;
	// begin inline asm
	nanosleep.u32 %r331;
	// end inline asm
$L__BB26_69:
	// begin inline asm
	ld.relaxed.gpu.v2.u32 {%r707, %r703}, [%rd29];
	// end inline asm
	bra.uni 	$L__BB26_65;
$L__BB26_70:
	setp.eq.s32 	%p29, %r707, 101;
	mov.b32 	%r231, -1;
	vote.sync.ballot.b32 	%r232, %p29, %r231;
	// begin inline asm
	mov.u32 %r206, %lanemask_ge;
	// end inline asm
	and.b32  	%r233, %r232, %r206;
	or.b32  	%r234, %r233, -2147483648;
	add.s32 	%r235, %r234, -1;
	not.b32 	%r236, %r234;
	and.b32  	%r237, %r236, %r235;
	popc.b32 	%r210, %r237;
	mov.b32 	%r209, 1;
	// begin inline asm
	shfl.sync.down.b32 %r207, %r703, %r209, %r210, %r231;
	// end inline asm
	setp.lt.s32 	%p31, %r153, %r210;
	selp.b32 	%r238, %r207, 0, %p31;
	add.s32 	%r213, %r238, %r703;
	mov.b32 	%r214, 2;
	// begin inline asm
	shfl.sync.down.b32 %r212, %r213, %r214, %r210, %r231;
	// end inline asm
	add.s32 	%r117, %r153, 2;
	setp.gt.s32 	%p32, %r117, %r210;
	selp.b32 	%r239, 0, %r212, %p32;
	add.s32 	%r218, %r213, %r239;
	mov.b32 	%r219, 4;
	// begin inline asm
	shfl.sync.down.b32 %r217, %r218, %r219, %r210, %r231;
	// end inline asm
	add.s32 	%r118, %r153, 4;
	setp.gt.s32 	%p33, %r118, %r210;
	selp.b32 	%r240, 0, %r217, %p33;
	add.s32 	%r223, %r218, %r240;
	mov.b32 	%r224, 8;
	// begin inline asm
	shfl.sync.down.b32 %r222, %r223, %r224, %r210, %r231;
	// end inline asm
	add.s32 	%r119, %r153, 8;
	setp.gt.s32 	%p34, %r119, %r210;
	selp.b32 	%r241, 0, %r222, %p34;
	add.s32 	%r228, %r223, %r241;
	mov.b32 	%r229, 16;
	// begin inline asm
	shfl.sync.down.b32 %r227, %r228, %r229, %r210, %r231;
	// end inline asm
	add.s32 	%r120, %r153, 16;
	setp.gt.s32 	%p35, %r120, %r210;
	selp.b32 	%r242, 0, %r227, %p35;
	add.s32 	%r704, %r228, %r242;
	add.s64 	%rd14, %rd2, 256;
$L__BB26_71:
	setp.ne.s32 	%p36, %r707, 101;
	mov.b32 	%r243, -1;
	vote.sync.all.pred 	%p37, %p36, %r243;
	not.pred 	%p38, %p37;
	@%p38 bra 	$L__BB26_79;
	mul.wide.s32 	%rd46, %r706, 8;
	add.s64 	%rd47, %rd14, %rd46;
	add.s64 	%rd45, %rd47, -256;
	// begin inline asm
	ld.relaxed.gpu.v2.u32 {%r707, %r708}, [%rd45];
	// end inline asm
$L__BB26_73:
	setp.eq.s32 	%p48, %r707, 99;
	mov.b32 	%r289, -1;
	vote.sync.any.pred 	%p49, %p48, %r289;
	not.pred 	%p50, %p49;
	@%p50 bra 	$L__BB26_78;
	@%p25 bra 	$L__BB26_76;
	membar.cta;
	bra.uni 	$L__BB26_77;
$L__BB26_76:
	mov.b32 	%r328, 350;
	// begin inline asm
	nanosleep.u32 %r328;
	// end inline asm
$L__BB26_77:
	// begin inline asm
	ld.relaxed.gpu.v2.u32 {%r707, %r708}, [%rd45];
	// end inline asm
	bra.uni 	$L__BB26_73;
$L__BB26_78:
	setp.eq.s32 	%p51, %r707, 101;
	mov.b32 	%r315, -1;
	vote.sync.ballot.b32 	%r316, %p51, %r315;
	and.b32  	%r317, %r316, %r206;
	or.b32  	%r318, %r317, -2147483648;
	add.s32 	%r319, %r318, -1;
	not.b32 	%r320, %r318;
	and.b32  	%r321, %r320, %r319;
	popc.b32 	%r294, %r321;
	mov.b32 	%r293, 1;
	// begin inline asm
	shfl.sync.down.b32 %r291, %r708, %r293, %r294, %r315;
	// end inline asm
	setp.lt.s32 	%p53, %r153, %r294;
	selp.b32 	%r322, %r291, 0, %p53;
	add.s32 	%r297, %r322, %r708;
	mov.b32 	%r298, 2;
	// begin inline asm
	shfl.sync.down.b32 %r296, %r297, %r298, %r294, %r315;
	// end inline asm
	setp.gt.s32 	%p54, %r117, %r294;
	selp.b32 	%r323, 0, %r296, %p54;
	add.s32 	%r302, %r297, %r323;
	mov.b32 	%r303, 4;
	// begin inline asm
	shfl.sync.down.b32 %r301, %r302, %r303, %r294, %r315;
	// end inline asm
	setp.gt.s32 	%p55, %r118, %r294;
	selp.b32 	%r324, 0, %r301, %p55;
	add.s32 	%r307, %r302, %r324;
	mov.b32 	%r308, 8;
	// begin inline asm
	shfl.sync.down.b32 %r306, %r307, %r308, %r294, %r315;
	// end inline asm
	setp.gt.s32 	%p56, %r119, %r294;
	selp.b32 	%r325, 0, %r306, %p56;
	add.s32 	%r312, %r307, %r325;
	mov.b32 	%r313, 16;
	// begin inline asm
	shfl.sync.down.b32 %r311, %r312, %r313, %r294, %r315;
	// end inline asm
	setp.gt.s32 	%p57, %r120, %r294;
	selp.b32 	%r326, 0, %r311, %p57;
	add.s32 	%r327, %r326, %r704;
	add.s32 	%r704, %r327, %r312;
	add.s32 	%r706, %r706, -32;
	bra.uni 	$L__BB26_71;
$L__BB26_79:
	setp.ne.s32 	%p39, %r86, 0;
	@%p39 bra 	$L__BB26_81;
	add.s32 	%r246, %r704, %r103;
	add.s64 	%rd32, %rd12, 256;
	mov.b32 	%r245, 101;
	// begin inline asm
	st.relaxed.gpu.v2.u32 [%rd32], {%r245, %r246};
	// end inline asm
	st.shared.u32 	[_ZZN3cub18CUB_300001_SM_10006detail6select23DeviceSelectSweepKernelINS2_10policy_hubIN4cuda3std3__45tupleIJffiEEENS0_8NullTypeEiLb0ELNS0_10SelectImplE2EE10Policy1000EPS9_PSA_N6thrust24THRUST_300001_SM_1000_NS12zip_iteratorINS8_IJNSH_6detail15normal_iteratorINSH_10device_ptrIfEEEESN_NSK_INSL_IiEEEEEEEEEPiNS0_13ScanTileStateIiLb1EEE17is_interior_tupleSA_iNS2_19streaming_context_tIiLb0EEELSB_2EEEvT0_T1_T2_T3_T4_T5_T6_T7_iT8_NS1_7vsmem_tEE19static_temp_storage+36], %r704;
	st.shared.u32 	[_ZZN3cub18CUB_300001_SM_10006detail6select23DeviceSelectSweepKernelINS2_10policy_hubIN4cuda3std3__45tupleIJffiEEENS0_8NullTypeEiLb0ELNS0_10SelectImplE2EE10Policy1000EPS9_PSA_N6thrust24THRUST_300001_SM_1000_NS12zip_iteratorINS8_IJNSH_6detail15normal_iteratorINSH_10device_ptrIfEEEESN_NSK_INSL_IiEEEEEEEEEPiNS0_13ScanTileStateIiLb1EEE17is_interior_tupleSA_iNS2_19streaming_context_tIiLb0EEELSB_2EEEvT0_T1_T2_T3_T4_T5_T6_T7_iT8_NS1_7vsmem_tEE19static_temp_storage+40], %r246;
$L__BB26_81:
	setp.ne.s32 	%p40, %r153, 0;
	mov.u32 	%r709, %r105;
	@%p40 bra 	$L__BB26_83;
	st.shared.u32 	[_ZZN3cub18CUB_300001_SM_10006detail6select23DeviceSelectSweepKernelINS2_10policy_hubIN4cuda3std3__45tupleIJffiEEENS0_8NullTypeEiLb0ELNS0_10SelectImplE2EE10Policy1000EPS9_PSA_N6thrust24THRUST_300001_SM_1000_NS12zip_iteratorINS8_IJNSH_6detail15normal_iteratorINSH_10device_ptrIfEEEESN_NSK_INSL_IiEEEEEEEEEPiNS0_13ScanTileStateIiLb1EEE17is_interior_tupleSA_iNS2_19streaming_context_tIiLb0EEELSB_2EEEvT0_T1_T2_T3_T4_T5_T6_T7_iT8_NS1_7vsmem_tEE19static_temp_storage+20], %r704;
	mov.u32 	%r709, %r704;
$L__BB26_83:
	cvta.to.global.u64 	%rd16, %rd21;
	cvta.to.global.u64 	%rd17, %rd20;
	cvta.to.global.u64 	%rd18, %rd19;
	bar.sync 	0;
	setp.eq.s32 	%p41, %r86, 0;
	mov.u32 	%r247, _ZZN3cub18CUB_300001_SM_10006detail6select23DeviceSelectSweepKernelINS2_10policy_hubIN4cuda3std3__45tupleIJffiEEENS0_8NullTypeEiLb0ELNS0_10SelectImplE2EE10Policy1000EPS9_PSA_N6thrust24THRUST_300001_SM_1000_NS12zip_iteratorINS8_IJNSH_6detail15normal_iteratorINSH_10device_ptrIfEEEESN_NSK_INSL_IiEEEEEEEEEPiNS0_13ScanTileStateIiLb1EEE17is_interior_tupleSA_iNS2_19streaming_context_tIiLb0EEELSB_2EEEvT0_T1_T2_T3_T4_T5_T6_T7_iT8_NS1_7vsmem_tEE19static_temp_storage;
	ld.shared.u32 	%r248, [_ZZN3cub18CUB_300001_SM_10006detail6select23DeviceSelectSweepKernelINS2_10policy_hubIN4cuda3std3__45tupleIJffiEEENS0_8NullTypeEiLb0ELNS0_10SelectImplE2EE10Policy1000EPS9_PSA_N6thrust24THRUST_300001_SM_1000_NS12zip_iteratorINS8_IJNSH_6detail15normal_iteratorINSH_10device_ptrIfEEEESN_NSK_INSL_IiEEEEEEEEEPiNS0_13ScanTileStateIiLb1EEE17is_interior_tupleSA_iNS2_19streaming_context_tIiLb0EEELSB_2EEEvT0_T1_T2_T3_T4_T5_T6_T7_iT8_NS1_7vsmem_tEE19static_temp_storage+20];
	selp.b32 	%r249, 0, %r248, %p41;
	add.s32 	%r250, %r249, %r709;
	add.s32 	%r251, %r250, %r96;
	add.s32 	%r252, %r98, %r250;
	ld.shared.v2.u32 	{%r253, %r254}, [_ZZN3cub18CUB_300001_SM_10006detail6select23DeviceSelectSweepKernelINS2_10policy_hubIN4cuda3std3__45tupleIJffiEEENS0_8NullTypeEiLb0ELNS0_10SelectImplE2EE10Policy1000EPS9_PSA_N6thrust24THRUST_300001_SM_1000_NS12zip_iteratorINS8_IJNSH_6detail15normal_iteratorINSH_10device_ptrIfEEEESN_NSK_INSL_IiEEEEEEEEEPiNS0_13ScanTileStateIiLb1EEE17is_interior_tupleSA_iNS2_19streaming_context_tIiLb0EEELSB_2EEEvT0_T1_T2_T3_T4_T5_T6_T7_iT8_NS1_7vsmem_tEE19static_temp_storage+40];
	ld.shared.u32 	%r255, [_ZZN3cub18CUB_300001_SM_10006detail6select23DeviceSelectSweepKernelINS2_10policy_hubIN4cuda3std3__45tupleIJffiEEENS0_8NullTypeEiLb0ELNS0_10SelectImplE2EE10Policy1000EPS9_PSA_N6thrust24THRUST_300001_SM_1000_NS12zip_iteratorINS8_IJNSH_6detail15normal_iteratorINSH_10device_ptrIfEEEESN_NSK_INSL_IiEEEEEEEEEPiNS0_13ScanTileStateIiLb1EEE17is_interior_tupleSA_iNS2_19streaming_context_tIiLb0EEELSB_2EEEvT0_T1_T2_T3_T4_T5_T6_T7_iT8_NS1_7vsmem_tEE19static_temp_storage+36];
	sub.s32 	%r256, %r2, %r255;
	sub.s32 	%r257, 384, %r62;
	sub.s32 	%r710, %r253, %r257;
	sub.s32 	%r258, %r257, %r254;
	bar.sync 	0;
	add.s32 	%r137, %r258, %r62;
	sub.s32 	%r259, %r250, %r255;
	sub.s32 	%r260, %r87, %r259;
	add.s32 	%r261, %r259, %r137;
	selp.b32 	%r262, %r261, %r260, %p4;
	mad.lo.s32 	%r263, %r262, 12, %r247;
	st.shared.f32 	[%r263], %f73;
	st.shared.f32 	[%r263+4], %f74;
	st.shared.u32 	[%r263+8], %r699;
	sub.s32 	%r264, %r255, %r251;
	add.s32 	%r265, %r264, %r90;
	add.s32 	%r266, %r261, %r96;
	selp.b32 	%r267, %r266, %r265, %p5;
	mad.lo.s32 	%r268, %r267, 12, %r247;
	st.shared.f32 	[%r268], %f75;
	st.shared.f32 	[%r268+4], %f76;
	st.shared.u32 	[%r268+8], %r700;
	sub.s32 	%r269, %r255, %r252;
	add.s32 	%r270, %r269, %r93;
	add.s32 	%r271, %r266, %r97;
	selp.b32 	%r272, %r271, %r270, %p6;
	mad.lo.s32 	%r273, %r272, 12, %r247;
	st.shared.f32 	[%r273], %f77;
	st.shared.f32 	[%r273+4], %f78;
	st.shared.u32 	[%r273+8], %r701;
	bar.sync 	0;
	sub.s32 	%r274, %r255, %r137;
	add.s32 	%r275, %r256, %r86;
	not.b32 	%r276, %r275;
	add.s32 	%r138, %r144, %r276;
	add.s32 	%r139, %r274, %r86;
	setp.ge.s32 	%p42, %r86, %r62;
	mad.lo.s32 	%r140, %r86, 12, %r247;
	@%p42 bra 	$L__BB26_85;
	ld.shared.u32 	%r277, [%r140+8];
	ld.shared.f32 	%f40, [%r140+4];
	ld.shared.f32 	%f41, [%r140];
	setp.lt.s32 	%p43, %r86, %r137;
	selp.b32 	%r278, %r138, %r139, %p43;
	mul.wide.s32 	%rd33, %r278, 4;
	add.s64 	%rd34, %rd18, %rd33;
	add.s64 	%rd35, %rd17, %rd33;
	add.s64 	%rd36, %rd16, %rd33;
	st.global.f32 	[%rd34], %f41;
	st.global.f32 	[%rd35], %f40;
	st.global.u32 	[%rd36], %r277;
$L__BB26_85:
	add.s32 	%r141, %r86, 128;
	setp.ge.s32 	%p44, %r141, %r62;
	@%p44 bra 	$L__BB26_87;
	ld.shared.u32 	%r279, [%r140+1544];
	ld.shared.f32 	%f42, [%r140+1540];
	ld.shared.f32 	%f43, [%r140+1536];
	add.s32 	%r280, %r139, 128;
	add.s32 	%r281, %r138, -128;
	setp.lt.s32 	%p45, %r141, %r137;
	selp.b32 	%r282, %r281, %r280, %p45;
	mul.wide.s32 	%rd37, %r282, 4;
	add.s64 	%rd38, %rd18, %rd37;
	add.s64 	%rd39, %rd17, %rd37;
	add.s64 	%rd40, %rd16, %rd37;
	st.global.f32 	[%rd38], %f43;
	st.global.f32 	[%rd39], %f42;
	st.global.u32 	[%rd40], %r279;
$L__BB26_87:
	add.s32 	%r283, %r86, 256;
	setp.lt.s32 	%p46, %r283, %r137;
	add.s32 	%r284, %r138, -256;
	add.s32 	%r285, %r139, 256;
	selp.b32 	%r142, %r284, %r285, %p46;
	setp.ge.s32 	%p47, %r283, %r62;
	@%p47 bra 	$L__BB26_89;
	ld.shared.u32 	%r286, [%r140+3080];
	ld.shared.f32 	%f44, [%r140+3076];
	ld.shared.f32 	%f45, [%r140+3072];
	mul.wide.s32 	%rd41, %r142, 4;
	add.s64 	%rd42, %rd18, %rd41;
	add.s64 	%rd43, %rd17, %rd41;
	add.s64 	%rd44, %rd16, %rd41;
	st.global.f32 	[%rd42], %f45;
	st.global.f32 	[%rd43], %f44;
	st.global.u32 	[%rd44], %r286;
$L__BB26_89:
	mov.u32 	%r416, %tid.x;
	setp.ne.s32 	%p80, %r416, 0;
	@%p80 bra 	$L__BB26_91;
	ld.param.u64 	%rd111, [_ZN3cub18CUB_300001_SM_10006detail6select23DeviceSelectSweepKernelINS2_10policy_hubIN4cuda3std3__45tupleIJffiEEENS0_8NullTypeEiLb0ELNS0_10SelectImplE2EE10Policy1000EPS9_PSA_N6thrust24THRUST_300001_SM_1000_NS12zip_iteratorINS8_IJNSH_6detail15normal_iteratorINSH_10device_ptrIfEEEESN_NSK_INSL_IiEEEEEEEEEPiNS0_13ScanTileStateIiLb1EEE17is_interior_tupleSA_iNS2_19streaming_context_tIiLb0EEELSB_2EEEvT0_T1_T2_T3_T4_T5_T6_T7_iT8_NS1_7vsmem_tE_param_3];
	cvta.to.global.u64 	%rd65, %rd111;
	st.global.u32 	[%rd65], %r710;
$L__BB26_91:
	ret;

}
	// .globl	_ZN3cub18CUB_300001_SM_10006detail6select23DeviceSelectSweepKernelINS2_10policy_hubIN4cuda3std3__45tupleIJffiEEENS0_8NullTypeElLb0ELNS0_10SelectImplE2EE10Policy1000EPS9_PSA_N6thrust24THRUST_300001_SM_1000_NS12zip_iteratorINS8_IJNSH_6detail15normal_iteratorINSH_10device_ptrIfEEEESN_NSK_INSL_IiEEEEEEEEEPlNS0_13ScanTileStateIiLb1EEE17is_interior_tupleSA_iNS2_19streaming_context_tIlLb1EEELSB_2EEEvT0_T1_T2_T3_T4_T5_T6_T7_iT8_NS1_7vsmem_tE
.visible .entry _ZN3cub18CUB_300001_SM_10006detail6select23DeviceSelectSweepKernelINS2_10policy_hubIN4cuda3std3__45tupleIJffiEEENS0_8NullTypeElLb0ELNS0_10SelectImplE2EE10Policy1000EPS9_PSA_N6thrust24THRUST_300001_SM_1000_NS12zip_iteratorINS8_IJNSH_6detail15normal_iteratorINSH_10device_ptrIfEEEESN_NSK_INSL_IiEEEEEEEEEPlNS0_13ScanTileStateIiLb1EEE17is_interior_tupleSA_iNS2_19streaming_context_tIlLb1EEELSB_2EEEvT0_T1_T2_T3_T4_T5_T6_T7_iT8_NS1_7vsmem_tE(
	.param .u64 .ptr .align 1 _ZN3cub18CUB_300001_SM_10006detail6select23DeviceSelectSweepKernelINS2_10policy_hubIN4cuda3std3__45tupleIJffiEEENS0_8NullTypeElLb0ELNS0_10SelectImplE2EE10Policy1000EPS9_PSA_N6thrust24THRUST_300001_SM_1000_NS12zip_iteratorINS8_IJNSH_6detail15normal_iteratorINSH_10device_ptrIfEEEESN_NSK_INSL_IiEEEEEEEEEPlNS0_13ScanTileStateIiLb1EEE17is_interior_tupleSA_iNS2_19streaming_context_tIlLb1EEELSB_2EEEvT0_T1_T2_T3_T4_T5_T6_T7_iT8_NS1_7vsmem_tE_param_0,
	.param .u64 .ptr .align 1 _ZN3cub18CUB_300001_SM_10006detail6select23DeviceSelectSweepKernelINS2_10policy_hubIN4cuda3std3__45tupleIJffiEEENS0_8NullTypeElLb0ELNS0_10SelectImplE2EE10Policy1000EPS9_PSA_N6thrust24THRUST_300001_SM_1000_NS12zip_iteratorINS8_IJNSH_6detail15normal_iteratorINSH_10device_ptrIfEEEESN_NSK_INSL_IiEEEEEEEEEPlNS0_13ScanTileStateIiLb1EEE17is_interior_tupleSA_iNS2_19streaming_context_tIlLb1EEELSB_2EEEvT0_T1_T2_T3_T4_T5_T6_T7_iT8_NS1_7vsmem_tE_param_1,
	.param .align 8 .b8 _ZN3cub18CUB_300001_SM_10006detail6select23DeviceSelectSweepKernelINS2_10policy_hubIN4cuda3std3__45tupleIJffiEEENS0_8NullTypeElLb0ELNS0_10SelectImplE2EE10Policy1000EPS9_PSA_N6thrust24THRUST_300001_SM_1000_NS12zip_iteratorINS8_IJNSH_6detail15normal_iteratorINSH_10device_ptrIfEEEESN_NSK_INSL_IiEEEEEEEEEPlNS0_13ScanTileStateIiLb1EEE17is_interior_tupleSA_iNS2_19streaming_context_tIlLb1EEELSB_2EEEvT0_T1_T2_T3_T4_T5_T6_T7_iT8_NS1_7vsmem_tE_param_2[24],
	.param .u64 .ptr .align 1 _ZN3cub18CUB_300001_SM_10006detail6select23DeviceSelectSweepKernelINS2_10policy_hubIN4cuda3std3__45tupleIJffiEEENS0_8NullTypeElLb0ELNS0_10SelectImplE2EE10Policy1000EPS9_PSA_N6thrust24THRUST_300001_SM_1000_NS12zip_iteratorINS8_IJNSH_6detail15normal_iteratorINSH_10device_ptrIfEEEESN_NSK_INSL_IiEEEEEEEEEPlNS0_13ScanTileStateIiLb1EEE17is_interior_tupleSA_iNS2_19streaming_context_tIlLb1EEELSB_2EEEvT0_T1_T2_T3_T4_T5_T6_T7_iT8_NS1_7vsmem_tE_param_3,
	.param .align 8 .b8 _ZN3cub18CUB_300001_SM_10006detail6select23DeviceSelectSweepKernelINS2_10policy_hubIN4cuda3std3__45tupleIJffiEEENS0_8NullTypeElLb0ELNS0_10SelectImplE2EE10Policy1000EPS9_PSA_N6thrust24THRUST_300001_SM_1000_NS12zip_iteratorINS8_IJNSH_6detail15normal_iteratorINSH_10device_ptrIfEEEESN_NSK_INSL_IiEEEEEEEEEPlNS0_13ScanTileStateIiLb1EEE17is_interior_tupleSA_iNS2_19streaming_context_tIlLb1EEELSB_2EEEvT0_T1_T2_T3_T4_T5_T6_T7_iT8_NS1_7vsmem_tE_param_4[8],
	.param .align 1 .b8 _ZN3cub18CUB_300001_SM_10006detail6select23DeviceSelectSweepKernelINS2_10policy_hubIN4cuda3std3__45tupleIJffiEEENS0_8NullTypeElLb0ELNS0_10SelectImplE2EE10Policy1000EPS9_PSA_N6thrust24THRUST_300001_SM_1000_NS12zip_iteratorINS8_IJNSH_6detail15normal_iteratorINSH_10device_ptrIfEEEESN_NSK_INSL_IiEEEEEEEEEPlNS0_13ScanTileStateIiLb1EEE17is_interior_tupleSA_iNS2_19streaming_context_tIlLb1EEELSB_2EEEvT0_T1_T2_T3_T4_T5_T6_T7_iT8_NS1_7vsmem_tE_param_5[1],
	.param .align 1 .b8 _ZN3cub18CUB_300001_SM_10006detail6select23DeviceSelectSweepKernelINS2_10policy_hubIN4cuda3std3__45tupleIJffiEEENS0_8NullTypeElLb0ELNS0_10SelectImplE2EE10Policy1000EPS9_PSA_N6thrust24THRUST_300001_SM_1000_NS12zip_iteratorINS8_IJNSH_6detail15normal_iteratorINSH_10device_ptrIfEEEESN_NSK_INSL_IiEEEEEEEEEPlNS0_13ScanTileStateIiLb1EEE17is_interior_tupleSA_iNS2_19streaming_context_tIlLb1EEELSB_2EEEvT0_T1_T2_T3_T4_T5_T6_T7_iT8_NS1_7vsmem_tE_param_6[1],
	.param .u32 _ZN3cub18CUB_300001_SM_10006detail6select23DeviceSelectSweepKernelINS2_10policy_hubIN4cuda3std3__45tupleIJffiEEENS0_8NullTypeElLb0ELNS0_10SelectImplE2EE10Policy1000EPS9_PSA_N6thrust24THRUST_300001_SM_1000_NS12zip_iteratorINS8_IJNSH_6detail15normal_iteratorINSH_10device_ptrIfEEEESN_NSK_INSL_IiEEEEEEEEEPlNS0_13ScanTileStateIiLb1EEE17is_interior_tupleSA_iNS2_19streaming_context_tIlLb1EEELSB_2EEEvT0_T1_T2_T3_T4_T5_T6_T7_iT8_NS1_7vsmem_tE_param_7,
	.param .u32 _ZN3cub18CUB_300001_SM_10006detail6select23DeviceSelectSweepKernelINS2_10policy_hubIN4cuda3std3__45tupleIJffiEEENS0_8NullTypeElLb0ELNS0_10SelectImplE2EE10Policy1000EPS9_PSA_N6thrust24THRUST_300001_SM_1000_NS12zip_iteratorINS8_IJNSH_6detail15normal_iteratorINSH_10device_ptrIfEEEESN_NSK_INSL_IiEEEEEEEEEPlNS0_13ScanTileStateIiLb1EEE17is_interior_tupleSA_iNS2_19streaming_context_tIlLb1EEELSB_2EEEvT0_T1_T2_T3_T4_T5_T6_T7_iT8_NS1_7vsmem_tE_param_8,
	.param .align 8 .b8 _ZN3cub18CUB_300001_SM_10006detail6select23DeviceSelectSweepKernelINS2_10policy_hubIN4cuda3std3__45tupleIJffiEEENS0_8NullTypeElLb0ELNS0_10SelectImplE2EE10Policy1000EPS9_PSA_N6thrust24THRUST_300001_SM_1000_NS12zip_iteratorINS8_IJNSH_6detail15normal_iteratorINSH_10device_ptrIfEEEESN_NSK_INSL_IiEEEEEEEEEPlNS0_13ScanTileStateIiLb1EEE17is_interior_tupleSA_iNS2_19streaming_context_tIlLb1EEELSB_2EEEvT0_T1_T2_T3_T4_T5_T6_T7_iT8_NS1_7vsmem_tE_param_9[40],
	.param .align 8 .b8 _ZN3cub18CUB_300001_SM_10006detail6select23DeviceSelectSweepKernelINS2_10policy_hubIN4cuda3std3__45tupleIJffiEEENS0_8NullTypeElLb0ELNS0_10SelectImplE2EE10Policy1000EPS9_PSA_N6thrust24THRUST_300001_SM_1000_NS12zip_iteratorINS8_IJNSH_6detail15normal_iteratorINSH_10device_ptrIfEEEESN_NSK_INSL_IiEEEEEEEEEPlNS0_13ScanTileStateIiLb1EEE17is_interior_tupleSA_iNS2_19streaming_context_tIlLb1EEELSB_2EEEvT0_T1_T2_T3_T4_T5_T6_T7_iT8_NS1_7vsmem_tE_param_10[8]
)
.maxntid 128
{
	.reg .pred 	%p<173>;
	.reg .b16 	%rs<36>;
	.reg .b32 	%r<680>;
	.reg .b32 	%f<79>;
	.reg .b64 	%rd<380>;
	// demoted variable
	.shared .align 16 .b8 _ZZN3cub18CUB_300001_SM_10006detail6select23DeviceSelectSweepKernelINS2_10policy_hubIN4cuda3std3__45tupleIJffiEEENS0_8NullTypeElLb0ELNS0_10SelectImplE2EE10Policy1000EPS9_PSA_N6thrust24THRUST_300001_SM_1000_NS12zip_iteratorINS8_IJNSH_6detail15normal_iteratorINSH_10device_ptrIfEEEESN_NSK_INSL_IiEEEEEEEEEPlNS0_13ScanTileStateIiLb1EEE17is_interior_tupleSA_iNS2_19streaming_context_tIlLb1EEELSB_2EEEvT0_T1_T2_T3_T4_T5_T6_T7_iT8_NS1_7vsmem_tEE19static_temp_storage[4608];
	ld.param.u64 	%rd3, [_ZN3cub18CUB_300001_SM_10006detail6select23DeviceSelectSweepKernelINS2_10policy_hubIN4cuda3std3__45tupleIJffiEEENS0_8NullTypeElLb0ELNS0_10SelectImplE2EE10Policy1000EPS9_PSA_N6thrust24THRUST_300001_SM_1000_NS12zip_iteratorINS8_IJNSH_6detail15normal_iteratorINSH_10device_ptrIfEEEESN_NSK_INSL_IiEEEEEEEEEPlNS0_13ScanTileStateIiLb1EEE17is_interior_tupleSA_iNS2_19streaming_context_tIlLb1EEELSB_2EEEvT0_T1_T2_T3_T4_T5_T6_T7_iT8_NS1_7vsmem_tE_param_4];
	ld.param.u64 	%rd127, [_ZN3cub18CUB_300001_SM_10006detail6select23DeviceSelectSweepKernelINS2_10policy_hubIN4cuda3std3__45tupleIJffiEEENS0_8NullTypeElLb0ELNS0_10SelectImplE2EE10Policy1000EPS9_PSA_N6thrust24THRUST_300001_SM_1000_NS12zip_iteratorINS8_IJNSH_6detail15normal_iteratorINSH_10device_ptrIfEEEESN_NSK_INSL_IiEEEEEEEEEPlNS0_13ScanTileStateIiLb1EEE17is_interior_tupleSA_iNS2_19streaming_context_tIlLb1EEELSB_2EEEvT0_T1_T2_T3_T4_T5_T6_T7_iT8_NS1_7vsmem_tE_param_2+16];
	ld.param.u64 	%rd126, [_ZN3cub18CUB_300001_SM_10006detail6select23DeviceSelectSweepKernelINS2_10policy_hubIN4cuda3std3__45tupleIJffiEEENS0_8NullTypeElLb0ELNS0_10SelectImplE2EE10Policy1000EPS9_PSA_N6thrust24THRUST_300001_SM_1000_NS12zip_iteratorINS8_IJNSH_6detail15normal_iteratorINSH_10device_ptrIfEEEESN_NSK_INSL_IiEEEEEEEEEPlNS0_13ScanTileStateIiLb1EEE17is_interior_tupleSA_iNS2_19streaming_context_tIlLb1EEELSB_2EEEvT0_T1_T2_T3_T4_T5_T6_T7_iT8_NS1_7vsmem_tE_param_2+8];
	ld.param.u64 	%rd125, [_ZN3cub18CUB_300001_SM_10006detail6select23DeviceSelectSweepKernelINS2_10policy_hubIN4cuda3std3__45tupleIJffiEEENS0_8NullTypeElLb0ELNS0_10SelectImplE2EE10Policy1000EPS9_PSA_N6thrust24THRUST_300001_SM_1000_NS12zip_iteratorINS8_IJNSH_6detail15normal_iteratorINSH_10device_ptrIfEEEESN_NSK_INSL_IiEEEEEEEEEPlNS0_13ScanTileStateIiLb1EEE17is_interior_tupleSA_iNS2_19streaming_context_tIlLb1EEELSB_2EEEvT0_T1_T2_T3_T4_T5_T6_T7_iT8_NS1_7vsmem_tE_param_2];
	ld.param.u64 	%rd129, [_ZN3cub18CUB_300001_SM_10006detail6select23DeviceSelectSweepKernelINS2_10policy_hubIN4cuda3std3__45tupleIJffiEEENS0_8NullTypeElLb0ELNS0_10SelectImplE2EE10Policy1000EPS9_PSA_N6thrust24THRUST_300001_SM_1000_NS12zip_iteratorINS8_IJNSH_6detail15normal_iteratorINSH_10device_ptrIfEEEESN_NSK_INSL_IiEEEEEEEEEPlNS0_13ScanTileStateIiLb1EEE17is_interior_tupleSA_iNS2_19streaming_context_tIlLb1EEELSB_2EEEvT0_T1_T2_T3_T4_T5_T6_T7_iT8_NS1_7vsmem_tE_param_0];
	ld.param.u32 	%r146, [_ZN3cub18CUB_300001_SM_10006detail6select23DeviceSelectSweepKernelINS2_10policy_hubIN4cuda3std3__45tupleIJffiEEENS0_8NullTypeElLb0ELNS0_10SelectImplE2EE10Policy1000EPS9_PSA_N6thrust24THRUST_300001_SM_1000_NS12zip_iteratorINS8_IJNSH_6detail15normal_iteratorINSH_10device_ptrIfEEEESN_NSK_INSL_IiEEEEEEEEEPlNS0_13ScanTileStateIiLb1EEE17is_interior_tupleSA_iNS2_19streaming_context_tIlLb1EEELSB_2EEEvT0_T1_T2_T3_T4_T5_T6_T7_iT8_NS1_7vsmem_tE_param_7];
	ld.param.u32 	%r147, [_ZN3cub18CUB_300001_SM_10006detail6select23DeviceSelectSweepKernelINS2_10policy_hubIN4cuda3std3__45tupleIJffiEEENS0_8NullTypeElLb0ELNS0_10SelectImplE2EE10Policy1000EPS9_PSA_N6thrust24THRUST_300001_SM_1000_NS12zip_iteratorINS8_IJNSH_6detail15normal_iteratorINSH_10device_ptrIfEEEESN_NSK_INSL_IiEEEEEEEEEPlNS0_13ScanTileStateIiLb1EEE17is_interior_tupleSA_iNS2_19streaming_context_tIlLb1EEELSB_2EEEvT0_T1_T2_T3_T4_T5_T6_T7_iT8_NS1_7vsmem_tE_param_8];
	mov.b64 	%rd130, _ZN3cub18CUB_300001_SM_10006detail6select23DeviceSelectSweepKernelINS2_10policy_hubIN4cuda3std3__45tupleIJffiEEENS0_8NullTypeElLb0ELNS0_10SelectImplE2EE10Policy1000EPS9_PSA_N6thrust24THRUST_300001_SM_1000_NS12zip_iteratorINS8_IJNSH_6detail15normal_iteratorINSH_10device_ptrIfEEEESN_NSK_INSL_IiEEEEEEEEEPlNS0_13ScanTileStateIiLb1EEE17is_interior_tupleSA_iNS2_19streaming_context_tIlLb1EEELSB_2EEEvT0_T1_T2_T3_T4_T5_T6_T7_iT8_NS1_7vsmem_tE_param_9;
	mov.u64 	%rd1, %rd130;
	cvta.to.global.u64 	%rd2, %rd129;
	cvta.to.global.u64 	%rd4, %rd125;
	cvta.to.global.u64 	%rd5, %rd126;
	cvta.to.global.u64 	%rd6, %rd127;
	mov.u32 	%r148, %ctaid.x;
	mov.u32 	%r149, %nctaid.y;
	mov.u32 	%r150, %ctaid.y;
	mad.lo.s32 	%r1, %r148, %r149, %r150;
	mul.lo.s32 	%r2, %r1, 384;
	add.s32 	%r151, %r147, -1;
	setp.ge.s32 	%p7, %r1, %r151;
	@%p7 bra 	$L__BB27_77;
	setp.ne.s32 	%p98, %r1, 0;
	@%p98 bra 	$L__BB27_28;
	ld.param.u8 	%rs29, [%rd1];
	setp.eq.s16 	%p151, %rs29, 0;
	ld.param.u64 	%rd299, [%rd1+16];
	selp.b64 	%rd300, %rd299, 0, %p151;
	cvt.u64.u32 	%rd301, %r2;
	add.s64 	%rd302, %rd300, %rd301;
	mov.u32 	%r3, %tid.x;
	mul.lo.s32 	%r4, %r3, 3;
	cvt.u64.u32 	%rd303, %r4;
	add.s64 	%rd304, %rd302, %rd303;
	mad.lo.s64 	%rd305, %rd304, 12, %rd2;
	ld.global.f32 	%f1, [%rd305];
	ld.global.f32 	%f2, [%rd305+4];
	ld.global.u32 	%r5, [%rd305+8];
	ld.global.f32 	%f3, [%rd305+12];
	ld.global.f32 	%f4, [%rd305+16];
	ld.global.u32 	%r6, [%rd305+20];
	ld.global.f32 	%f5, [%rd305+24];
	ld.global.f32 	%f6, [%rd305+28];
	ld.global.u32 	%r7, [%rd305+32];
	setp.gt.s32 	%p152, %r5, 0;
	selp.u32 	%r8, 1, 0, %p152;
	setp.gt.s32 	%p153, %r6, 0;
	selp.u32 	%r9, 1, 0, %p153;
	setp.gt.s32 	%p154, %r7, 0;
	selp.u32 	%r616, 1, 0, %p154;
	bar.sync 	0;
	add.s32 	%r10, %r9, %r8;
	add.s32 	%r590, %r10, %r616;
	shr.u32 	%r12, %r3, 5;
	// begin inline asm
	mov.u32 %r585, %laneid;
	// end inline asm
	mov.b32 	%r588, 1;
	mov.b32 	%r613, 0;
	mov.b32 	%r615, -1;
	// begin inline asm
	{  .reg .s32 r0;  .reg .pred p;  shfl.sync.up.b32 r0|p, %r590, %r588, %r613, %r615;  @p add.s32 r0, r0, %r590;  mov.s32 %r586, r0;}
	// end inline asm
	mov.b32 	%r594, 2;
	// begin inline asm
	{  .reg .s32 r0;  .reg .pred p;  shfl.sync.up.b32 r0|p, %r586, %r594, %r613, %r615;  @p add.s32 r0, r0, %r586;  mov.s32 %r592, r0;}
	// end inline asm
	mov.b32 	%r600, 4;
	// begin inline asm
	{  .reg .s32 r0;  .reg .pred p;  shfl.sync.up.b32 r0|p, %r592, %r600, %r613, %r615;  @p add.s32 r0, r0, %r592;  mov.s32 %r598, r0;}
	// end inline asm
	mov.b32 	%r606, 8;
	// begin inline asm
	{  .reg .s32 r0;  .reg .pred p;  shfl.sync.up.b32 r0|p, %r598, %r606, %r613, %r615;  @p add.s32 r0, r0, %r598;  mov.s32 %r604, r0;}
	// end inline asm
	mov.b32 	%r612, 16;
	// begin inline asm
	{  .reg .s32 r0;  .reg .pred p;  shfl.sync.up.b32 r0|p, %r604, %r612, %r613, %r615;  @p add.s32 r0, r0, %r604;  mov.s32 %r610, r0;}
	// end inline asm
	setp.ne.s32 	%p155, %r585, 31;
	@%p155 bra 	$L__BB27_4;
	shl.b32 	%r617, %r12, 2;
	mov.u32 	%r618, _ZZN3cub18CUB_300001_SM_10006detail6select23DeviceSelectSweepKernelINS2_10policy_hubIN4cuda3std3__45tupleIJffiEEENS0_8NullTypeElLb0ELNS0_10SelectImplE2EE10Policy1000EPS9_PSA_N6thrust24THRUST_300001_SM_1000_NS12zip_iteratorINS8_IJNSH_6detail15normal_iteratorINSH_10device_ptrIfEEEESN_NSK_INSL_IiEEEEEEEEEPlNS0_13ScanTileStateIiLb1EEE17is_interior_tupleSA_iNS2_19streaming_context_tIlLb1EEELSB_2EEEvT0_T1_T2_T3_T4_T5_T6_T7_iT8_NS1_7vsmem_tEE19static_temp_storage;
	add.s32 	%r619, %r618, %r617;
	st.shared.u32 	[%r619], %r610;
$L__BB27_4:
	bar.sync 	0;
	ld.shared.v4.u32 	{%r620, %r621, %r622, %r623}, [_ZZN3cub18CUB_300001_SM_10006detail6select23DeviceSelectSweepKernelINS2_10policy_hubIN4cuda3std3__45tupleIJffiEEENS0_8NullTypeElLb0ELNS0_10SelectImplE2EE10Policy1000EPS9_PSA_N6thrust24THRUST_300001_SM_1000_NS12zip_iteratorINS8_IJNSH_6detail15normal_iteratorINSH_10device_ptrIfEEEESN_NSK_INSL_IiEEEEEEEEEPlNS0_13ScanTileStateIiLb1EEE17is_interior_tupleSA_iNS2_19streaming_context_tIlLb1EEELSB_2EEEvT0_T1_T2_T3_T4_T5_T6_T7_iT8_NS1_7vsmem_tEE19static_temp_storage];
	add.s32 	%r624, %r621, %r620;
	setp.eq.s32 	%p156, %r12, 2;
	selp.b32 	%r625, %r624, %r620, %p156;
	add.s32 	%r626, %r624, %r622;
	setp.eq.s32 	%p157, %r12, 3;
	selp.b32 	%r627, %r626, %r625, %p157;
	add.s32 	%r15, %r626, %r623;
	setp.lt.u32 	%p158, %r3, 32;
	selp.b32 	%r628, 0, %r627, %p158;
	setp.eq.s32 	%p159, %r585, 0;
	sub.s32 	%r629, %r610, %r590;
	selp.b32 	%r630, 0, %r629, %p159;
	add.s32 	%r16, %r628, %r630;
	setp.ne.s32 	%p160, %r3, 0;
	@%p160 bra 	$L__BB27_6;
	add.s64 	%rd306, %rd3, 256;
	mov.b32 	%r631, 101;
	// begin inline asm
	st.relaxed.gpu.v2.u32 [%rd306], {%r631, %r15};
	// end inline asm
$L__BB27_6:
	setp.gt.s32 	%p161, %r7, 0;
	setp.gt.s32 	%p162, %r6, 0;
	setp.gt.s32 	%p163, %r5, 0;
	bar.sync 	0;
	sub.s32 	%r17, 384, %r15;
	sub.s32 	%r633, %r4, %r16;
	add.s32 	%r634, %r16, %r17;
	selp.b32 	%r635, %r634, %r633, %p163;
	mov.u32 	%r636, _ZZN3cub18CUB_300001_SM_10006detail6select23DeviceSelectSweepKernelINS2_10policy_hubIN4cuda3std3__45tupleIJffiEEENS0_8NullTypeElLb0ELNS0_10SelectImplE2EE10Policy1000EPS9_PSA_N6thrust24THRUST_300001_SM_1000_NS12zip_iteratorINS8_IJNSH_6detail15normal_iteratorINSH_10device_ptrIfEEEESN_NSK_INSL_IiEEEEEEEEEPlNS0_13ScanTileStateIiLb1EEE17is_interior_tupleSA_iNS2_19streaming_context_tIlLb1EEELSB_2EEEvT0_T1_T2_T3_T4_T5_T6_T7_iT8_NS1_7vsmem_tEE19static_temp_storage;
	mad.lo.s32 	%r637, %r635, 12, %r636;
	st.shared.f32 	[%r637], %f1;
	st.shared.f32 	[%r637+4], %f2;
	st.shared.u32 	[%r637+8], %r5;
	add.s32 	%r638, %r16, %r8;
	sub.s32 	%r639, %r4, %r638;
	add.s32 	%r640, %r639, 1;
	add.s32 	%r641, %r634, %r8;
	selp.b32 	%r642, %r641, %r640, %p162;
	mad.lo.s32 	%r643, %r642, 12, %r636;
	st.shared.f32 	[%r643], %f3;
	st.shared.f32 	[%r643+4], %f4;
	st.shared.u32 	[%r643+8], %r6;
	add.s32 	%r644, %r10, %r16;
	sub.s32 	%r645, %r4, %r644;
	add.s32 	%r646, %r645, 2;
	add.s32 	%r647, %r641, %r9;
	selp.b32 	%r648, %r647, %r646, %p161;
	mad.lo.s32 	%r649, %r648, 12, %r636;
	st.shared.f32 	[%r649], %f5;
	st.shared.f32 	[%r649+4], %f6;
	st.shared.u32 	[%r649+8], %r7;
	bar.sync 	0;
	ld.param.u64 	%rd307, [%rd1+24];
	cvta.to.global.u64 	%rd7, %rd307;
	ld.param.u64 	%rd8, [%rd1+8];
	setp.ge.s32 	%p164, %r3, %r17;
	@%p164 bra 	$L__BB27_10;
	setp.ne.s16 	%p166, %rs29, 0;
	mov.b64 	%rd342, 0;
	@%p166 bra 	$L__BB27_9;
	ld.global.u64 	%rd311, [%rd7];
	sub.s64 	%rd342, %rd299, %rd311;
$L__BB27_9:
	cvt.u64.u32 	%rd312, %r3;
	add.s64 	%rd313, %rd342, %rd312;
	not.b64 	%rd314, %rd313;
	add.s64 	%rd344, %rd8, %rd314;
	bra.uni 	$L__BB27_13;
$L__BB27_10:
	setp.ne.s16 	%p165, %rs29, 0;
	mov.b64 	%rd343, 0;
	@%p165 bra 	$L__BB27_12;
	ld.global.u64 	%rd343, [%rd7];
$L__BB27_12:
	sub.s32 	%r650, %r3, %r17;
	cvt.s64.s32 	%rd309, %r650;
	add.s64 	%rd344, %rd343, %rd309;
$L__BB27_13:
	mad.lo.s32 	%r18, %r3, 12, %r636;
	ld.shared.f32 	%f61, [%r18];
	ld.shared.f32 	%f62, [%r18+4];
	ld.shared.u32 	%r652, [%r18+8];
	shl.b64 	%rd315, %rd344, 2;
	add.s64 	%rd316, %rd4, %rd315;
	add.s64 	%rd317, %rd5, %rd315;
	add.s64 	%rd318, %rd6, %rd315;
	st.global.f32 	[%rd316], %f61;
	st.global.f32 	[%rd317], %f62;
	st.global.u32 	[%rd318], %r652;
	add.s32 	%r19, %r3, 128;
	setp.lt.s32 	%p167, %r19, %r17;
	@%p167 bra 	$L__BB27_17;
	setp.ne.s16 	%p168, %rs29, 0;
	mov.b64 	%rd345, 0;
	@%p168 bra 	$L__BB27_16;
	ld.global.u64 	%rd345, [%rd7];
$L__BB27_16:
	sub.s32 	%r653, %r19, %r17;
	cvt.s64.s32 	%rd320, %r653;
	add.s64 	%rd347, %rd345, %rd320;
	bra.uni 	$L__BB27_20;
$L__BB27_17:
	setp.ne.s16 	%p169, %rs29, 0;
	mov.b64 	%rd346, 0;
	@%p169 bra 	$L__BB27_19;
	ld.global.u64 	%rd322, [%rd7];
	sub.s64 	%rd346, %rd299, %rd322;
$L__BB27_19:
	cvt.u64.u32 	%rd323, %r19;
	add.s64 	%rd324, %rd346, %rd323;
	not.b64 	%rd325, %rd324;
	add.s64 	%rd347, %rd8, %rd325;
$L__BB27_20:
	ld.shared.f32 	%f63, [%r18+1536];
	ld.shared.f32 	%f64, [%r18+1540];
	ld.shared.u32 	%r654, [%r18+1544];
	shl.b64 	%rd326, %rd347, 2;
	add.s64 	%rd327, %rd4, %rd326;
	add.s64 	%rd328, %rd5, %rd326;
	add.s64 	%rd329, %rd6, %rd326;
	st.global.f32 	[%rd327], %f63;
	st.global.f32 	[%rd328], %f64;
	st.global.u32 	[%rd329], %r654;
	add.s32 	%r20, %r3, 256;
	setp.lt.s32 	%p170, %r20, %r17;
	@%p170 bra 	$L__BB27_24;
	setp.ne.s16 	%p171, %rs29, 0;
	mov.b64 	%rd348, 0;
	@%p171 bra 	$L__BB27_23;
	ld.global.u64 	%rd348, [%rd7];
$L__BB27_23:
	sub.s32 	%r655, %r20, %r17;
	cvt.s64.s32 	%rd331, %r655;
	add.s64 	%rd350, %rd348, %rd331;
	bra.uni 	$L__BB27_27;
$L__BB27_24:
	setp.ne.s16 	%p172, %rs29, 0;
	mov.b64 	%rd349, 0;
	@%p172 bra 	$L__BB27_26;
	ld.global.u64 	%rd333, [%rd7];
	sub.s64 	%rd349, %rd299, %rd333;
$L__BB27_26:
	cvt.u64.u32 	%rd334, %r20;
	add.s64 	%rd335, %rd349, %rd334;
	not.b64 	%rd336, %rd335;
	add.s64 	%rd350, %rd8, %rd336;
$L__BB27_27:
	ld.shared.f32 	%f65, [%r18+3072];
	ld.shared.f32 	%f66, [%r18+3076];
	ld.shared.u32 	%r656, [%r18+3080];
	shl.b64 	%rd337, %rd350, 2;
	add.s64 	%rd338, %rd4, %rd337;
	add.s64 	%rd339, %rd5, %rd337;
	add.s64 	%rd340, %rd6, %rd337;
	st.global.f32 	[%rd338], %f65;
	st.global.f32 	[%rd339], %f66;
	st.global.u32 	[%rd340], %r656;
	bra.uni 	$L__BB27_181;
$L__BB27_28:
	ld.param.u8 	%rs22, [%rd1];
	setp.eq.s16 	%p99, %rs22, 0;
	ld.param.u64 	%rd241, [%rd1+16];
	selp.b64 	%rd242, %rd241, 0, %p99;
	cvt.s64.s32 	%rd243, %r2;
	add.s64 	%rd244, %rd242, %rd243;
	mov.u32 	%r21, %tid.x;
	mul.lo.s32 	%r22, %r21, 3;
	cvt.u64.u32 	%rd245, %r22;
	add.s64 	%rd246, %rd244, %rd245;
	mad.lo.s64 	%rd247, %rd246, 12, %rd2;
	ld.global.f32 	%f7, [%rd247];
	ld.global.f32 	%f8, [%rd247+4];
	ld.global.u32 	%r23, [%rd247+8];
	ld.global.f32 	%f9, [%rd247+12];
	ld.global.f32 	%f10, [%rd247+16];
	ld.global.u32 	%r24, [%rd247+20];
	ld.global.f32 	%f11, [%rd247+24];
	ld.global.f32 	%f12, [%rd247+28];
	ld.global.u32 	%r25, [%rd247+32];
	setp.gt.s32 	%p100, %r23, 0;
	selp.u32 	%r26, 1, 0, %p100;
	setp.gt.s32 	%p101, %r24, 0;
	selp.u32 	%r27, 1, 0, %p101;
	setp.gt.s32 	%p102, %r25, 0;
	selp.u32 	%r442, 1, 0, %p102;
	bar.sync 	0;
	add.s32 	%r28, %r27, %r26;
	add.s32 	%r416, %r28, %r442;
	shr.u32 	%r30, %r21, 5;
	// begin inline asm
	mov.u32 %r411, %laneid;
	// end inline asm
	mov.b32 	%r414, 1;
	mov.b32 	%r439, 0;
	mov.b32 	%r441, -1;
	// begin inline asm
	{  .reg .s32 r0;  .reg .pred p;  shfl.sync.up.b32 r0|p, %r416, %r414, %r439, %r441;  @p add.s32 r0, r0, %r416;  mov.s32 %r412, r0;}
	// end inline asm
	mov.b32 	%r420, 2;
	// begin inline asm
	{  .reg .s32 r0;  .reg .pred p;  shfl.sync.up.b32 r0|p, %r412, %r420, %r439, %r441;  @p add.s32 r0, r0, %r412;  mov.s32 %r418, r0;}
	// end inline asm
	mov.b32 	%r426, 4;
	// begin inline asm
	{  .reg .s32 r0;  .reg .pred p;  shfl.sync.up.b32 r0|p, %r418, %r426, %r439, %r441;  @p add.s32 r0, r0, %r418;  mov.s32 %r424, r0;}
	// end inline asm
	mov.b32 	%r432, 8;
	// begin inline asm
	{  .reg .s32 r0;  .reg .pred p;  shfl.sync.up.b32 r0|p, %r424, %r432, %r439, %r441;  @p add.s32 r0, r0, %r424;  mov.s32 %r430, r0;}
	// end inline asm
	mov.b32 	%r438, 16;
	// begin inline asm
	{  .reg .s32 r0;  .reg .pred p;  shfl.sync.up.b32 r0|p, %r430, %r438, %r439, %r441;  @p add.s32 r0, r0, %r430;  mov.s32 %r436, r0;}
	// end inline asm
	setp.ne.s32 	%p103, %r411, 31;
	@%p103 bra 	$L__BB27_30;
	shl.b32 	%r443, %r30, 2;
	mov.u32 	%r444, _ZZN3cub18CUB_300001_SM_10006detail6select23DeviceSelectSweepKernelINS2_10policy_hubIN4cuda3std3__45tupleIJffiEEENS0_8NullTypeElLb0ELNS0_10SelectImplE2EE10Policy1000EPS9_PSA_N6thrust24THRUST_300001_SM_1000_NS12zip_iteratorINS8_IJNSH_6detail15normal_iteratorINSH_10device_ptrIfEEEESN_NSK_INSL_IiEEEEEEEEEPlNS0_13ScanTileStateIiLb1EEE17is_interior_tupleSA_iNS2_19streaming_context_tIlLb1EEELSB_2EEEvT0_T1_T2_T3_T4_T5_T6_T7_iT8_NS1_7vsmem_tEE19static_temp_storage;
	add.s32 	%r445, %r444, %r443;
	st.shared.u32 	[%r445], %r436;
$L__BB27_30:
	sub.s32 	%r446, %r436, %r416;
	bar.sync 	0;
	ld.shared.v4.u32 	{%r447, %r448, %r449, %r450}, [_ZZN3cub18CUB_300001_SM_10006detail6select23DeviceSelectSweepKernelINS2_10policy_hubIN4cuda3std3__45tupleIJffiEEENS0_8NullTypeElLb0ELNS0_10SelectImplE2EE10Policy1000EPS9_PSA_N6thrust24THRUST_300001_SM_1000_NS12zip_iteratorINS8_IJNSH_6detail15normal_iteratorINSH_10device_ptrIfEEEESN_NSK_INSL_IiEEEEEEEEEPlNS0_13ScanTileStateIiLb1EEE17is_interior_tupleSA_iNS2_19streaming_context_tIlLb1EEELSB_2EEEvT0_T1_T2_T3_T4_T5_T6_T7_iT8_NS1_7vsmem_tEE19static_temp_storage];
	add.s32 	%r451, %r448, %r447;
	setp.eq.s32 	%p104, %r30, 2;
	selp.b32 	%r452, %r451, %r447, %p104;
	add.s32 	%r453, %r451, %r449;
	setp.eq.s32 	%p105, %r30, 3;
	selp.b32 	%r454, %r453, %r452, %p105;
	add.s32 	%r33, %r453, %r450;
	setp.gt.u32 	%p106, %r21, 31;
	setp.lt.u32 	%p107, %r21, 32;
	setp.eq.s32 	%p108, %r411, 0;
	selp.b32 	%r455, 0, %r446, %p108;
	add.s32 	%r664, %r454, %r455;
	selp.b32 	%r35, %r446, %r664, %p107;
	@%p106 bra 	$L__BB27_55;
	setp.ne.s32 	%p109, %r21, 0;
	mul.wide.s32 	%rd248, %r1, 8;
	add.s64 	%rd31, %rd3, %rd248;
	@%p109 bra 	$L__BB27_33;
	st.shared.u32 	[_ZZN3cub18CUB_300001_SM_10006detail6select23DeviceSelectSweepKernelINS2_10policy_hubIN4cuda3std3__45tupleIJffiEEENS0_8NullTypeElLb0ELNS0_10SelectImplE2EE10Policy1000EPS9_PSA_N6thrust24THRUST_300001_SM_1000_NS12zip_iteratorINS8_IJNSH_6detail15normal_iteratorINSH_10device_ptrIfEEEESN_NSK_INSL_IiEEEEEEEEEPlNS0_13ScanTileStateIiLb1EEE17is_interior_tupleSA_iNS2_19streaming_context_tIlLb1EEELSB_2EEEvT0_T1_T2_T3_T4_T5_T6_T7_iT8_NS1_7vsmem_tEE19static_temp_storage+44], %r33;
	add.s64 	%rd249, %rd31, 256;
	mov.b32 	%r456, 100;
	// begin inline asm
	st.relaxed.gpu.v2.u32 [%rd249], {%r456, %r33};
	// end inline asm
$L__BB27_33:
	not.b32 	%r458, %r21;
	add.s32 	%r661, %r1, %r458;
	mov.u32 	%r37, %nctaid.x;
	setp.gt.u32 	%p110, %r37, 499;
	@%p110 bra 	$L__BB27_35;
	membar.cta;
	bra.uni 	$L__BB27_36;
$L__BB27_35:
	mov.b32 	%r459, 450;
	// begin inline asm
	nanosleep.u32 %r459;
	// end inline asm
$L__BB27_36:
	mul.wide.s32 	%rd251, %r661, 8;
	add.s64 	%rd252, %rd3, %rd251;
	add.s64 	%rd250, %rd252, 256;
	// begin inline asm
	ld.relaxed.gpu.v2.u32 {%r662, %r658}, [%rd250];
	// end inline asm
$L__BB27_37:
	setp.eq.s32 	%p111, %r662, 99;
	mov.b32 	%r462, -1;
	vote.sync.any.pred 	%p112, %p111, %r462;
	not.pred 	%p113, %p112;
	@%p113 bra 	$L__BB27_42;
	@%p110 bra 	$L__BB27_40;
	membar.cta;
	bra.uni 	$L__BB27_41;
$L__BB27_40:
	mov.b32 	%r582, 350;
	// begin inline asm
	nanosleep.u32 %r582;
	// end inline asm
$L__BB27_41:
	// begin inline asm
	ld.relaxed.gpu.v2.u32 {%r662, %r658}, [%rd250];
	// end inline asm
	bra.uni 	$L__BB27_37;
$L__BB27_42:
	setp.eq.s32 	%p114, %r662, 101;
	mov.b32 	%r489, -1;
	vote.sync.ballot.b32 	%r490, %p114, %r489;
	// begin inline asm
	mov.u32 %r464, %lanemask_ge;
	// end inline asm
	and.b32  	%r491, %r490, %r464;
	or.b32  	%r492, %r491, -2147483648;
	add.s32 	%r493, %r492, -1;
	not.b32 	%r494, %r492;
	and.b32  	%r495, %r494, %r493;
	popc.b32 	%r468, %r495;
	mov.b32 	%r467, 1;
	// begin inline asm
	shfl.sync.down.b32 %r465, %r658, %r467, %r468, %r489;
	// end inline asm
	setp.lt.s32 	%p116, %r411, %r468;
	selp.b32 	%r496, %r465, 0, %p116;
	add.s32 	%r471, %r496, %r658;
	mov.b32 	%r472, 2;
	// begin inline asm
	shfl.sync.down.b32 %r470, %r471, %r472, %r468, %r489;
	// end inline asm
	add.s32 	%r47, %r411, 2;
	setp.gt.s32 	%p117, %r47, %r468;
	selp.b32 	%r497, 0, %r470, %p117;
	add.s32 	%r476, %r471, %r497;
	mov.b32 	%r477, 4;
	// begin inline asm
	shfl.sync.down.b32 %r475, %r476, %r477, %r468, %r489;
	// end inline asm
	add.s32 	%r48, %r411, 4;
	setp.gt.s32 	%p118, %r48, %r468;
	selp.b32 	%r498, 0, %r475, %p118;
	add.s32 	%r481, %r476, %r498;
	mov.b32 	%r482, 8;
	// begin inline asm
	shfl.sync.down.b32 %r480, %r481, %r482, %r468, %r489;
	// end inline asm
	add.s32 	%r49, %r411, 8;
	setp.gt.s32 	%p119, %r49, %r468;
	selp.b32 	%r499, 0, %r480, %p119;
	add.s32 	%r486, %r481, %r499;
	mov.b32 	%r487, 16;
	// begin inline asm
	shfl.sync.down.b32 %r485, %r486, %r487, %r468, %r489;
	// end inline asm
	add.s32 	%r50, %r411, 16;
	setp.gt.s32 	%p120, %r50, %r468;
	selp.b32 	%r500, 0, %r485, %p120;
	add.s32 	%r659, %r486, %r500;
	add.s64 	%rd33, %rd3, 256;
$L__BB27_43:
	setp.ne.s32 	%p121, %r662, 101;
	mov.b32 	%r501, -1;
	vote.sync.all.pred 	%p122, %p121, %r501;
	not.pred 	%p123, %p122;
	@%p123 bra 	$L__BB27_51;
	mul.wide.s32 	%rd295, %r661, 8;
	add.s64 	%rd296, %rd33, %rd295;
	add.s64 	%rd294, %rd296, -256;
	// begin inline asm
	ld.relaxed.gpu.v2.u32 {%r662, %r663}, [%rd294];
	// end inline asm
$L__BB27_45:
	setp.eq.s32 	%p139, %r662, 99;
	mov.b32 	%r540, -1;
	vote.sync.any.pred 	%p140, %p139, %r540;
	not.pred 	%p141, %p140;
	@%p141 bra 	$L__BB27_50;
	@%p110 bra 	$L__BB27_48;
	membar.cta;
	bra.uni 	$L__BB27_49;
$L__BB27_48:
	mov.b32 	%r579, 350;
	// begin inline asm
	nanosleep.u32 %r579;
	// end inline asm
$L__BB27_49:
	// begin inline asm
	ld.relaxed.gpu.v2.u32 {%r662, %r663}, [%rd294];
	// end inline asm
	bra.uni 	$L__BB27_45;
$L__BB27_50:
	setp.eq.s32 	%p142, %r662, 101;
	mov.b32 	%r566, -1;
	vote.sync.ballot.b32 	%r567, %p142, %r566;
	and.b32  	%r568, %r567, %r464;
	or.b32  	%r569, %r568, -2147483648;
	add.s32 	%r570, %r569, -1;
	not.b32 	%r571, %r569;
	and.b32  	%r572, %r571, %r570;
	popc.b32 	%r545, %r572;
	mov.b32 	%r544, 1;
	// begin inline asm
	shfl.sync.down.b32 %r542, %r663, %r544, %r545, %r566;
	// end inline asm
	setp.lt.s32 	%p144, %r411, %r545;
	selp.b32 	%r573, %r542, 0, %p144;
	add.s32 	%r548, %r573, %r663;
	mov.b32 	%r549, 2;
	// begin inline asm
	shfl.sync.down.b32 %r547, %r548, %r549, %r545, %r566;
	// end inline asm
	setp.gt.s32 	%p145, %r47, %r545;
	selp.b32 	%r574, 0, %r547, %p145;
	add.s32 	%r553, %r548, %r574;
	mov.b32 	%r554, 4;
	// begin inline asm
	shfl.sync.down.b32 %r552, %r553, %r554, %r545, %r566;
	// end inline asm
	setp.gt.s32 	%p146, %r48, %r545;
	selp.b32 	%r575, 0, %r552, %p146;
	add.s32 	%r558, %r553, %r575;
	mov.b32 	%r559, 8;
	// begin inline asm
	shfl.sync.down.b32 %r557, %r558, %r559, %r545, %r566;
	// end inline asm
	setp.gt.s32 	%p147, %r49, %r545;
	selp.b32 	%r576, 0, %r557, %p147;
	add.s32 	%r563, %r558, %r576;
	mov.b32 	%r564, 16;
	// begin inline asm
	shfl.sync.down.b32 %r562, %r563, %r564, %r545, %r566;
	// end inline asm
	setp.gt.s32 	%p148, %r50, %r545;
	selp.b32 	%r577, 0, %r562, %p148;
	add.s32 	%r578, %r577, %r659;
	add.s32 	%r659, %r578, %r563;
	add.s32 	%r661, %r661, -32;
	bra.uni 	$L__BB27_43;
$L__BB27_51:
	setp.ne.s32 	%p124, %r21, 0;
	@%p124 bra 	$L__BB27_53;
	add.s32 	%r504, %r659, %r33;
	add.s64 	%rd253, %rd31, 256;
	mov.b32 	%r503, 101;
	// begin inline asm
	st.relaxed.gpu.v2.u32 [%rd253], {%r503, %r504};
	// end inline asm
	st.shared.u32 	[_ZZN3cub18CUB_300001_SM_10006detail6select23DeviceSelectSweepKernelINS2_10policy_hubIN4cuda3std3__45tupleIJffiEEENS0_8NullTypeElLb0ELNS0_10SelectImplE2EE10Policy1000EPS9_PSA_N6thrust24THRUST_300001_SM_1000_NS12zip_iteratorINS8_IJNSH_6detail15normal_iteratorINSH_10device_ptrIfEEEESN_NSK_INSL_IiEEEEEEEEEPlNS0_13ScanTileStateIiLb1EEE17is_interior_tupleSA_iNS2_19streaming_context_tIlLb1EEELSB_2EEEvT0_T1_T2_T3_T4_T5_T6_T7_iT8_NS1_7vsmem_tEE19static_temp_storage+36], %r659;
	st.shared.u32 	[_ZZN3cub18CUB_300001_SM_10006detail6select23DeviceSelectSweepKernelINS2_10policy_hubIN4cuda3std3__45tupleIJffiEEENS0_8NullTypeElLb0ELNS0_10SelectImplE2EE10Policy1000EPS9_PSA_N6thrust24THRUST_300001_SM_1000_NS12zip_iteratorINS8_IJNSH_6detail15normal_iteratorINSH_10device_ptrIfEEEESN_NSK_INSL_IiEEEEEEEEEPlNS0_13ScanTileStateIiLb1EEE17is_interior_tupleSA_iNS2_19streaming_context_tIlLb1EEELSB_2EEEvT0_T1_T2_T3_T4_T5_T6_T7_iT8_NS1_7vsmem_tEE19static_temp_storage+40], %r504;
$L__BB27_53:
	setp.ne.s32 	%p125, %r411, 0;
	mov.u32 	%r664, %r35;
	@%p125 bra 	$L__BB27_55;
	st.shared.u32 	[_ZZN3cub18CUB_300001_SM_10006detail6select23DeviceSelectSweepKernelINS2_10policy_hubIN4cuda3std3__45tupleIJffiEEENS0_8NullTypeElLb0ELNS0_10SelectImplE2EE10Policy1000EPS9_PSA_N6thrust24THRUST_300001_SM_1000_NS12zip_iteratorINS8_IJNSH_6detail15normal_iteratorINSH_10device_ptrIfEEEESN_NSK_INSL_IiEEEEEEEEEPlNS0_13ScanTileStateIiLb1EEE17is_interior_tupleSA_iNS2_19streaming_context_tIlLb1EEELSB_2EEEvT0_T1_T2_T3_T4_T5_T6_T7_iT8_NS1_7vsmem_tEE19static_temp_storage+20], %r659;
	mov.u32 	%r664, %r659;
$L__BB27_55:
	setp.gt.s32 	%p126, %r25, 0;
	setp.gt.s32 	%p127, %r24, 0;
	setp.gt.s32 	%p128, %r23, 0;
	bar.sync 	0;
	setp.eq.s32 	%p129, %r21, 0;
	mov.u32 	%r505, _ZZN3cub18CUB_300001_SM_10006detail6select23DeviceSelectSweepKernelINS2_10policy_hubIN4cuda3std3__45tupleIJffiEEENS0_8NullTypeElLb0ELNS0_10SelectImplE2EE10Policy1000EPS9_PSA_N6thrust24THRUST_300001_SM_1000_NS12zip_iteratorINS8_IJNSH_6detail15normal_iteratorINSH_10device_ptrIfEEEESN_NSK_INSL_IiEEEEEEEEEPlNS0_13ScanTileStateIiLb1EEE17is_interior_tupleSA_iNS2_19streaming_context_tIlLb1EEELSB_2EEEvT0_T1_T2_T3_T4_T5_T6_T7_iT8_NS1_7vsmem_tEE19static_temp_storage;
	ld.shared.u32 	%r506, [_ZZN3cub18CUB_300001_SM_10006detail6select23DeviceSelectSweepKernelINS2_10policy_hubIN4cuda3std3__45tupleIJffiEEENS0_8NullTypeElLb0ELNS0_10SelectImplE2EE10Policy1000EPS9_PSA_N6thrust24THRUST_300001_SM_1000_NS12zip_iteratorINS8_IJNSH_6detail15normal_iteratorINSH_10device_ptrIfEEEESN_NSK_INSL_IiEEEEEEEEEPlNS0_13ScanTileStateIiLb1EEE17is_interior_tupleSA_iNS2_19streaming_context_tIlLb1EEELSB_2EEEvT0_T1_T2_T3_T4_T5_T6_T7_iT8_NS1_7vsmem_tEE19static_temp_storage+20];
	selp.b32 	%r507, 0, %r506, %p129;
	add.s32 	%r508, %r507, %r664;
	add.s32 	%r509, %r508, %r26;
	add.s32 	%r510, %r28, %r508;
	ld.shared.u32 	%r511, [_ZZN3cub18CUB_300001_SM_10006detail6select23DeviceSelectSweepKernelINS2_10policy_hubIN4cuda3std3__45tupleIJffiEEENS0_8NullTypeElLb0ELNS0_10SelectImplE2EE10Policy1000EPS9_PSA_N6thrust24THRUST_300001_SM_1000_NS12zip_iteratorINS8_IJNSH_6detail15normal_iteratorINSH_10device_ptrIfEEEESN_NSK_INSL_IiEEEEEEEEEPlNS0_13ScanTileStateIiLb1EEE17is_interior_tupleSA_iNS2_19streaming_context_tIlLb1EEELSB_2EEEvT0_T1_T2_T3_T4_T5_T6_T7_iT8_NS1_7vsmem_tEE19static_temp_storage+44];
	ld.shared.u32 	%r512, [_ZZN3cub18CUB_300001_SM_10006detail6select23DeviceSelectSweepKernelINS2_10policy_hubIN4cuda3std3__45tupleIJffiEEENS0_8NullTypeElLb0ELNS0_10SelectImplE2EE10Policy1000EPS9_PSA_N6thrust24THRUST_300001_SM_1000_NS12zip_iteratorINS8_IJNSH_6detail15normal_iteratorINSH_10device_ptrIfEEEESN_NSK_INSL_IiEEEEEEEEEPlNS0_13ScanTileStateIiLb1EEE17is_interior_tupleSA_iNS2_19streaming_context_tIlLb1EEELSB_2EEEvT0_T1_T2_T3_T4_T5_T6_T7_iT8_NS1_7vsmem_tEE19static_temp_storage+36];
	sub.s32 	%r513, %r2, %r512;
	bar.sync 	0;
	sub.s32 	%r66, 384, %r511;
	sub.s32 	%r514, %r508, %r512;
	sub.s32 	%r515, %r22, %r514;
	add.s32 	%r516, %r514, %r66;
	selp.b32 	%r517, %r516, %r515, %p128;
	mad.lo.s32 	%r518, %r517, 12, %r505;
	st.shared.f32 	[%r518], %f7;
	st.shared.f32 	[%r518+4], %f8;
	st.shared.u32 	[%r518+8], %r23;
	sub.s32 	%r519, %r512, %r509;
	add.s32 	%r520, %r22, %r519;
	add.s32 	%r521, %r520, 1;
	add.s32 	%r522, %r516, %r26;
	selp.b32 	%r523, %r522, %r521, %p127;
	mad.lo.s32 	%r524, %r523, 12, %r505;
	st.shared.f32 	[%r524], %f9;
	st.shared.f32 	[%r524+4], %f10;
	st.shared.u32 	[%r524+8], %r24;
	sub.s32 	%r525, %r512, %r510;
	add.s32 	%r526, %r22, %r525;
	add.s32 	%r527, %r526, 2;
	add.s32 	%r528, %r522, %r27;
	selp.b32 	%r529, %r528, %r527, %p126;
	mad.lo.s32 	%r530, %r529, 12, %r505;
	st.shared.f32 	[%r530], %f11;
	st.shared.f32 	[%r530+4], %f12;
	st.shared.u32 	[%r530+8], %r25;
	bar.sync 	0;
	ld.param.u8 	%rs2, [%rd1];
	ld.param.u64 	%rd254, [%rd1+24];
	cvta.to.global.u64 	%rd35, %rd254;
	cvt.s64.s32 	%rd36, %r512;
	ld.param.u64 	%rd37, [%rd1+8];
	ld.param.u64 	%rd38, [%rd1+16];
	cvt.s64.s32 	%rd39, %r513;
	setp.ge.s32 	%p130, %r21, %r66;
	@%p130 bra 	$L__BB27_59;
	setp.ne.s16 	%p132, %rs2, 0;
	mov.b64 	%rd351, 0;
	@%p132 bra 	$L__BB27_58;
	ld.global.u64 	%rd259, [%rd35];
	sub.s64 	%rd351, %rd38, %rd259;
$L__BB27_58:
	cvt.u64.u32 	%rd260, %r21;
	add.s64 	%rd261, %rd260, %rd39;
	add.s64 	%rd262, %rd261, %rd351;
	not.b64 	%rd263, %rd262;
	add.s64 	%rd353, %rd37, %rd263;
	bra.uni 	$L__BB27_62;
$L__BB27_59:
	setp.ne.s16 	%p131, %rs2, 0;
	mov.b64 	%rd352, 0;
	@%p131 bra 	$L__BB27_61;
	ld.global.u64 	%rd352, [%rd35];
$L__BB27_61:
	sub.s32 	%r531, %r21, %r66;
	cvt.s64.s32 	%rd256, %r531;
	add.s64 	%rd257, %rd256, %rd36;
	add.s64 	%rd353, %rd257, %rd352;
$L__BB27_62:
	mad.lo.s32 	%r67, %r21, 12, %r505;
	ld.shared.f32 	%f55, [%r67];
	ld.shared.f32 	%f56, [%r67+4];
	ld.shared.u32 	%r533, [%r67+8];
	shl.b64 	%rd264, %rd353, 2;
	add.s64 	%rd265, %rd4, %rd264;
	cvta.to.global.u64 	%rd47, %rd126;
	add.s64 	%rd266, %rd47, %rd264;
	cvta.to.global.u64 	%rd48, %rd127;
	add.s64 	%rd267, %rd48, %rd264;
	st.global.f32 	[%rd265], %f55;
	st.global.f32 	[%rd266], %f56;
	st.global.u32 	[%rd267], %r533;
	add.s32 	%r68, %r21, 128;
	setp.lt.s32 	%p133, %r68, %r66;
	@%p133 bra 	$L__BB27_66;
	setp.ne.s16 	%p134, %rs2, 0;
	mov.b64 	%rd354, 0;
	@%p134 bra 	$L__BB27_65;
	ld.global.u64 	%rd354, [%rd35];
$L__BB27_65:
	sub.s32 	%r534, %r68, %r66;
	cvt.s64.s32 	%rd269, %r534;
	add.s64 	%rd270, %rd269, %rd36;
	add.s64 	%rd356, %rd270, %rd354;
	bra.uni 	$L__BB27_69;
$L__BB27_66:
	setp.ne.s16 	%p135, %rs2, 0;
	mov.b64 	%rd355, 0;
	@%p135 bra 	$L__BB27_68;
	ld.global.u64 	%rd272, [%rd35];
	sub.s64 	%rd355, %rd38, %rd272;
$L__BB27_68:
	cvt.u64.u32 	%rd273, %r68;
	add.s64 	%rd274, %rd273, %rd39;
	add.s64 	%rd275, %rd274, %rd355;
	not.b64 	%rd276, %rd275;
	add.s64 	%rd356, %rd37, %rd276;
$L__BB27_69:
	ld.shared.f32 	%f57, [%r67+1536];
	ld.shared.f32 	%f58, [%r67+1540];
	ld.shared.u32 	%r535, [%r67+1544];
	shl.b64 	%rd277, %rd356, 2;
	add.s64 	%rd278, %rd4, %rd277;
	add.s64 	%rd279, %rd47, %rd277;
	add.s64 	%rd280, %rd48, %rd277;
	st.global.f32 	[%rd278], %f57;
	st.global.f32 	[%rd279], %f58;
	st.global.u32 	[%rd280], %r535;
	add.s32 	%r69, %r21, 256;
	setp.lt.s32 	%p136, %r69, %r66;
	@%p136 bra 	$L__BB27_73;
	setp.ne.s16 	%p137, %rs2, 0;
	mov.b64 	%rd357, 0;
	@%p137 bra 	$L__BB27_72;
	ld.global.u64 	%rd357, [%rd35];
$L__BB27_72:
	sub.s32 	%r536, %r69, %r66;
	cvt.s64.s32 	%rd282, %r536;
	add.s64 	%rd283, %rd282, %rd36;
	add.s64 	%rd359, %rd283, %rd357;
	bra.uni 	$L__BB27_76;
$L__BB27_73:
	setp.ne.s16 	%p138, %rs2, 0;
	mov.b64 	%rd358, 0;
	@%p138 bra 	$L__BB27_75;
	ld.global.u64 	%rd285, [%rd35];
	sub.s64 	%rd358, %rd38, %rd285;
$L__BB27_75:
	cvt.u64.u32 	%rd286, %r69;
	add.s64 	%rd287, %rd286, %rd39;
	add.s64 	%rd288, %rd287, %rd358;
	not.b64 	%rd289, %rd288;
	add.s64 	%rd359, %rd37, %rd289;
$L__BB27_76:
	ld.shared.f32 	%f59, [%r67+3072];
	ld.shared.f32 	%f60, [%r67+3076];
	ld.shared.u32 	%r537, [%r67+3080];
	shl.b64 	%rd290, %rd359, 2;
	add.s64 	%rd291, %rd4, %rd290;
	add.s64 	%rd292, %rd47, %rd290;
	add.s64 	%rd293, %rd48, %rd290;
	st.global.f32 	[%rd291], %f59;
	st.global.f32 	[%rd292], %f60;
	st.global.u32 	[%rd293], %r537;
	bra.uni 	$L__BB27_181;
$L__BB27_77:
	sub.s32 	%r70, %r146, %r2;
	setp.ne.s32 	%p8, %r1, 0;
	@%p8 bra 	$L__BB27_113;
	ld.param.u8 	%rs12, [%rd1];
	setp.eq.s16 	%p67, %rs12, 0;
	ld.param.u64 	%rd188, [%rd1+16];
	selp.b64 	%rd189, %rd188, 0, %p67;
	cvt.u64.u32 	%rd190, %r2;
	add.s64 	%rd191, %rd189, %rd190;
	mov.u32 	%r71, %tid.x;
	mul.lo.s32 	%r72, %r71, 3;
	setp.ge.s32 	%p68, %r72, %r70;
	cvt.u64.u32 	%rd192, %r72;
	add.s64 	%rd193, %rd191, %rd192;
	mad.lo.s64 	%rd63, %rd193, 12, %rd2;
	mov.f32 	%f67, 0f00000000;
	mov.b32 	%r665, 0;
	mov.f32 	%f68, %f67;
	@%p68 bra 	$L__BB27_80;
	ld.global.f32 	%f68, [%rd63];
	ld.global.f32 	%f67, [%rd63+4];
	ld.global.u32 	%r665, [%rd63+8];
$L__BB27_80:
	add.s32 	%r75, %r72, 1;
	setp.ge.s32 	%p69, %r75, %r70;
	mov.f32 	%f69, 0f00000000;
	mov.b32 	%r666, 0;
	mov.f32 	%f70, %f69;
	@%p69 bra 	$L__BB27_82;
	ld.global.f32 	%f70, [%rd63+12];
	ld.global.f32 	%f69, [%rd63+16];
	ld.global.u32 	%r666, [%rd63+20];
$L__BB27_82:
	add.s32 	%r78, %r72, 2;
	setp.ge.s32 	%p70, %r78, %r70;
	mov.f32 	%f71, 0f00000000;
	mov.b32 	%r667, 0;
	mov.f32 	%f72, %f71;
	@%p70 bra 	$L__BB27_84;
	ld.global.f32 	%f72, [%rd63+24];
	ld.global.f32 	%f71, [%rd63+28];
	ld.global.u32 	%r667, [%rd63+32];
$L__BB27_84:
	setp.ge.s32 	%p71, %r78, %r70;
	setp.ge.s32 	%p72, %r75, %r70;
	setp.ge.s32 	%p73, %r72, %r70;
	setp.gt.s32 	%p74, %r665, 0;
	or.pred  	%p1, %p73, %p74;
	selp.u32 	%r81, 1, 0, %p1;
	setp.gt.s32 	%p75, %r666, 0;
	or.pred  	%p2, %p72, %p75;
	selp.u32 	%r82, 1, 0, %p2;
	setp.gt.s32 	%p76, %r667, 0;
	or.pred  	%p3, %p71, %p76;
	selp.u32 	%r370, 1, 0, %p3;
	bar.sync 	0;
	add.s32 	%r83, %r82, %r81;
	add.s32 	%r344, %r83, %r370;
	shr.u32 	%r85, %r71, 5;
	// begin inline asm
	mov.u32 %r339, %laneid;
	// end inline asm
	mov.b32 	%r342, 1;
	mov.b32 	%r367, 0;
	mov.b32 	%r369, -1;
	// begin inline asm
	{  .reg .s32 r0;  .reg .pred p;  shfl.sync.up.b32 r0|p, %r344, %r342, %r367, %r369;  @p add.s32 r0, r0, %r344;  mov.s32 %r340, r0;}
	// end inline asm
	mov.b32 	%r348, 2;
	// begin inline asm
	{  .reg .s32 r0;  .reg .pred p;  shfl.sync.up.b32 r0|p, %r340, %r348, %r367, %r369;  @p add.s32 r0, r0, %r340;  mov.s32 %r346, r0;}
	// end inline asm
	mov.b32 	%r354, 4;
	// begin inline asm
	{  .reg .s32 r0;  .reg .pred p;  shfl.sync.up.b32 r0|p, %r346, %r354, %r367, %r369;  @p add.s32 r0, r0, %r346;  mov.s32 %r352, r0;}
	// end inline asm
	mov.b32 	%r360, 8;
	// begin inline asm
	{  .reg .s32 r0;  .reg .pred p;  shfl.sync.up.b32 r0|p, %r352, %r360, %r367, %r369;  @p add.s32 r0, r0, %r352;  mov.s32 %r358, r0;}
	// end inline asm
	mov.b32 	%r366, 16;
	// begin inline asm
	{  .reg .s32 r0;  .reg .pred p;  shfl.sync.up.b32 r0|p, %r358, %r366, %r367, %r369;  @p add.s32 r0, r0, %r358;  mov.s32 %r364, r0;}
	// end inline asm
	setp.ne.s32 	%p77, %r339, 31;
	@%p77 bra 	$L__BB27_86;
	shl.b32 	%r371, %r85, 2;
	mov.u32 	%r372, _ZZN3cub18CUB_300001_SM_10006detail6select23DeviceSelectSweepKernelINS2_10policy_hubIN4cuda3std3__45tupleIJffiEEENS0_8NullTypeElLb0ELNS0_10SelectImplE2EE10Policy1000EPS9_PSA_N6thrust24THRUST_300001_SM_1000_NS12zip_iteratorINS8_IJNSH_6detail15normal_iteratorINSH_10device_ptrIfEEEESN_NSK_INSL_IiEEEEEEEEEPlNS0_13ScanTileStateIiLb1EEE17is_interior_tupleSA_iNS2_19streaming_context_tIlLb1EEELSB_2EEEvT0_T1_T2_T3_T4_T5_T6_T7_iT8_NS1_7vsmem_tEE19static_temp_storage;
	add.s32 	%r373, %r372, %r371;
	st.shared.u32 	[%r373], %r364;
$L__BB27_86:
	bar.sync 	0;
	mov.u32 	%r374, _ZZN3cub18CUB_300001_SM_10006detail6select23DeviceSelectSweepKernelINS2_10policy_hubIN4cuda3std3__45tupleIJffiEEENS0_8NullTypeElLb0ELNS0_10SelectImplE2EE10Policy1000EPS9_PSA_N6thrust24THRUST_300001_SM_1000_NS12zip_iteratorINS8_IJNSH_6detail15normal_iteratorINSH_10device_ptrIfEEEESN_NSK_INSL_IiEEEEEEEEEPlNS0_13ScanTileStateIiLb1EEE17is_interior_tupleSA_iNS2_19streaming_context_tIlLb1EEELSB_2EEEvT0_T1_T2_T3_T4_T5_T6_T7_iT8_NS1_7vsmem_tEE19static_temp_storage;
	ld.shared.v4.u32 	{%r375, %r376, %r377, %r378}, [_ZZN3cub18CUB_300001_SM_10006detail6select23DeviceSelectSweepKernelINS2_10policy_hubIN4cuda3std3__45tupleIJffiEEENS0_8NullTypeElLb0ELNS0_10SelectImplE2EE10Policy1000EPS9_PSA_N6thrust24THRUST_300001_SM_1000_NS12zip_iteratorINS8_IJNSH_6detail15normal_iteratorINSH_10device_ptrIfEEEESN_NSK_INSL_IiEEEEEEEEEPlNS0_13ScanTileStateIiLb1EEE17is_interior_tupleSA_iNS2_19streaming_context_tIlLb1EEELSB_2EEEvT0_T1_T2_T3_T4_T5_T6_T7_iT8_NS1_7vsmem_tEE19static_temp_storage];
	add.s32 	%r379, %r376, %r375;
	setp.eq.s32 	%p78, %r85, 2;
	selp.b32 	%r380, %r379, %r375, %p78;
	add.s32 	%r381, %r379, %r377;
	setp.eq.s32 	%p79, %r85, 3;
	selp.b32 	%r382, %r381, %r380, %p79;
	setp.lt.u32 	%p80, %r71, 32;
	selp.b32 	%r383, 0, %r382, %p80;
	setp.eq.s32 	%p81, %r339, 0;
	sub.s32 	%r384, %r364, %r344;
	selp.b32 	%r385, 0, %r384, %p81;
	add.s32 	%r386, %r383, %r385;
	add.s32 	%r387, %r386, %r81;
	add.s32 	%r388, %r83, %r386;
	add.s32 	%r389, %r70, %r378;
	add.s32 	%r390, %r389, %r381;
	add.s32 	%r679, %r390, -384;
	bar.sync 	0;
	sub.s32 	%r89, %r70, %r679;
	sub.s32 	%r391, %r72, %r386;
	add.s32 	%r392, %r386, %r89;
	selp.b32 	%r393, %r392, %r391, %p1;
	mad.lo.s32 	%r394, %r393, 12, %r374;
	st.shared.f32 	[%r394], %f68;
	st.shared.f32 	[%r394+4], %f67;
	st.shared.u32 	[%r394+8], %r665;
	sub.s32 	%r395, %r75, %r387;
	add.s32 	%r396, %r392, %r81;
	selp.b32 	%r397, %r396, %r395, %p2;
	mad.lo.s32 	%r398, %r397, 12, %r374;
	st.shared.f32 	[%r398], %f70;
	st.shared.f32 	[%r398+4], %f69;
	st.shared.u32 	[%r398+8], %r666;
	sub.s32 	%r399, %r78, %r388;
	add.s32 	%r400, %r396, %r82;
	selp.b32 	%r401, %r400, %r399, %p3;
	mad.lo.s32 	%r402, %r401, 12, %r374;
	st.shared.f32 	[%r402], %f72;
	st.shared.f32 	[%r402+4], %f71;
	st.shared.u32 	[%r402+8], %r667;
	bar.sync 	0;
	ld.param.u64 	%rd194, [%rd1+24];
	cvta.to.global.u64 	%rd64, %rd194;
	ld.param.u64 	%rd65, [%rd1+8];
	setp.ge.s32 	%p82, %r71, %r89;
	@%p82 bra 	$L__BB27_90;
	setp.ne.s16 	%p84, %rs12, 0;
	mov.b64 	%rd360, 0;
	@%p84 bra 	$L__BB27_89;
	ld.global.u64 	%rd198, [%rd64];
	sub.s64 	%rd360, %rd188, %rd198;
$L__BB27_89:
	cvt.u64.u32 	%rd199, %r71;
	add.s64 	%rd200, %rd360, %rd199;
	not.b64 	%rd201, %rd200;
	add.s64 	%rd362, %rd65, %rd201;
	bra.uni 	$L__BB27_93;
$L__BB27_90:
	setp.ne.s16 	%p83, %rs12, 0;
	mov.b64 	%rd361, 0;
	@%p83 bra 	$L__BB27_92;
	ld.global.u64 	%rd361, [%rd64];
$L__BB27_92:
	sub.s32 	%r403, %r71, %r89;
	cvt.s64.s32 	%rd196, %r403;
	add.s64 	%rd362, %rd361, %rd196;
$L__BB27_93:
	setp.ge.s32 	%p85, %r71, %r70;
	mad.lo.s32 	%r90, %r71, 12, %r374;
	@%p85 bra 	$L__BB27_95;
	ld.shared.u32 	%r405, [%r90+8];
	ld.shared.f32 	%f49, [%r90+4];
	ld.shared.f32 	%f50, [%r90];
	shl.b64 	%rd202, %rd362, 2;
	add.s64 	%rd203, %rd4, %rd202;
	add.s64 	%rd204, %rd5, %rd202;
	add.s64 	%rd205, %rd6, %rd202;
	st.global.f32 	[%rd203], %f50;
	st.global.f32 	[%rd204], %f49;
	st.global.u32 	[%rd205], %r405;
$L__BB27_95:
	add.s32 	%r91, %r71, 128;
	setp.lt.s32 	%p86, %r91, %r89;
	@%p86 bra 	$L__BB27_99;
	setp.ne.s16 	%p87, %rs12, 0;
	mov.b64 	%rd363, 0;
	@%p87 bra 	$L__BB27_98;
	ld.global.u64 	%rd363, [%rd64];
$L__BB27_98:
	sub.s32 	%r406, %r91, %r89;
	cvt.s64.s32 	%rd207, %r406;
	add.s64 	%rd365, %rd363, %rd207;
	bra.uni 	$L__BB27_102;
$L__BB27_99:
	setp.ne.s16 	%p88, %rs12, 0;
	mov.b64 	%rd364, 0;
	@%p88 bra 	$L__BB27_101;
	ld.global.u64 	%rd209, [%rd64];
	sub.s64 	%rd364, %rd188, %rd209;
$L__BB27_101:
	cvt.u64.u32 	%rd210, %r91;
	add.s64 	%rd211, %rd364, %rd210;
	not.b64 	%rd212, %rd211;
	add.s64 	%rd365, %rd65, %rd212;
$L__BB27_102:
	setp.ge.s32 	%p89, %r91, %r70;
	@%p89 bra 	$L__BB27_104;
	ld.shared.u32 	%r407, [%r90+1544];
	ld.shared.f32 	%f51, [%r90+1540];
	ld.shared.f32 	%f52, [%r90+1536];
	shl.b64 	%rd213, %rd365, 2;
	add.s64 	%rd214, %rd4, %rd213;
	add.s64 	%rd215, %rd5, %rd213;
	add.s64 	%rd216, %rd6, %rd213;
	st.global.f32 	[%rd214], %f52;
	st.global.f32 	[%rd215], %f51;
	st.global.u32 	[%rd216], %r407;
$L__BB27_104:
	add.s32 	%r92, %r71, 256;
	setp.lt.s32 	%p90, %r92, %r89;
	@%p90 bra 	$L__BB27_108;
	setp.ne.s16 	%p91, %rs12, 0;
	mov.b64 	%rd366, 0;
	@%p91 bra 	$L__BB27_107;
	ld.global.u64 	%rd366, [%rd64];
$L__BB27_107:
	sub.s32 	%r408, %r92, %r89;
	cvt.s64.s32 	%rd218, %r408;
	add.s64 	%rd368, %rd366, %rd218;
	bra.uni 	$L__BB27_111;
$L__BB27_108:
	setp.ne.s16 	%p92, %rs12, 0;
	mov.b64 	%rd367, 0;
	@%p92 bra 	$L__BB27_110;
	ld.global.u64 	%rd220, [%rd64];
	sub.s64 	%rd367, %rd188, %rd220;
$L__BB27_110:
	cvt.u64.u32 	%rd221, %r92;
	add.s64 	%rd222, %rd367, %rd221;
	not.b64 	%rd223, %rd222;
	add.s64 	%rd368, %rd65, %rd223;
$L__BB27_111:
	setp.ge.s32 	%p93, %r92, %r70;
	@%p93 bra 	$L__BB27_173;
	ld.shared.u32 	%r409, [%r90+3080];
	ld.shared.f32 	%f53, [%r90+3076];
	ld.shared.f32 	%f54, [%r90+3072];
	shl.b64 	%rd224, %rd368, 2;
	add.s64 	%rd225, %rd4, %rd224;
	add.s64 	%rd226, %rd5, %rd224;
	add.s64 	%rd227, %rd6, %rd224;
	st.global.f32 	[%rd225], %f54;
	st.global.f32 	[%rd226], %f53;
	st.global.u32 	[%rd227], %r409;
	bra.uni 	$L__BB27_173;
$L__BB27_113:
	ld.param.u8 	%rs5, [%rd1];
	setp.eq.s16 	%p9, %rs5, 0;
	ld.param.u64 	%rd131, [%rd1+16];
	selp.b64 	%rd132, %rd131, 0, %p9;
	cvt.s64.s32 	%rd133, %r2;
	add.s64 	%rd134, %rd132, %rd133;
	mov.u32 	%r93, %tid.x;
	mul.lo.s32 	%r94, %r93, 3;
	setp.ge.s32 	%p10, %r94, %r70;
	cvt.u64.u32 	%rd135, %r94;
	add.s64 	%rd136, %rd134, %rd135;
	mad.lo.s64 	%rd88, %rd136, 12, %rd2;
	mov.b32 	%r668, 0;
	mov.f32 	%f73, 0f00000000;
	mov.f32 	%f74, %f73;
	@%p10 bra 	$L__BB27_115;
	ld.global.f32 	%f73, [%rd88];
	ld.global.f32 	%f74, [%rd88+4];
	ld.global.u32 	%r668, [%rd88+8];
$L__BB27_115:
	add.s32 	%r97, %r94, 1;
	setp.ge.s32 	%p11, %r97, %r70;
	mov.b32 	%r669, 0;
	mov.f32 	%f75, 0f00000000;
	mov.f32 	%f76, %f75;
	@%p11 bra 	$L__BB27_117;
	ld.global.f32 	%f75, [%rd88+12];
	ld.global.f32 	%f76, [%rd88+16];
	ld.global.u32 	%r669, [%rd88+20];
$L__BB27_117:
	add.s32 	%r100, %r94, 2;
	setp.ge.s32 	%p12, %r100, %r70;
	mov.b32 	%r670, 0;
	mov.f32 	%f77, 0f00000000;
	mov.f32 	%f78, %f77;
	@%p12 bra 	$L__BB27_119;
	ld.global.f32 	%f77, [%rd88+24];
	ld.global.f32 	%f78, [%rd88+28];
	ld.global.u32 	%r670, [%rd88+32];
$L__BB27_119:
	setp.ge.s32 	%p13, %r100, %r70;
	setp.ge.s32 	%p14, %r97, %r70;
	setp.ge.s32 	%p15, %r94, %r70;
	setp.gt.s32 	%p16, %r668, 0;
	or.pred  	%p4, %p15, %p16;
	selp.u32 	%r186, 1, 0, %p4;
	setp.gt.s32 	%p17, %r669, 0;
	or.pred  	%p5, %p14, %p17;
	selp.u32 	%r187, 1, 0, %p5;
	setp.gt.s32 	%p18, %r670, 0;
	or.pred  	%p6, %p13, %p18;
	selp.u32 	%r188, 1, 0, %p6;
	bar.sync 	0;
	add.s32 	%r189, %r187, %r186;
	add.s32 	%r160, %r189, %r188;
	shr.u32 	%r104, %r93, 5;
	// begin inline asm
	mov.u32 %r155, %laneid;
	// end inline asm
	mov.b32 	%r158, 1;
	mov.b32 	%r183, 0;
	mov.b32 	%r185, -1;
	// begin inline asm
	{  .reg .s32 r0;  .reg .pred p;  shfl.sync.up.b32 r0|p, %r160, %r158, %r183, %r185;  @p add.s32 r0, r0, %r160;  mov.s32 %r156, r0;}
	// end inline asm
	mov.b32 	%r164, 2;
	// begin inline asm
	{  .reg .s32 r0;  .reg .pred p;  shfl.sync.up.b32 r0|p, %r156, %r164, %r183, %r185;  @p add.s32 r0, r0, %r156;  mov.s32 %r162, r0;}
	// end inline asm
	mov.b32 	%r170, 4;
	// begin inline asm
	{  .reg .s32 r0;  .reg .pred p;  shfl.sync.up.b32 r0|p, %r162, %r170, %r183, %r185;  @p add.s32 r0, r0, %r162;  mov.s32 %r168, r0;}
	// end inline asm
	mov.b32 	%r176, 8;
	// begin inline asm
	{  .reg .s32 r0;  .reg .pred p;  shfl.sync.up.b32 r0|p, %r168, %r176, %r183, %r185;  @p add.s32 r0, r0, %r168;  mov.s32 %r174, r0;}
	// end inline asm
	mov.b32 	%r182, 16;
	// begin inline asm
	{  .reg .s32 r0;  .reg .pred p;  shfl.sync.up.b32 r0|p, %r174, %r182, %r183, %r185;  @p add.s32 r0, r0, %r174;  mov.s32 %r180, r0;}
	// end inline asm
	setp.ne.s32 	%p19, %r155, 31;
	@%p19 bra 	$L__BB27_121;
	shl.b32 	%r190, %r104, 2;
	mov.u32 	%r191, _ZZN3cub18CUB_300001_SM_10006detail6select23DeviceSelectSweepKernelINS2_10policy_hubIN4cuda3std3__45tupleIJffiEEENS0_8NullTypeElLb0ELNS0_10SelectImplE2EE10Policy1000EPS9_PSA_N6thrust24THRUST_300001_SM_1000_NS12zip_iteratorINS8_IJNSH_6detail15normal_iteratorINSH_10device_ptrIfEEEESN_NSK_INSL_IiEEEEEEEEEPlNS0_13ScanTileStateIiLb1EEE17is_interior_tupleSA_iNS2_19streaming_context_tIlLb1EEELSB_2EEEvT0_T1_T2_T3_T4_T5_T6_T7_iT8_NS1_7vsmem_tEE19static_temp_storage;
	add.s32 	%r192, %r191, %r190;
	st.shared.u32 	[%r192], %r180;
$L__BB27_121:
	sub.s32 	%r193, %r180, %r160;
	bar.sync 	0;
	ld.shared.v4.u32 	{%r194, %r195, %r196, %r197}, [_ZZN3cub18CUB_300001_SM_10006detail6select23DeviceSelectSweepKernelINS2_10policy_hubIN4cuda3std3__45tupleIJffiEEENS0_8NullTypeElLb0ELNS0_10SelectImplE2EE10Policy1000EPS9_PSA_N6thrust24THRUST_300001_SM_1000_NS12zip_iteratorINS8_IJNSH_6detail15normal_iteratorINSH_10device_ptrIfEEEESN_NSK_INSL_IiEEEEEEEEEPlNS0_13ScanTileStateIiLb1EEE17is_interior_tupleSA_iNS2_19streaming_context_tIlLb1EEELSB_2EEEvT0_T1_T2_T3_T4_T5_T6_T7_iT8_NS1_7vsmem_tEE19static_temp_storage];
	add.s32 	%r198, %r195, %r194;
	setp.eq.s32 	%p20, %r104, 2;
	selp.b32 	%r199, %r198, %r194, %p20;
	add.s32 	%r200, %r198, %r196;
	setp.eq.s32 	%p21, %r104, 3;
	selp.b32 	%r201, %r200, %r199, %p21;
	add.s32 	%r107, %r200, %r197;
	setp.gt.u32 	%p22, %r93, 31;
	setp.lt.u32 	%p23, %r93, 32;
	setp.eq.s32 	%p24, %r155, 0;
	selp.b32 	%r202, 0, %r193, %p24;
	add.s32 	%r678, %r201, %r202;
	selp.b32 	%r109, %r193, %r678, %p23;
	@%p22 bra 	$L__BB27_146;
	setp.ne.s32 	%p25, %r93, 0;
	mul.wide.s32 	%rd137, %r1, 8;
	add.s64 	%rd89, %rd3, %rd137;
	@%p25 bra 	$L__BB27_124;
	st.shared.u32 	[_ZZN3cub18CUB_300001_SM_10006detail6select23DeviceSelectSweepKernelINS2_10policy_hubIN4cuda3std3__45tupleIJffiEEENS0_8NullTypeElLb0ELNS0_10SelectImplE2EE10Policy1000EPS9_PSA_N6thrust24THRUST_300001_SM_1000_NS12zip_iteratorINS8_IJNSH_6detail15normal_iteratorINSH_10device_ptrIfEEEESN_NSK_INSL_IiEEEEEEEEEPlNS0_13ScanTileStateIiLb1EEE17is_interior_tupleSA_iNS2_19streaming_context_tIlLb1EEELSB_2EEEvT0_T1_T2_T3_T4_T5_T6_T7_iT8_NS1_7vsmem_tEE19static_temp_storage+44], %r107;
	add.s64 	%rd138, %rd89, 256;
	mov.b32 	%r203, 100;
	// begin inline asm
	st.relaxed.gpu.v2.u32 [%rd138], {%r203, %r107};
	// end inline asm
$L__BB27_124:
	not.b32 	%r205, %r93;
	add.s32 	%r675, %r1, %r205;
	mov.u32 	%r111, %nctaid.x;
	setp.gt.u32 	%p26, %r111, 499;
	@%p26 bra 	$L__BB27_126;
	membar.cta;
	bra.uni 	$L__BB27_127;
$L__BB27_126:
	mov.b32 	%r206, 450;
	// begin inline asm
	nanosleep.u32 %r206;
	// end inline asm
$L__BB27_127:
	mul.wide.s32 	%rd140, %r675, 8;
	add.s64 	%rd141, %rd3, %rd140;
	add.s64 	%rd139, %rd141, 256;
	// begin inline asm
	ld.relaxed.gpu.v2.u32 {%r676, %r672}, [%rd139];
	// end inline asm
$L__BB27_128:
	setp.eq.s32 	%p27, %r676, 99;
	mov.b32 	%r209, -1;
	vote.sync.any.pred 	%p28, %p27, %r209;
	not.pred 	%p29, %p28;
	@%p29 bra 	$L__BB27_133;
	@%p26 bra 	$L__BB27_131;
	membar.cta;
	bra.uni 	$L__BB27_132;
$L__BB27_131:
	mov.b32 	%r333, 350;
	// begin inline asm
	nanosleep.u32 %r333;
	// end inline asm
$L__BB27_132:
	// begin inline asm
	ld.relaxed.gpu.v2.u32 {%r676, %r672}, [%rd139];
	// end inline asm
	bra.uni 	$L__BB27_128;
$L__BB27_133:
	setp.eq.s32 	%p30, %r676, 101;
	mov.b32 	%r236, -1;
	vote.sync.ballot.b32 	%r237, %p30, %r236;
	// begin inline asm
	mov.u32 %r211, %lanemask_ge;
	// end inline asm
	and.b32  	%r238, %r237, %r211;
	or.b32  	%r239, %r238, -2147483648;
	add.s32 	%r240, %r239, -1;
	not.b32 	%r241, %r239;
	and.b32  	%r242, %r241, %r240;
	popc.b32 	%r215, %r242;
	mov.b32 	%r214, 1;
	// begin inline asm
	shfl.sync.down.b32 %r212, %r672, %r214, %r215, %r236;
	// end inline asm
	setp.lt.s32 	%p32, %r155, %r215;
	selp.b32 	%r243, %r212, 0, %p32;
	add.s32 	%r218, %r243, %r672;
	mov.b32 	%r219, 2;
	// begin inline asm
	shfl.sync.down.b32 %r217, %r218, %r219, %r215, %r236;
	// end inline asm
	add.s32 	%r121, %r155, 2;
	setp.gt.s32 	%p33, %r121, %r215;
	selp.b32 	%r244, 0, %r217, %p33;
	add.s32 	%r223, %r218, %r244;
	mov.b32 	%r224, 4;
	// begin inline asm
	shfl.sync.down.b32 %r222, %r223, %r224, %r215, %r236;
	// end inline asm
	add.s32 	%r122, %r155, 4;
	setp.gt.s32 	%p34, %r122, %r215;
	selp.b32 	%r245, 0, %r222, %p34;
	add.s32 	%r228, %r223, %r245;
	mov.b32 	%r229, 8;
	// begin inline asm
	shfl.sync.down.b32 %r227, %r228, %r229, %r215, %r236;
	// end inline asm
	add.s32 	%r123, %r155, 8;
	setp.gt.s32 	%p35, %r123, %r215;
	selp.b32 	%r246, 0, %r227, %p35;
	add.s32 	%r233, %r228, %r246;
	mov.b32 	%r234, 16;
	// begin inline asm
	shfl.sync.down.b32 %r232, %r233, %r234, %r215, %r236;
	// end inline asm
	add.s32 	%r124, %r155, 16;
	setp.gt.s32 	%p36, %r124, %r215;
	selp.b32 	%r247, 0, %r232, %p36;
	add.s32 	%r673, %r233, %r247;
	add.s64 	%rd91, %rd3, 256;
$L__BB27_134:
	setp.ne.s32 	%p37, %r676, 101;
	mov.b32 	%r248, -1;
	vote.sync.all.pred 	%p38, %p37, %r248;
	not.pred 	%p39, %p38;
	@%p39 bra 	$L__BB27_142;
	mul.wide.s32 	%rd184, %r675, 8;
	add.s64 	%rd185, %rd91, %rd184;
	add.s64 	%rd183, %rd185, -256;
	// begin inline asm
	ld.relaxed.gpu.v2.u32 {%r676, %r677}, [%rd183];
	// end inline asm
$L__BB27_136:
	setp.eq.s32 	%p55, %r676, 99;
	mov.b32 	%r291, -1;
	vote.sync.any.pred 	%p56, %p55, %r291;
	not.pred 	%p57, %p56;
	@%p57 bra 	$L__BB27_141;
	@%p26 bra 	$L__BB27_139;
	membar.cta;
	bra.uni 	$L__BB27_140;
$L__BB27_139:
	mov.b32 	%r330, 350;
	// begin inline asm
	nanosleep.u32 %r330;
	// end inline asm
$L__BB27_140:
	// begin inline asm
	ld.relaxed.gpu.v2.u32 {%r676, %r677}, [%rd183];
	// end inline asm
	bra.uni 	$L__BB27_136;
$L__BB27_141:
	setp.eq.s32 	%p58, %r676, 101;
	mov.b32 	%r317, -1;
	vote.sync.ballot.b32 	%r318, %p58, %r317;
	and.b32  	%r319, %r318, %r211;
	or.b32  	%r320, %r319, -2147483648;
	add.s32 	%r321, %r320, -1;
	not.b32 	%r322, %r320;
	and.b32  	%r323, %r322, %r321;
	popc.b32 	%r296, %r323;
	mov.b32 	%r295, 1;
	// begin inline asm
	shfl.sync.down.b32 %r293, %r677, %r295, %r296, %r317;
	// end inline asm
	setp.lt.s32 	%p60, %r155, %r296;
	selp.b32 	%r324, %r293, 0, %p60;
	add.s32 	%r299, %r324, %r677;
	mov.b32 	%r300, 2;
	// begin inline asm
	shfl.sync.down.b32 %r298, %r299, %r300, %r296, %r317;
	// end inline asm
	setp.gt.s32 	%p61, %r121, %r296;
	selp.b32 	%r325, 0, %r298, %p61;
	add.s32 	%r304, %r299, %r325;
	mov.b32 	%r305, 4;
	// begin inline asm
	shfl.sync.down.b32 %r303, %r304, %r305, %r296, %r317;
	// end inline asm
	setp.gt.s32 	%p62, %r122, %r296;
	selp.b32 	%r326, 0, %r303, %p62;
	add.s32 	%r309, %r304, %r326;
	mov.b32 	%r310, 8;
	// begin inline asm
	shfl.sync.down.b32 %r308, %r309, %r310, %r296, %r317;
	// end inline asm
	setp.gt.s32 	%p63, %r123, %r296;
	selp.b32 	%r327, 0, %r308, %p63;
	add.s32 	%r314, %r309, %r327;
	mov.b32 	%r315, 16;
	// begin inline asm
	shfl.sync.down.b32 %r313, %r314, %r315, %r296, %r317;
	// end inline asm
	setp.gt.s32 	%p64, %r124, %r296;
	selp.b32 	%r328, 0, %r313, %p64;
	add.s32 	%r329, %r328, %r673;
	add.s32 	%r673, %r329, %r314;
	add.s32 	%r675, %r675, -32;
	bra.uni 	$L__BB27_134;
$L__BB27_142:
	setp.ne.s32 	%p40, %r93, 0;
	@%p40 bra 	$L__BB27_144;
	add.s32 	%r251, %r673, %r107;
	add.s64 	%rd142, %rd89, 256;
	mov.b32 	%r250, 101;
	// begin inline asm
	st.relaxed.gpu.v2.u32 [%rd142], {%r250, %r251};
	// end inline asm
	st.shared.u32 	[_ZZN3cub18CUB_300001_SM_10006detail6select23DeviceSelectSweepKernelINS2_10policy_hubIN4cuda3std3__45tupleIJffiEEENS0_8NullTypeElLb0ELNS0_10SelectImplE2EE10Policy1000EPS9_PSA_N6thrust24THRUST_300001_SM_1000_NS12zip_iteratorINS8_IJNSH_6detail15normal_iteratorINSH_10device_ptrIfEEEESN_NSK_INSL_IiEEEEEEEEEPlNS0_13ScanTileStateIiLb1EEE17is_interior_tupleSA_iNS2_19streaming_context_tIlLb1EEELSB_2EEEvT0_T1_T2_T3_T4_T5_T6_T7_iT8_NS1_7vsmem_tEE19static_temp_storage+36], %r673;
	st.shared.u32 	[_ZZN3cub18CUB_300001_SM_10006detail6select23DeviceSelectSweepKernelINS2_10policy_hubIN4cuda3std3__45tupleIJffiEEENS0_8NullTypeElLb0ELNS0_10SelectImplE2EE10Policy1000EPS9_PSA_N6thrust24THRUST_300001_SM_1000_NS12zip_iteratorINS8_IJNSH_6detail15normal_iteratorINSH_10device_ptrIfEEEESN_NSK_INSL_IiEEEEEEEEEPlNS0_13ScanTileStateIiLb1EEE17is_interior_tupleSA_iNS2_19streaming_context_tIlLb1EEELSB_2EEEvT0_T1_T2_T3_T4_T5_T6_T7_iT8_NS1_7vsmem_tEE19static_temp_storage+40], %r251;
$L__BB27_144:
	setp.ne.s32 	%p41, %r155, 0;
	mov.u32 	%r678, %r109;
	@%p41 bra 	$L__BB27_146;
	st.shared.u32 	[_ZZN3cub18CUB_300001_SM_10006detail6select23DeviceSelectSweepKernelINS2_10policy_hubIN4cuda3std3__45tupleIJffiEEENS0_8NullTypeElLb0ELNS0_10SelectImplE2EE10Policy1000EPS9_PSA_N6thrust24THRUST_300001_SM_1000_NS12zip_iteratorINS8_IJNSH_6detail15normal_iteratorINSH_10device_ptrIfEEEESN_NSK_INSL_IiEEEEEEEEEPlNS0_13ScanTileStateIiLb1EEE17is_interior_tupleSA_iNS2_19streaming_context_tIlLb1EEELSB_2EEEvT0_T1_T2_T3_T4_T5_T6_T7_iT8_NS1_7vsmem_tEE19static_temp_storage+20], %r673;
	mov.u32 	%r678, %r673;
$L__BB27_146:
	bar.sync 	0;
	setp.eq.s32 	%p42, %r93, 0;
	mov.u32 	%r252, _ZZN3cub18CUB_300001_SM_10006detail6select23DeviceSelectSweepKernelINS2_10policy_hubIN4cuda3std3__45tupleIJffiEEENS0_8NullTypeElLb0ELNS0_10SelectImplE2EE10Policy1000EPS9_PSA_N6thrust24THRUST_300001_SM_1000_NS12zip_iteratorINS8_IJNSH_6detail15normal_iteratorINSH_10device_ptrIfEEEESN_NSK_INSL_IiEEEEEEEEEPlNS0_13ScanTileStateIiLb1EEE17is_interior_tupleSA_iNS2_19streaming_context_tIlLb1EEELSB_2EEEvT0_T1_T2_T3_T4_T5_T6_T7_iT8_NS1_7vsmem_tEE19static_temp_storage;
	ld.shared.u32 	%r253, [_ZZN3cub18CUB_300001_SM_10006detail6select23DeviceSelectSweepKernelINS2_10policy_hubIN4cuda3std3__45tupleIJffiEEENS0_8NullTypeElLb0ELNS0_10SelectImplE2EE10Policy1000EPS9_PSA_N6thrust24THRUST_300001_SM_1000_NS12zip_iteratorINS8_IJNSH_6detail15normal_iteratorINSH_10device_ptrIfEEEESN_NSK_INSL_IiEEEEEEEEEPlNS0_13ScanTileStateIiLb1EEE17is_interior_tupleSA_iNS2_19streaming_context_tIlLb1EEELSB_2EEEvT0_T1_T2_T3_T4_T5_T6_T7_iT8_NS1_7vsmem_tEE19static_temp_storage+20];
	selp.b32 	%r254, 0, %r253, %p42;
	add.s32 	%r255, %r254, %r678;
	selp.u32 	%r256, 1, 0, %p4;
	add.s32 	%r257, %r255, %r256;
	selp.u32 	%r258, 1, 0, %p5;
	add.s32 	%r259, %r258, %r256;
	add.s32 	%r260, %r259, %r255;
	ld.shared.v2.u32 	{%r261, %r262}, [_ZZN3cub18CUB_300001_SM_10006detail6select23DeviceSelectSweepKernelINS2_10policy_hubIN4cuda3std3__45tupleIJffiEEENS0_8NullTypeElLb0ELNS0_10SelectImplE2EE10Policy1000EPS9_PSA_N6thrust24THRUST_300001_SM_1000_NS12zip_iteratorINS8_IJNSH_6detail15normal_iteratorINSH_10device_ptrIfEEEESN_NSK_INSL_IiEEEEEEEEEPlNS0_13ScanTileStateIiLb1EEE17is_interior_tupleSA_iNS2_19streaming_context_tIlLb1EEELSB_2EEEvT0_T1_T2_T3_T4_T5_T6_T7_iT8_NS1_7vsmem_tEE19static_temp_storage+40];
	ld.shared.u32 	%r263, [_ZZN3cub18CUB_300001_SM_10006detail6select23DeviceSelectSweepKernelINS2_10policy_hubIN4cuda3std3__45tupleIJffiEEENS0_8NullTypeElLb0ELNS0_10SelectImplE2EE10Policy1000EPS9_PSA_N6thrust24THRUST_300001_SM_1000_NS12zip_iteratorINS8_IJNSH_6detail15normal_iteratorINSH_10device_ptrIfEEEESN_NSK_INSL_IiEEEEEEEEEPlNS0_13ScanTileStateIiLb1EEE17is_interior_tupleSA_iNS2_19streaming_context_tIlLb1EEELSB_2EEEvT0_T1_T2_T3_T4_T5_T6_T7_iT8_NS1_7vsmem_tEE19static_temp_storage+36];
	sub.s32 	%r264, %r2, %r263;
	sub.s32 	%r265, 384, %r70;
	sub.s32 	%r679, %r261, %r265;
	sub.s32 	%r266, %r265, %r262;
	bar.sync 	0;
	add.s32 	%r141, %r266, %r70;
	sub.s32 	%r267, %r255, %r263;
	sub.s32 	%r268, %r94, %r267;
	add.s32 	%r269, %r267, %r141;
	selp.b32 	%r270, %r269, %r268, %p4;
	mad.lo.s32 	%r271, %r270, 12, %r252;
	st.shared.f32 	[%r271], %f73;
	st.shared.f32 	[%r271+4], %f74;
	st.shared.u32 	[%r271+8], %r668;
	sub.s32 	%r272, %r263, %r257;
	add.s32 	%r273, %r272, %r97;
	add.s32 	%r274, %r269, %r256;
	selp.b32 	%r275, %r274, %r273, %p5;
	mad.lo.s32 	%r276, %r275, 12, %r252;
	st.shared.f32 	[%r276], %f75;
	st.shared.f32 	[%r276+4], %f76;
	st.shared.u32 	[%r276+8], %r669;
	sub.s32 	%r277, %r263, %r260;
	add.s32 	%r278, %r277, %r100;
	add.s32 	%r279, %r274, %r258;
	selp.b32 	%r280, %r279, %r278, %p6;
	mad.lo.s32 	%r281, %r280, 12, %r252;
	st.shared.f32 	[%r281], %f77;
	st.shared.f32 	[%r281+4], %f78;
	st.shared.u32 	[%r281+8], %r670;
	bar.sync 	0;
	ld.param.u8 	%rs4, [%rd1];
	ld.param.u64 	%rd143, [%rd1+24];
	cvta.to.global.u64 	%rd93, %rd143;
	cvt.s64.s32 	%rd94, %r263;
	ld.param.u64 	%rd95, [%rd1+8];
	ld.param.u64 	%rd96, [%rd1+16];
	cvt.s64.s32 	%rd97, %r264;
	setp.ge.s32 	%p43, %r93, %r141;
	@%p43 bra 	$L__BB27_150;
	setp.ne.s16 	%p45, %rs4, 0;
	mov.b64 	%rd369, 0;
	@%p45 bra 	$L__BB27_149;
	ld.global.u64 	%rd148, [%rd93];
	sub.s64 	%rd369, %rd96, %rd148;
$L__BB27_149:
	cvt.u64.u32 	%rd149, %r93;
	add.s64 	%rd150, %rd149, %rd97;
	add.s64 	%rd151, %rd150, %rd369;
	not.b64 	%rd152, %rd151;
	add.s64 	%rd371, %rd95, %rd152;
	bra.uni 	$L__BB27_153;
$L__BB27_150:
	setp.ne.s16 	%p44, %rs4, 0;
	mov.b64 	%rd370, 0;
	@%p44 bra 	$L__BB27_152;
	ld.global.u64 	%rd370, [%rd93];
$L__BB27_152:
	sub.s32 	%r282, %r93, %r141;
	cvt.s64.s32 	%rd145, %r282;
	add.s64 	%rd146, %rd145, %rd94;
	add.s64 	%rd371, %rd146, %rd370;
$L__BB27_153:
	cvta.to.global.u64 	%rd105, %rd126;
	cvta.to.global.u64 	%rd106, %rd127;
	setp.ge.s32 	%p46, %r93, %r70;
	mad.lo.s32 	%r142, %r93, 12, %r252;
	@%p46 bra 	$L__BB27_155;
	ld.shared.u32 	%r284, [%r142+8];
	ld.shared.f32 	%f40, [%r142+4];
	ld.shared.f32 	%f41, [%r142];
	shl.b64 	%rd153, %rd371, 2;
	add.s64 	%rd154, %rd4, %rd153;
	add.s64 	%rd155, %rd105, %rd153;
	add.s64 	%rd156, %rd106, %rd153;
	st.global.f32 	[%rd154], %f41;
	st.global.f32 	[%rd155], %f40;
	st.global.u32 	[%rd156], %r284;
$L__BB27_155:
	add.s32 	%r143, %r93, 128;
	setp.lt.s32 	%p47, %r143, %r141;
	@%p47 bra 	$L__BB27_159;
	setp.ne.s16 	%p48, %rs4, 0;
	mov.b64 	%rd372, 0;
	@%p48 bra 	$L__BB27_158;
	ld.global.u64 	%rd372, [%rd93];
$L__BB27_158:
	sub.s32 	%r285, %r143, %r141;
	cvt.s64.s32 	%rd158, %r285;
	add.s64 	%rd159, %rd158, %rd94;
	add.s64 	%rd374, %rd159, %rd372;
	bra.uni 	$L__BB27_162;
$L__BB27_159:
	setp.ne.s16 	%p49, %rs4, 0;
	mov.b64 	%rd373, 0;
	@%p49 bra 	$L__BB27_161;
	ld.global.u64 	%rd161, [%rd93];
	sub.s64 	%rd373, %rd96, %rd161;
$L__BB27_161:
	cvt.u64.u32 	%rd162, %r143;
	add.s64 	%rd163, %rd162, %rd97;
	add.s64 	%rd164, %rd163, %rd373;
	not.b64 	%rd165, %rd164;
	add.s64 	%rd374, %rd95, %rd165;
$L__BB27_162:
	setp.ge.s32 	%p50, %r143, %r70;
	@%p50 bra 	$L__BB27_164;
	ld.shared.u32 	%r286, [%r142+1544];
	ld.shared.f32 	%f42, [%r142+1540];
	ld.shared.f32 	%f43, [%r142+1536];
	shl.b64 	%rd166, %rd374, 2;
	add.s64 	%rd167, %rd4, %rd166;
	add.s64 	%rd168, %rd105, %rd166;
	add.s64 	%rd169, %rd106, %rd166;
	st.global.f32 	[%rd167], %f43;
	st.global.f32 	[%rd168], %f42;
	st.global.u32 	[%rd169], %r286;
$L__BB27_164:
	add.s32 	%r144, %r93, 256;
	setp.lt.s32 	%p51, %r144, %r141;
	@%p51 bra 	$L__BB27_168;
	setp.ne.s16 	%p52, %rs4, 0;
	mov.b64 	%rd375, 0;
	@%p52 bra 	$L__BB27_167;
	ld.global.u64 	%rd375, [%rd93];
$L__BB27_167:
	sub.s32 	%r287, %r144, %r141;
	cvt.s64.s32 	%rd171, %r287;
	add.s64 	%rd172, %rd171, %rd94;
	add.s64 	%rd377, %rd172, %rd375;
	bra.uni 	$L__BB27_171;
$L__BB27_168:
	setp.ne.s16 	%p53, %rs4, 0;
	mov.b64 	%rd376, 0;
	@%p53 bra 	$L__BB27_170;
	ld.global.u64 	%rd174, [%rd93];
	sub.s64 	%rd376, %rd96, %rd174;
$L__BB27_170:
	cvt.u64.u32 	%rd175, %r144;
	add.s64 	%rd176, %rd175, %rd97;
	add.s64 	%rd177, %rd176, %rd376;
	not.b64 	%rd178, %rd177;
	add.s64 	%rd377, %rd95, %rd178;
$L__BB27_171:
	setp.ge.s32 	%p54, %r144, %r70;
	@%p54 bra 	$L__BB27_173;
	ld.shared.u32 	%r288, [%r142+3080];
	ld.shared.f32 	%f44, [%r142+3076];
	ld.shared.f32 	%f45, [%r142+3072];
	shl.b64 	%rd179, %rd377, 2;
	add.s64 	%rd180, %rd4, %rd179;
	add.s64 	%rd181, %rd105, %rd179;
	add.s64 	%rd182, %rd106, %rd179;
	st.global.f32 	[%rd180], %f45;
	st.global.f32 	[%rd181], %f44;
	st.global.u32 	[%rd182], %r288;
$L__BB27_173:
	mov.u32 	%r410, %tid.x;
	setp.ne.s32 	%p94, %r410, 0;
	@%p94 bra 	$L__BB27_181;
	ld.param.u8 	%rs19, [%rd1+1];
	setp.eq.s16 	%p95, %rs19, 0;
	@%p95 bra 	$L__BB27_178;
	ld.param.u8 	%rs20, [%rd1];
	setp.ne.s16 	%p96, %rs20, 0;
	mov.b64 	%rd378, 0;
	@%p96 bra 	$L__BB27_177;
	ld.param.u64 	%rd229, [%rd1+24];
	cvta.to.global.u64 	%rd230, %rd229;
	ld.global.u64 	%rd378, [%rd230];
$L__BB27_177:
	ld.param.u64 	%rd341, [_ZN3cub18CUB_300001_SM_10006detail6select23DeviceSelectSweepKernelINS2_10policy_hubIN4cuda3std3__45tupleIJffiEEENS0_8NullTypeElLb0ELNS0_10SelectImplE2EE10Policy1000EPS9_PSA_N6thrust24THRUST_300001_SM_1000_NS12zip_iteratorINS8_IJNSH_6detail15normal_iteratorINSH_10device_ptrIfEEEESN_NSK_INSL_IiEEEEEEEEEPlNS0_13ScanTileStateIiLb1EEE17is_interior_tupleSA_iNS2_19streaming_context_tIlLb1EEELSB_2EEEvT0_T1_T2_T3_T4_T5_T6_T7_iT8_NS1_7vsmem_tE_param_3];
	cvt.s64.s32 	%rd231, %r679;
	add.s64 	%rd232, %rd378, %rd231;
	cvta.to.global.u64 	%rd233, %rd341;
	st.global.u64 	[%rd233], %rd232;
	bra.uni 	$L__BB27_181;
$L__BB27_178:
	ld.param.u8 	%rs21, [%rd1];
	setp.ne.s16 	%p97, %rs21, 0;
	mov.b64 	%rd379, 0;
	@%p97 bra 	$L__BB27_180;
	ld.param.u64 	%rd235, [%rd1+24];
	cvta.to.global.u64 	%rd236, %rd235;
	ld.global.u64 	%rd379, [%rd236];
$L__BB27_180:
	cvt.s64.s32 	%rd237, %r679;
	add.s64 	%rd238, %rd379, %rd237;
	ld.param.u64 	%rd239, [%rd1+32];
	cvta.to.global.u64 	%rd240, %rd239;
	st.global.u64 	[%rd240], %rd238;
$L__BB27_181:
	ret;

}


// ===== COMPILED SASS (sm_100) =====

	.target	sm_100

	.elftype	@"ET_EXEC"


//--------------------- .note.nv.tkinfo           --------------------------
	.section	.note.nv.tkinfo,"",@"SHT_NOTE"
	.sectionflags	@"SHF_NOTE_NV_TKINFO"
	.tkinfo
        /*0018*/ 	.word	0x00000002
        /*0030*/ 	.string	""
        /*0030*/ 	.string	"ptxas"
        /*0030*/ 	.string	"Cuda compilation tools, release 13.0, V13.0.88"
        /*0030*/ 	.string	"Build cuda_13.0.r13.0/compiler.36424714_0"
        /*0030*/ 	.string	"-arch sm_100 -m 64 "



//--------------------- .note.nv.cuinfo           --------------------------
	.section	.note.nv.cuinfo,"",@"SHT_NOTE"
	.sectionflags	@"SHF_NOTE_NV_CUINFO"
        /*0018*/ 	.short	0x0002
        /*001a*/ 	.short	0x0064
        /*001c*/ 	.short	0x0082
	.zero		2


//--------------------- .nv.info                  --------------------------
	.section	.nv.info,"",@"SHT_CUDA_INFO"
	.align	4


	//----- nvinfo : EIATTR_REGCOUNT
	.align		4
        /*0000*/ 	.byte	0x04, 0x2f
        /*0002*/ 	.short	(.L_46 - .L_45)
	.align		4
.L_45:
        /*0004*/ 	.word	index@(_Z12kernelIsLeftPfS_S_S_Pii)
        /*0008*/ 	.word	0x00000010


	//----- nvinfo : EIATTR_FRAME_SIZE
	.align		4
.L_46:
        /*000c*/ 	.byte	0x04, 0x11
        /*000e*/ 	.short	(.L_48 - .L_47)
	.align		4
.L_47:
        /*0010*/ 	.word	index@(_Z12kernelIsLeftPfS_S_S_Pii)
        /*0014*/ 	.word	0x00000000


	//----- nvinfo : EIATTR_REGCOUNT
	.align		4
.L_48:
        /*0018*/ 	.byte	0x04, 0x2f
        /*001a*/ 	.short	(.L_50 - .L_49)
	.align		4
.L_49:
        /*001c*/ 	.word	index@(_Z14kernelCalcDistPfS_S_S_S_Pii)
        /*0020*/ 	.word	0x00000010


	//----- nvinfo : EIATTR_FRAME_SIZE
	.align		4
.L_50:
        /*0024*/ 	.byte	0x04, 0x11
        /*0026*/ 	.short	(.L_52 - .L_51)
	.align		4
.L_51:
        /*0028*/ 	.word	index@($__internal_1_$__cuda_sm3x_div_rn_noftz_f32_slowpath)
        /*002c*/ 	.word	0x00000000


	//----- nvinfo : EIATTR_FRAME_SIZE
	.align		4
.L_52:
        /*0030*/ 	.byte	0x04, 0x11
        /*0032*/ 	.short	(.L_54 - .L_53)
	.align		4
.L_53:
        /*0034*/ 	.word	index@($__internal_0_$__cuda_sm20_sqrt_rn_f32_slowpath)
        /*0038*/ 	.word	0x00000000


	//----- nvinfo : EIATTR_FRAME_SIZE
	.align		4
.L_54:
        /*003c*/ 	.byte	0x04, 0x11
        /*003e*/ 	.short	(.L_56 - .L_55)
	.align		4
.L_55:
        /*0040*/ 	.word	index@(_Z14kernelCalcDistPfS_S_S_S_Pii)
        /*0044*/ 	.word	0x00000000


	//----- nvinfo : EIATTR_REGCOUNT
	.align		4
.L_56:
        /*0048*/ 	.byte	0x04, 0x2f
        /*004a*/ 	.short	(.L_58 - .L_57)
	.align		4
.L_57:
        /*004c*/ 	.word	index@(_ZN6thrust24THRUST_300001_SM_1000_NS8cuda_cub4core6detail13_kernel_agentINS1_8__reduce11ReduceAgentINS0_18transform_iteratorINS1_9__extrema12arg_minmax_fIflN4cuda3std3__44lessIfEEE15duplicate_tupleENS0_12zip_iteratorINSC_5tupleIJNS0_6detail15normal_iteratorINS0_10device_ptrIfEEEENS0_17counting_iteratorIlNS0_11use_defaultESP_SP_EEEEEEENSI_IJNSI_IJflEEEST_EEESU_EEPSU_SU_iSF_EEJSV_SW_iSF_EEEvDpT0_)
        /*0050*/ 	.word	0x0000001f


	//----- nvinfo : EIATTR_FRAME_SIZE
	.align		4
.L_58:
        /*0054*/ 	.byte	0x04, 0x11
        /*0056*/ 	.short	(.L_60 - .L_59)
	.align		4
.L_59:
        /*0058*/ 	.word	index@(_ZN6thrust24THRUST_300001_SM_1000_NS8cuda_cub4core6detail13_kernel_agentINS1_8__reduce11ReduceAgentINS0_18transform_iteratorINS1_9__extrema12arg_minmax_fIflN4cuda3std3__44lessIfEEE15duplicate_tupleENS0_12zip_iteratorINSC_5tupleIJNS0_6detail15normal_iteratorINS0_10device_ptrIfEEEENS0_17counting_iteratorIlNS0_11use_defaultESP_SP_EEEEEEENSI_IJNSI_IJflEEEST_EEESU_EEPSU_SU_iSF_EEJSV_SW_iSF_EEEvDpT0_)
        /*005c*/ 	.word	0x00000000


	//----- nvinfo : EIATTR_REGCOUNT
	.align		4
.L_60:
        /*0060*/ 	.byte	0x04, 0x2f
        /*0062*/ 	.short	(.L_62 - .L_61)
	.align		4
.L_61:
        /*0064*/ 	.word	index@(_ZN6thrust24THRUST_300001_SM_1000_NS8cuda_cub4core6detail13_kernel_agentINS1_8__reduce11ReduceAgentINS0_18transform_iteratorINS1_9__extrema12arg_minmax_fIflN4cuda3std3__44lessIfEEE15duplicate_tupleENS0_12zip_iteratorINSC_5tupleIJNS0_6detail15normal_iteratorINS0_10device_ptrIfEEEENS0_17counting_iteratorIlNS0_11use_defaultESP_SP_EEEEEEENSI_IJNSI_IJflEEEST_EEESU_EEPSU_SU_iSF_EEJSV_SW_iN3cub18CUB_300001_SM_100013GridEvenShareIiEENSZ_9GridQueueIjEESF_EEEvDpT0_)
        /*0068*/ 	.word	0x0000001f


	//----- nvinfo : EIATTR_FRAME_SIZE
	.align		4
.L_62:
        /*006c*/ 	.byte	0x04, 0x11
        /*006e*/ 	.short	(.L_64 - .L_63)
	.align		4
.L_63:
        /*0070*/ 	.word	index@(_ZN6thrust24THRUST_300001_SM_1000_NS8cuda_cub4core6detail13_kernel_agentINS1_8__reduce11ReduceAgentINS0_18transform_iteratorINS1_9__extrema12arg_minmax_fIflN4cuda3std3__44lessIfEEE15duplicate_tupleENS0_12zip_iteratorINSC_5tupleIJNS0_6detail15normal_iteratorINS0_10device_ptrIfEEEENS0_17counting_iteratorIlNS0_11use_defaultESP_SP_EEEEEEENSI_IJNSI_IJflEEEST_EEESU_EEPSU_SU_iSF_EEJSV_SW_iN3cub18CUB_300001_SM_100013GridEvenShareIiEENSZ_9GridQueueIjEESF_EEEvDpT0_)
        /*0074*/ 	.word	0x00000000


	//----- nvinfo : EIATTR_REGCOUNT
	.align		4
.L_64:
        /*0078*/ 	.byte	0x04, 0x2f
        /*007a*/ 	.short	(.L_66 - .L_65)
	.align		4
.L_65:
        /*007c*/ 	.word	index@(_ZN6thrust24THRUST_300001_SM_1000_NS8cuda_cub4core6detail13_kernel_agentINS1_8__reduce10DrainAgentIiEEJN3cub18CUB_300001_SM_10009GridQueueIjEEiEEEvDpT0_)
        /*0080*/ 	.word	0x00000008


	//----- nvinfo : EIATTR_FRAME_SIZE
	.align		4
.L_66:
        /*0084*/ 	.byte	0x04, 0x11
        /*0086*/ 	.short	(.L_68 - .L_67)
	.align		4
.L_67:
        /*0088*/ 	.word	index@(_ZN6thrust24THRUST_300001_SM_1000_NS8cuda_cub4core6detail13_kernel_agentINS1_8__reduce10DrainAgentIiEEJN3cub18CUB_300001_SM_10009GridQueueIjEEiEEEvDpT0_)
        /*008c*/ 	.word	0x00000000


	//----- nvinfo : EIATTR_REGCOUNT
	.align		4
.L_68:
        /*0090*/ 	.byte	0x04, 0x2f
        /*0092*/ 	.short	(.L_70 - .L_69)
	.align		4
.L_69:
        /*0094*/ 	.word	index@(_ZN6thrust24THRUST_300001_SM_1000_NS8cuda_cub4core6detail13_kernel_agentINS1_8__reduce11ReduceAgentIPN4cuda3std3__45tupleIJNSA_IJflEEESB_EEESD_SC_iNS1_9__extrema12arg_minmax_fIflNS9_4lessIfEEEEEEJSD_SD_iSI_EEEvDpT0_)
        /*0098*/ 	.word	0x00000020


	//----- nvinfo : EIATTR_FRAME_SIZE
	.align		4
.L_70:
        /*009c*/ 	.byte	0x04, 0x11
        /*009e*/ 	.short	(.L_72 - .L_71)
	.align		4
.L_71:
        /*00a0*/ 	.word	index@(_ZN6thrust24THRUST_300001_SM_1000_NS8cuda_cub4core6detail13_kernel_agentINS1_8__reduce11ReduceAgentIPN4cuda3std3__45tupleIJNSA_IJflEEESB_EEESD_SC_iNS1_9__extrema12arg_minmax_fIflNS9_4lessIfEEEEEEJSD_SD_iSI_EEEvDpT0_)
        /*00a4*/ 	.word	0x00000000


	//----- nvinfo : EIATTR_REGCOUNT
	.align		4
.L_72:
        /*00a8*/ 	.byte	0x04, 0x2f
        /*00aa*/ 	.short	(.L_74 - .L_73)
	.align		4
.L_73:
        /*00ac*/ 	.word	index@(_ZN6thrust24THRUST_300001_SM_1000_NS8cuda_cub4core6detail13_kernel_agentINS1_8__reduce11ReduceAgentINS0_18transform_iteratorINS1_9__extrema12arg_minmax_fIflN4cuda3std3__44lessIfEEE15duplicate_tupleENS0_12zip_iteratorINSC_5tupleIJNS0_6detail15normal_iteratorINS0_10device_ptrIfEEEENS0_17counting_iteratorIlNS0_11use_defaultESP_SP_EEEEEEENSI_IJNSI_IJflEEEST_EEESU_EEPSU_SU_lSF_EEJSV_SW_lSF_EEEvDpT0_)
        /*00b0*/ 	.word	0x0000001e


	//----- nvinfo : EIATTR_FRAME_SIZE
	.align		4
.L_74:
        /*00b4*/ 	.byte	0x04, 0x11
        /*00b6*/ 	.short	(.L_76 - .L_75)
	.align		4
.L_75:
        /*00b8*/ 	.word	index@(_ZN6thrust24THRUST_300001_SM_1000_NS8cuda_cub4core6detail13_kernel_agentINS1_8__reduce11ReduceAgentINS0_18transform_iteratorINS1_9__extrema12arg_minmax_fIflN4cuda3std3__44lessIfEEE15duplicate_tupleENS0_12zip_iteratorINSC_5tupleIJNS0_6detail15normal_iteratorINS0_10device_ptrIfEEEENS0_17counting_iteratorIlNS0_11use_defaultESP_SP_EEEEEEENSI_IJNSI_IJflEEEST_EEESU_EEPSU_SU_lSF_EEJSV_SW_lSF_EEEvDpT0_)
        /*00bc*/ 	.word	0x00000000


	//----- nvinfo : EIATTR_REGCOUNT
	.align		4
.L_76:
        /*00c0*/ 	.byte	0x04, 0x2f
        /*00c2*/ 	.short	(.L_78 - .L_77)
	.align		4
.L_77:
        /*00c4*/ 	.word	index@(_ZN6thrust24THRUST_300001_SM_1000_NS8cuda_cub4core6detail13_kernel_agentINS1_8__reduce11ReduceAgentINS0_18transform_iteratorINS1_9__extrema12arg_minmax_fIflN4cuda3std3__44lessIfEEE15duplicate_tupleENS0_12zip_iteratorINSC_5tupleIJNS0_6detail15normal_iteratorINS0_10device_ptrIfEEEENS0_17counting_iteratorIlNS0_11use_defaultESP_SP_EEEEEEENSI_IJNSI_IJflEEEST_EEESU_EEPSU_SU_lSF_EEJSV_SW_lN3cub18CUB_300001_SM_100013GridEvenShareIlEENSZ_9GridQueueIyEESF_EEEvDpT0_)
        /*00c8*/ 	.word	0x0000001e


	//----- nvinfo : EIATTR_FRAME_SIZE
	.align		4
.L_78:
        /*00cc*/ 	.byte	0x04, 0x11
        /*00ce*/ 	.short	(.L_80 - .L_79)
	.align		4
.L_79:
        /*00d0*/ 	.word	index@(_ZN6thrust24THRUST_300001_SM_1000_NS8cuda_cub4core6detail13_kernel_agentINS1_8__reduce11ReduceAgentINS0_18transform_iteratorINS1_9__extrema12arg_minmax_fIflN4cuda3std3__44lessIfEEE15duplicate_tupleENS0_12zip_iteratorINSC_5tupleIJNS0_6detail15normal_iteratorINS0_10device_ptrIfEEEENS0_17counting_iteratorIlNS0_11use_defaultESP_SP_EEEEEEENSI_IJNSI_IJflEEEST_EEESU_EEPSU_SU_lSF_EEJSV_SW_lN3cub18CUB_300001_SM_100013GridEvenShareIlEENSZ_9GridQueueIyEESF_EEEvDpT0_)
        /*00d4*/ 	.word	0x00000000


	//----- nvinfo : EIATTR_REGCOUNT
	.align		4
.L_80:
        /*00d8*/ 	.byte	0x04, 0x2f
        /*00da*/ 	.short	(.L_82 - .L_81)
	.align		4
.L_81:
        /*00dc*/ 	.word	index@(_ZN6thrust24THRUST_300001_SM_1000_NS8cuda_cub4core6detail13_kernel_agentINS1_8__reduce10DrainAgentIlEEJN3cub18CUB_300001_SM_10009GridQueueIyEElEEEvDpT0_)
        /*00e0*/ 	.word	0x00000008


	//----- nvinfo : EIATTR_FRAME_SIZE
	.align		4
.L_82:
        /*00e4*/ 	.byte	0x04, 0x11
        /*00e6*/ 	.short	(.L_84 - .L_83)
	.align		4
.L_83:
        /*00e8*/ 	.word	index@(_ZN6thrust24THRUST_300001_SM_1000_NS8cuda_cub4core6detail13_kernel_agentINS1_8__reduce10DrainAgentIlEEJN3cub18CUB_300001_SM_10009GridQueueIyEElEEEvDpT0_)
        /*00ec*/ 	.word	0x00000000


	//----- nvinfo : EIATTR_REGCOUNT
	.align		4
.L_84:
        /*00f0*/ 	.byte	0x04, 0x2f
        /*00f2*/ 	.short	(.L_86 - .L_85)
	.align		4
.L_85:
        /*00f4*/ 	.word	index@(_ZN6thrust24THRUST_300001_SM_1000_NS8cuda_cub4core6detail13_kernel_agentINS1_8__reduce11ReduceAgentIPN4cuda3std3__45tupleIJNSA_IJflEEESB_EEESD_SC_lNS1_9__extrema12arg_minmax_fIflNS9_4lessIfEEEEEEJSD_SD_iSI_EEEvDpT0_)
        /*00f8*/ 	.word	0x00000020


	//----- nvinfo : EIATTR_FRAME_SIZE
	.align		4
.L_86:
        /*00fc*/ 	.byte	0x04, 0x11
        /*00fe*/ 	.short	(.L_88 - .L_87)
	.align		4
.L_87:
        /*0100*/ 	.word	index@(_ZN6thrust24THRUST_300001_SM_1000_NS8cuda_cub4core6detail13_kernel_agentINS1_8__reduce11ReduceAgentIPN4cuda3std3__45tupleIJNSA_IJflEEESB_EEESD_SC_lNS1_9__extrema12arg_minmax_fIflNS9_4lessIfEEEEEEJSD_SD_iSI_EEEvDpT0_)
        /*0104*/ 	.word	0x00000000


	//----- nvinfo : EIATTR_REGCOUNT
	.align		4
.L_88:
        /*0108*/ 	.byte	0x04, 0x2f
        /*010a*/ 	.short	(.L_90 - .L_89)
	.align		4
.L_89:
        /*010c*/ 	.word	index@(_ZN6thrust24THRUST_300001_SM_1000_NS8cuda_cub4core6detail13_kernel_agentINS1_8__reduce11ReduceAgentINS0_12zip_iteratorIN4cuda3std3__45tupleIJNS0_6detail15normal_iteratorINS0_10device_ptrIfEEEENS0_17counting_iteratorIlNS0_11use_defaultESI_SI_EEEEEEEPNSB_IJflEEESM_iNS1_9__extrema9arg_max_fIflNSA_4lessIfEEEEEEJSL_SN_iSS_EEEvDpT0_)
        /*0110*/ 	.word	0x0000001c


	//----- nvinfo : EIATTR_FRAME_SIZE
	.align		4
.L_90:
        /*0114*/ 	.byte	0x04, 0x11
        /*0116*/ 	.short	(.L_92 - .L_91)
	.align		4
.L_91:
        /*0118*/ 	.word	index@(_ZN6thrust24THRUST_300001_SM_1000_NS8cuda_cub4core6detail13_kernel_agentINS1_8__reduce11ReduceAgentINS0_12zip_iteratorIN4cuda3std3__45tupleIJNS0_6detail15normal_iteratorINS0_10device_ptrIfEEEENS0_17counting_iteratorIlNS0_11use_defaultESI_SI_EEEEEEEPNSB_IJflEEESM_iNS1_9__extrema9arg_max_fIflNSA_4lessIfEEEEEEJSL_SN_iSS_EEEvDpT0_)
        /*011c*/ 	.word	0x00000000


	//----- nvinfo : EIATTR_REGCOUNT
	.align		4
.L_92:
        /*0120*/ 	.byte	0x04, 0x2f
        /*0122*/ 	.short	(.L_94 - .L_93)
	.align		4
.L_93:
        /*0124*/ 	.word	index@(_ZN6thrust24THRUST_300001_SM_1000_NS8cuda_cub4core6detail13_kernel_agentINS1_8__reduce11ReduceAgentINS0_12zip_iteratorIN4cuda3std3__45tupleIJNS0_6detail15normal_iteratorINS0_10device_ptrIfEEEENS0_17counting_iteratorIlNS0_11use_defaultESI_SI_EEEEEEEPNSB_IJflEEESM_iNS1_9__extrema9arg_max_fIflNSA_4lessIfEEEEEEJSL_SN_iN3cub18CUB_300001_SM_100013GridEvenShareIiEENSV_9GridQueueIjEESS_EEEvDpT0_)
        /*0128*/ 	.word	0x0000001d


	//----- nvinfo : EIATTR_FRAME_SIZE
	.align		4
.L_94:
        /*012c*/ 	.byte	0x04, 0x11
        /*012e*/ 	.short	(.L_96 - .L_95)
	.align		4
.L_95:
        /*0130*/ 	.word	index@(_ZN6thrust24THRUST_300001_SM_1000_NS8cuda_cub4core6detail13_kernel_agentINS1_8__reduce11ReduceAgentINS0_12zip_iteratorIN4cuda3std3__45tupleIJNS0_6detail15normal_iteratorINS0_10device_ptrIfEEEENS0_17counting_iteratorIlNS0_11use_defaultESI_SI_EEEEEEEPNSB_IJflEEESM_iNS1_9__extrema9arg_max_fIflNSA_4lessIfEEEEEEJSL_SN_iN3cub18CUB_300001_SM_100013GridEvenShareIiEENSV_9GridQueueIjEESS_EEEvDpT0_)
        /*0134*/ 	.word	0x00000000


	//----- nvinfo : EIATTR_REGCOUNT
	.align		4
.L_96:
        /*0138*/ 	.byte	0x04, 0x2f
        /*013a*/ 	.short	(.L_98 - .L_97)
	.align		4
.L_97:
        /*013c*/ 	.word	index@(_ZN6thrust24THRUST_300001_SM_1000_NS8cuda_cub4core6detail13_kernel_agentINS1_8__reduce11ReduceAgentIPN4cuda3std3__45tupleIJflEEESC_SB_iNS1_9__extrema9arg_max_fIflNS9_4lessIfEEEEEEJSC_SC_iSH_EEEvDpT0_)
        /*0140*/ 	.word	0x00000020


	//----- nvinfo : EIATTR_FRAME_SIZE
	.align		4
.L_98:
        /*0144*/ 	.byte	0x04, 0x11
        /*0146*/ 	.short	(.L_100 - .L_99)
	.align		4
.L_99:
        /*0148*/ 	.word	index@(_ZN6thrust24THRUST_300001_SM_1000_NS8cuda_cub4core6detail13_kernel_agentINS1_8__reduce11ReduceAgentIPN4cuda3std3__45tupleIJflEEESC_SB_iNS1_9__extrema9arg_max_fIflNS9_4lessIfEEEEEEJSC_SC_iSH_EEEvDpT0_)
        /*014c*/ 	.word	0x00000000


	//----- nvinfo : EIATTR_REGCOUNT
	.align		4
.L_100:
        /*0150*/ 	.byte	0x04, 0x2f
        /*0152*/ 	.short	(.L_102 - .L_101)
	.align		4
.L_101:
        /*0154*/ 	.word	index@(_ZN6thrust24THRUST_300001_SM_1000_NS8cuda_cub4core6detail13_kernel_agentINS1_8__reduce11ReduceAgentINS0_12zip_iteratorIN4cuda3std3__45tupleIJNS0_6detail15normal_iteratorINS0_10device_ptrIfEEEENS0_17counting_iteratorIlNS0_11use_defaultESI_SI_EEEEEEEPNSB_IJflEEESM_lNS1_9__extrema9arg_max_fIflNSA_4lessIfEEEEEEJSL_SN_lSS_EEEvDpT0_)
        /*0158*/ 	.word	0x0000001c


	//----- nvinfo : EIATTR_FRAME_SIZE
	.align		4
.L_102:
        /*015c*/ 	.byte	0x04, 0x11
        /*015e*/ 	.short	(.L_104 - .L_103)
	.align		4
.L_103:
        /*0160*/ 	.word	index@(_ZN6thrust24THRUST_300001_SM_1000_NS8cuda_cub4core6detail13_kernel_agentINS1_8__reduce11ReduceAgentINS0_12zip_iteratorIN4cuda3std3__45tupleIJNS0_6detail15normal_iteratorINS0_10device_ptrIfEEEENS0_17counting_iteratorIlNS0_11use_defaultESI_SI_EEEEEEEPNSB_IJflEEESM_lNS1_9__extrema9arg_max_fIflNSA_4lessIfEEEEEEJSL_SN_lSS_EEEvDpT0_)
        /*0164*/ 	.word	0x00000000


	//----- nvinfo : EIATTR_REGCOUNT
	.align		4
.L_104:
        /*0168*/ 	.byte	0x04, 0x2f
        /*016a*/ 	.short	(.L_106 - .L_105)
	.align		4
.L_105:
        /*016c*/ 	.word	index@(_ZN6thrust24THRUST_300001_SM_1000_NS8cuda_cub4core6detail13_kernel_agentINS1_8__reduce11ReduceAgentINS0_12zip_iteratorIN4cuda3std3__45tupleIJNS0_6detail15normal_iteratorINS0_10device_ptrIfEEEENS0_17counting_iteratorIlNS0_11use_defaultESI_SI_EEEEEEEPNSB_IJflEEESM_lNS1_9__extrema9arg_max_fIflNSA_4lessIfEEEEEEJSL_SN_lN3cub18CUB_300001_SM_100013GridEvenShareIlEENSV_9GridQueueIyEESS_EEEvDpT0_)
        /*0170*/ 	.word	0x0000001e


	//----- nvinfo : EIATTR_FRAME_SIZE
	.align		4
.L_106:
        /*0174*/ 	.byte	0x04, 0x11
        /*0176*/ 	.short	(.L_108 - .L_107)
	.align		4
.L_107:
        /*0178*/ 	.word	index@(_ZN6thrust24THRUST_300001_SM_1000_NS8cuda_cub4core6detail13_kernel_agentINS1_8__reduce11ReduceAgentINS0_12zip_iteratorIN4cuda3std3__45tupleIJNS0_6detail15normal_iteratorINS0_10device_ptrIfEEEENS0_17counting_iteratorIlNS0_11use_defaultESI_SI_EEEEEEEPNSB_IJflEEESM_lNS1_9__extrema9arg_max_fIflNSA_4lessIfEEEEEEJSL_SN_lN3cub18CUB_300001_SM_100013GridEvenShareIlEENSV_9GridQueueIyEESS_EEEvDpT0_)
        /*017c*/ 	.word	0x00000000


	//----- nvinfo : EIATTR_REGCOUNT
	.align		4
.L_108:
        /*0180*/ 	.byte	0x04, 0x2f
        /*0182*/ 	.short	(.L_110 - .L_109)
	.align		4
.L_109:
        /*0184*/ 	.word	index@(_ZN6thrust24THRUST_300001_SM_1000_NS8cuda_cub4core6detail13_kernel_agentINS1_8__reduce11ReduceAgentIPN4cuda3std3__45tupleIJflEEESC_SB_lNS1_9__extrema9arg_max_fIflNS9_4lessIfEEEEEEJSC_SC_iSH_EEEvDpT0_)
        /*0188*/ 	.word	0x00000020


	//----- nvinfo : EIATTR_FRAME_SIZE
	.align		4
.L_110:
        /*018c*/ 	.byte	0x04, 0x11
        /*018e*/ 	.short	(.L_112 - .L_111)
	.align		4
.L_111:
        /*0190*/ 	.word	index@(_ZN6thrust24THRUST_300001_SM_1000_NS8cuda_cub4core6detail13_kernel_agentINS1_8__reduce11ReduceAgentIPN4cuda3std3__45tupleIJflEEESC_SB_lNS1_9__extrema9arg_max_fIflNS9_4lessIfEEEEEEJSC_SC_iSH_EEEvDpT0_)
        /*0194*/ 	.word	0x00000000


	//----- nvinfo : EIATTR_REGCOUNT
	.align		4
.L_112:
        /*0198*/ 	.byte	0x04, 0x2f
        /*019a*/ 	.short	(.L_114 - .L_113)
	.align		4
.L_113:
        /*019c*/ 	.word	index@(_ZN3cub18CUB_300001_SM_10006detail11EmptyKernelIvEEvv)
        /*01a0*/ 	.word	0x00000004


	//----- nvinfo : EIATTR_FRAME_SIZE
	.align		4
.L_114:
        /*01a4*/ 	.byte	0x04, 0x11
        /*01a6*/ 	.short	(.L_116 - .L_115)
	.align		4
.L_115:
        /*01a8*/ 	.word	index@(_ZN3cub18CUB_300001_SM_10006detail11EmptyKernelIvEEvv)
        /*01ac*/ 	.word	0x00000000


	//----- nvinfo : EIATTR_REGCOUNT
	.align		4
.L_116:
        /*01b0*/ 	.byte	0x04, 0x2f
        /*01b2*/ 	.short	(.L_118 - .L_117)
	.align		4
.L_117:
        /*01b4*/ 	.word	index@(_ZN3cub18CUB_300001_SM_10006detail4scan23DeviceCompactInitKernelINS0_13ScanTileStateIiLb1EEEPiEEvT_iT0_)
        /*01b8*/ 	.word	0x0000000a


	//----- nvinfo : EIATTR_FRAME_SIZE
	.align		4
.L_118:
        /*01bc*/ 	.byte	0x04, 0x11
        /*01be*/ 	.short	(.L_120 - .L_119)
	.align		4
.L_119:
        /*01c0*/ 	.word	index@(_ZN3cub18CUB_300001_SM_10006detail4scan23DeviceCompactInitKernelINS0_13ScanTileStateIiLb1EEEPiEEvT_iT0_)
        /*01c4*/ 	.word	0x00000000


	//----- nvinfo : EIATTR_REGCOUNT
	.align		4
.L_120:
        /*01c8*/ 	.byte	0x04, 0x2f
        /*01ca*/ 	.short	(.L_122 - .L_121)
	.align		4
.L_121:
        /*01cc*/ 	.word	index@(_ZN3cub18CUB_300001_SM_10006detail4scan23DeviceCompactInitKernelINS0_13ScanTileStateIiLb1EEEPlEEvT_iT0_)
        /*01d0*/ 	.word	0x0000000a


	//----- nvinfo : EIATTR_FRAME_SIZE
	.align		4
.L_122:
        /*01d4*/ 	.byte	0x04, 0x11
        /*01d6*/ 	.short	(.L_124 - .L_123)
	.align		4
.L_123:
        /*01d8*/ 	.word	index@(_ZN3cub18CUB_300001_SM_10006detail4scan23DeviceCompactInitKernelINS0_13ScanTileStateIiLb1EEEPlEEvT_iT0_)
        /*01dc*/ 	.word	0x00000000


	//----- nvinfo : EIATTR_REGCOUNT
	.align		4
.L_124:
        /*01e0*/ 	.byte	0x04, 0x2f
        /*01e2*/ 	.short	(.L_126 - .L_125)
	.align		4
.L_125:
        /*01e4*/ 	.word	index@(_ZN3cub18CUB_300001_SM_10006detail8for_each13static_kernelINS2_12policy_hub_t12policy_500_tEmN6thrust24THRUST_300001_SM_1000_NS8cuda_cub6__fill7functorINS7_6detail15normal_iteratorINS7_10device_ptrIfEEEEfEEEEvT0_T1_)
        /*01e8*/ 	.word	0x00000008


	//----- nvinfo : EIATTR_FRAME_SIZE
	.align		4
.L_126:
        /*01ec*/ 	.byte	0x04, 0x11
        /*01ee*/ 	.short	(.L_128 - .L_127)
	.align		4
.L_127:
        /*01f0*/ 	.word	index@(_ZN3cub18CUB_300001_SM_10006detail8for_each13static_kernelINS2_12policy_hub_t12policy_500_tEmN6thrust24THRUST_300001_SM_1000_NS8cuda_cub6__fill7functorINS7_6detail15normal_iteratorINS7_10device_ptrIfEEEEfEEEEvT0_T1_)
        /*01f4*/ 	.word	0x00000000


	//----- nvinfo : EIATTR_REGCOUNT
	.align		4
.L_128:
        /*01f8*/ 	.byte	0x04, 0x2f
        /*01fa*/ 	.short	(.L_130 - .L_129)
	.align		4
.L_129:
        /*01fc*/ 	.word	index@(_ZN3cub18CUB_300001_SM_10006detail8for_each13static_kernelINS2_12policy_hub_t12policy_500_tEmN6thrust24THRUST_300001_SM_1000_NS8cuda_cub20__uninitialized_fill7functorINS7_10device_ptrIfEEfEEEEvT0_T1_)
        /*0200*/ 	.word	0x00000008


	//----- nvinfo : EIATTR_FRAME_SIZE
	.align		4
.L_130:
        /*0204*/ 	.byte	0x04, 0x11
        /*0206*/ 	.short	(.L_132 - .L_131)
	.align		4
.L_131:
        /*0208*/ 	.word	index@(_ZN3cub18CUB_300001_SM_10006detail8for_each13static_kernelINS2_12policy_hub_t12policy_500_tEmN6thrust24THRUST_300001_SM_1000_NS8cuda_cub20__uninitialized_fill7functorINS7_10device_ptrIfEEfEEEEvT0_T1_)
        /*020c*/ 	.word	0x00000000


	//----- nvinfo : EIATTR_REGCOUNT
	.align		4
.L_132:
        /*0210*/ 	.byte	0x04, 0x2f
        /*0212*/ 	.short	(.L_134 - .L_133)
	.align		4
.L_133:
        /*0214*/ 	.word	index@(_ZN3cub18CUB_300001_SM_10006detail8for_each13static_kernelINS2_12policy_hub_t12policy_500_tElN6thrust24THRUST_300001_SM_1000_NS8cuda_cub6__fill7functorINS7_6detail15normal_iteratorINS7_10device_ptrIfEEEEfEEEEvT0_T1_)
        /*0218*/ 	.word	0x00000008


	//----- nvinfo : EIATTR_FRAME_SIZE
	.align		4
.L_134:
        /*021c*/ 	.byte	0x04, 0x11
        /*021e*/ 	.short	(.L_136 - .L_135)
	.align		4
.L_135:
        /*0220*/ 	.word	index@(_ZN3cub18CUB_300001_SM_10006detail8for_each13static_kernelINS2_12policy_hub_t12policy_500_tElN6thrust24THRUST_300001_SM_1000_NS8cuda_cub6__fill7functorINS7_6detail15normal_iteratorINS7_10device_ptrIfEEEEfEEEEvT0_T1_)
        /*0224*/ 	.word	0x00000000


	//----- nvinfo : EIATTR_REGCOUNT
	.align		4
.L_136:
        /*0228*/ 	.byte	0x04, 0x2f
        /*022a*/ 	.short	(.L_138 - .L_137)
	.align		4
.L_137:
        /*022c*/ 	.word	index@(_ZN3cub18CUB_300001_SM_10006detail8for_each13static_kernelINS2_12policy_hub_t12policy_500_tEmN6thrust24THRUST_300001_SM_1000_NS8cuda_cub6__fill7functorINS7_6detail15normal_iteratorINS7_10device_ptrIiEEEEiEEEEvT0_T1_)
        /*0230*/ 	.word	0x00000008


	//----- nvinfo : EIATTR_FRAME_SIZE
	.align		4
.L_138:
        /*0234*/ 	.byte	0x04, 0x11
        /*0236*/ 	.short	(.L_140 - .L_139)
	.align		4
.L_139:
        /*0238*/ 	.word	index@(_ZN3cub18CUB_300001_SM_10006detail8for_each13static_kernelINS2_12policy_hub_t12policy_500_tEmN6thrust24THRUST_300001_SM_1000_NS8cuda_cub6__fill7functorINS7_6detail15normal_iteratorINS7_10device_ptrIiEEEEiEEEEvT0_T1_)
        /*023c*/ 	.word	0x00000000


	//----- nvinfo : EIATTR_REGCOUNT
	.align		4
.L_140:
        /*0240*/ 	.byte	0x04, 0x2f
        /*0242*/ 	.short	(.L_142 - .L_141)
	.align		4
.L_141:
        /*0244*/ 	.word	index@(_ZN3cub18CUB_300001_SM_10006detail8for_each13static_kernelINS2_12policy_hub_t12policy_500_tEmN6thrust24THRUST_300001_SM_1000_NS8cuda_cub20__uninitialized_fill7functorINS7_10device_ptrIiEEiEEEEvT0_T1_)
        /*0248*/ 	.word	0x00000008


	//----- nvinfo : EIATTR_FRAME_SIZE
	.align		4
.L_142:
        /*024c*/ 	.byte	0x04, 0x11
        /*024e*/ 	.short	(.L_144 - .L_143)
	.align		4
.L_143:
        /*0250*/ 	.word	index@(_ZN3cub18CUB_300001_SM_10006detail8for_each13static_kernelINS2_12policy_hub_t12policy_500_tEmN6thrust24THRUST_300001_SM_1000_NS8cuda_cub20__uninitialized_fill7functorINS7_10device_ptrIiEEiEEEEvT0_T1_)
        /*0254*/ 	.word	0x00000000


	//----- nvinfo : EIATTR_REGCOUNT
	.align		4
.L_144:
        /*0258*/ 	.byte	0x04, 0x2f
        /*025a*/ 	.short	(.L_146 - .L_145)
	.align		4
.L_145:
        /*025c*/ 	.word	index@(_ZN3cub18CUB_300001_SM_10006detail8for_each13static_kernelINS2_12policy_hub_t12policy_500_tElN6thrust24THRUST_300001_SM_1000_NS8cuda_cub6__fill7functorINS7_6detail15normal_iteratorINS7_10device_ptrIiEEEEiEEEEvT0_T1_)
        /*0260*/ 	.word	0x00000008


	//----- nvinfo : EIATTR_FRAME_SIZE
	.align		4
.L_146:
        /*0264*/ 	.byte	0x04, 0x11
        /*0266*/ 	.short	(.L_148 - .L_147)
	.align		4
.L_147:
        /*0268*/ 	.word	index@(_ZN3cub18CUB_300001_SM_10006detail8for_each13static_kernelINS2_12policy_hub_t12policy_500_tElN6thrust24THRUST_300001_SM_1000_NS8cuda_cub6__fill7functorINS7_6detail15normal_iteratorINS7_10device_ptrIiEEEEiEEEEvT0_T1_)
        /*026c*/ 	.word	0x00000000


	//----- nvinfo : EIATTR_REGCOUNT
	.align		4
.L_148:
        /*0270*/ 	.byte	0x04, 0x2f
        /*0272*/ 	.short	(.L_150 - .L_149)
	.align		4
.L_149:
        /*0274*/ 	.word	index@(_ZN3cub18CUB_300001_SM_10006detail8for_each13static_kernelINS2_12policy_hub_t12policy_500_tElN6thrust24THRUST_300001_SM_1000_NS8cuda_cub20__uninitialized_copy7functorINS7_12zip_iteratorIN4cuda3std3__45tupleIJNS7_6detail15normal_iteratorINS7_10device_ptrIfEEEESK_NSH_INSI_IiEEEEEEEEENSH_INS7_7pointerINSF_IJffiEEENS8_3tagENS7_11use_defaultESS_EEEEEEEEvT0_T1_)
        /*0278*/ 	.word	0x00000014


	//----- nvinfo : EIATTR_FRAME_SIZE
	.align		4
.L_150:
        /*027c*/ 	.byte	0x04, 0x11
        /*027e*/ 	.short	(.L_152 - .L_151)
	.align		4
.L_151:
        /*0280*/ 	.word	index@(_ZN3cub18CUB_300001_SM_10006detail8for_each13static_kernelINS2_12policy_hub_t12policy_500_tElN6thrust24THRUST_300001_SM_1000_NS8cuda_cub20__uninitialized_copy7functorINS7_12zip_iteratorIN4cuda3std3__45tupleIJNS7_6detail15normal_iteratorINS7_10device_ptrIfEEEESK_NSH_INSI_IiEEEEEEEEENSH_INS7_7pointerINSF_IJffiEEENS8_3tagENS7_11use_defaultESS_EEEEEEEEvT0_T1_)
        /*0284*/ 	.word	0x00000000


	//----- nvinfo : EIATTR_REGCOUNT
	.align		4
.L_152:
        /*0288*/ 	.byte	0x04, 0x2f
        /*028a*/ 	.short	(.L_154 - .L_153)
	.align		4
.L_153:
        /*028c*/ 	.word	index@(_ZN3cub18CUB_300001_SM_10006detail6select23DeviceSelectSweepKernelINS2_10policy_hubIN4cuda3std3__45tupleIJffiEEENS0_8NullTypeEiLb0ELNS0_10SelectImplE2EE10Policy1000EPS9_PSA_N6thrust24THRUST_300001_SM_1000_NS12zip_iteratorINS8_IJNSH_6detail15normal_iteratorINSH_10device_ptrIfEEEESN_NSK_INSL_IiEEEEEEEEEPiNS0_13ScanTileStateIiLb1EEE17is_interior_tupleSA_iNS2_19streaming_context_tIiLb0EEELSB_2EEEvT0_T1_T2_T3_T4_T5_T6_T7_iT8_NS1_7vsmem_tE)
        /*0290*/ 	.word	0x00000028


	//----- nvinfo : EIATTR_FRAME_SIZE
	.align		4
.L_154:
        /*0294*/ 	.byte	0x04, 0x11
        /*0296*/ 	.short	(.L_156 - .L_155)
	.align		4
.L_155:
        /*0298*/ 	.word	index@(_ZN3cub18CUB_300001_SM_10006detail6select23DeviceSelectSweepKernelINS2_10policy_hubIN4cuda3std3__45tupleIJffiEEENS0_8NullTypeEiLb0ELNS0_10SelectImplE2EE10Policy1000EPS9_PSA_N6thrust24THRUST_300001_SM_1000_NS12zip_iteratorINS8_IJNSH_6detail15normal_iteratorINSH_10device_ptrIfEEEESN_NSK_INSL_IiEEEEEEEEEPiNS0_13ScanTileStateIiLb1EEE17is_interior_tupleSA_iNS2_19streaming_context_tIiLb0EEELSB_2EEEvT0_T1_T2_T3_T4_T5_T6_T7_iT8_NS1_7vsmem_tE)
        /*029c*/ 	.word	0x00000000


	//----- nvinfo : EIATTR_REGCOUNT
	.align		4
.L_156:
        /*02a0*/ 	.byte	0x04, 0x2f
        /*02a2*/ 	.short	(.L_158 - .L_157)
	.align		4
.L_157:
        /*02a4*/ 	.word	index@(_ZN3cub18CUB_300001_SM_10006detail6select23DeviceSelectSweepKernelINS2_10policy_hubIN4cuda3std3__45tupleIJffiEEENS0_8NullTypeElLb0ELNS0_10SelectImplE2EE10Policy1000EPS9_PSA_N6thrust24THRUST_300001_SM_1000_NS12zip_iteratorINS8_IJNSH_6detail15normal_iteratorINSH_10device_ptrIfEEEESN_NSK_INSL_IiEEEEEEEEEPlNS0_13ScanTileStateIiLb1EEE17is_interior_tupleSA_iNS2_19streaming_context_tIlLb1EEELSB_2EEEvT0_T1_T2_T3_T4_T5_T6_T7_iT8_NS1_7vsmem_tE)
        /*02a8*/ 	.word	0x00000028


	//----- nvinfo : EIATTR_FRAME_SIZE
	.align		4
.L_158:
        /*02ac*/ 	.byte	0x04, 0x11
        /*02ae*/ 	.short	(.L_160 - .L_159)
	.align		4
.L_159:
        /*02b0*/ 	.word	index@(_ZN3cub18CUB_300001_SM_10006detail6select23DeviceSelectSweepKernelINS2_10policy_hubIN4cuda3std3__45tupleIJffiEEENS0_8NullTypeElLb0ELNS0_10SelectImplE2EE10Policy1000EPS9_PSA_N6thrust24THRUST_300001_SM_1000_NS12zip_iteratorINS8_IJNSH_6detail15normal_iteratorINSH_10device_ptrIfEEEESN_NSK_INSL_IiEEEEEEEEEPlNS0_13ScanTileStateIiLb1EEE17is_interior_tupleSA_iNS2_19streaming_context_tIlLb1EEELSB_2EEEvT0_T1_T2_T3_T4_T5_T6_T7_iT8_NS1_7vsmem_tE)
        /*02b4*/ 	.word	0x00000000


	//----- nvinfo : EIATTR_MIN_STACK_SIZE
	.align		4
.L_160:
        /*02b8*/ 	.byte	0x04, 0x12
        /*02ba*/ 	.short	(.L_162 - .L_161)
	.align		4
.L_161:
        /*02bc*/ 	.word	index@(_ZN3cub18CUB_300001_SM_10006detail6select23DeviceSelectSweepKernelINS2_10policy_hubIN4cuda3std3__45tupleIJffiEEENS0_8NullTypeElLb0ELNS0_10SelectImplE2EE10Policy1000EPS9_PSA_N6thrust24THRUST_300001_SM_1000_NS12zip_iteratorINS8_IJNSH_6detail15normal_iteratorINSH_10device_ptrIfEEEESN_NSK_INSL_IiEEEEEEEEEPlNS0_13ScanTileStateIiLb1EEE17is_interior_tupleSA_iNS2_19streaming_context_tIlLb1EEELSB_2EEEvT0_T1_T2_T3_T4_T5_T6_T7_iT8_NS1_7vsmem_tE)
        /*02c0*/ 	.word	0x00000000


	//----- nvinfo : EIATTR_MIN_STACK_SIZE
	.align		4
.L_162:
        /*02c4*/ 	.byte	0x04, 0x12
        /*02c6*/ 	.short	(.L_164 - .L_163)
	.align		4
.L_163:
        /*02c8*/ 	.word	index@(_ZN3cub18CUB_300001_SM_10006detail6select23DeviceSelectSweepKernelINS2_10policy_hubIN4cuda3std3__45tupleIJffiEEENS0_8NullTypeEiLb0ELNS0_10SelectImplE2EE10Policy1000EPS9_PSA_N6thrust24THRUST_300001_SM_1000_NS12zip_iteratorINS8_IJNSH_6detail15normal_iteratorINSH_10device_ptrIfEEEESN_NSK_INSL_IiEEEEEEEEEPiNS0_13ScanTileStateIiLb1EEE17is_interior_tupleSA_iNS2_19streaming_context_tIiLb0EEELSB_2EEEvT0_T1_T2_T3_T4_T5_T6_T7_iT8_NS1_7vsmem_tE)
        /*02cc*/ 	.word	0x00000000


	//----- nvinfo : EIATTR_MIN_STACK_SIZE
	.align		4
.L_164:
        /*02d0*/ 	.byte	0x04, 0x12
        /*02d2*/ 	.short	(.L_166 - .L_165)
	.align		4
.L_165:
        /*02d4*/ 	.word	index@(_ZN3cub18CUB_300001_SM_10006detail8for_each13static_kernelINS2_12policy_hub_t12policy_500_tElN6thrust24THRUST_300001_SM_1000_NS8cuda_cub20__uninitialized_copy7functorINS7_12zip_iteratorIN4cuda3std3__45tupleIJNS7_6detail15normal_iteratorINS7_10device_ptrIfEEEESK_NSH_INSI_IiEEEEEEEEENSH_INS7_7pointerINSF_IJffiEEENS8_3tagENS7_11use_defaultESS_EEEEEEEEvT0_T1_)
        /*02d8*/ 	.word	0x00000000


	//----- nvinfo : EIATTR_MIN_STACK_SIZE
	.align		4
.L_166:
        /*02dc*/ 	.byte	0x04, 0x12
        /*02de*/ 	.short	(.L_168 - .L_167)
	.align		4
.L_167:
        /*02e0*/ 	.word	index@(_ZN3cub18CUB_300001_SM_10006detail8for_each13static_kernelINS2_12policy_hub_t12policy_500_tElN6thrust24THRUST_300001_SM_1000_NS8cuda_cub6__fill7functorINS7_6detail15normal_iteratorINS7_10device_ptrIiEEEEiEEEEvT0_T1_)
        /*02e4*/ 	.word	0x00000000


	//----- nvinfo : EIATTR_MIN_STACK_SIZE
	.align		4
.L_168:
        /*02e8*/ 	.byte	0x04, 0x12
        /*02ea*/ 	.short	(.L_170 - .L_169)
	.align		4
.L_169:
        /*02ec*/ 	.word	index@(_ZN3cub18CUB_300001_SM_10006detail8for_each13static_kernelINS2_12policy_hub_t12policy_500_tEmN6thrust24THRUST_300001_SM_1000_NS8cuda_cub20__uninitialized_fill7functorINS7_10device_ptrIiEEiEEEEvT0_T1_)
        /*02f0*/ 	.word	0x00000000


	//----- nvinfo : EIATTR_MIN_STACK_SIZE
	.align		4
.L_170:
        /*02f4*/ 	.byte	0x04, 0x12
        /*02f6*/ 	.short	(.L_172 - .L_171)
	.align		4
.L_171:
        /*02f8*/ 	.word	index@(_ZN3cub18CUB_300001_SM_10006detail8for_each13static_kernelINS2_12policy_hub_t12policy_500_tEmN6thrust24THRUST_300001_SM_1000_NS8cuda_cub6__fill7functorINS7_6detail15normal_iteratorINS7_10device_ptrIiEEEEiEEEEvT0_T1_)
        /*02fc*/ 	.word	0x00000000


	//----- nvinfo : EIATTR_MIN_STACK_SIZE
	.align		4
.L_172:
        /*0300*/ 	.byte	0x04, 0x12
        /*0302*/ 	.short	(.L_174 - .L_173)
	.align		4
.L_173:
        /*0304*/ 	.word	index@(_ZN3cub18CUB_300001_SM_10006detail8for_each13static_kernelINS2_12policy_hub_t12policy_500_tElN6thrust24THRUST_300001_SM_1000_NS8cuda_cub6__fill7functorINS7_6detail15normal_iteratorINS7_10device_ptrIfEEEEfEEEEvT0_T1_)
        /*0308*/ 	.word	0x00000000


	//----- nvinfo : EIATTR_MIN_STACK_SIZE
	.align		4
.L_174:
        /*030c*/ 	.byte	0x04, 0x12
        /*030e*/ 	.short	(.L_176 - .L_175)
	.align		4
.L_175:
        /*0310*/ 	.word	index@(_ZN3cub18CUB_300001_SM_10006detail8for_each13static_kernelINS2_12policy_hub_t12policy_500_tEmN6thrust24THRUST_300001_SM_1000_NS8cuda_cub20__uninitialized_fill7functorINS7_10device_ptrIfEEfEEEEvT0_T1_)
        /*0314*/ 	.word	0x00000000


	//----- nvinfo : EIATTR_MIN_STACK_SIZE
	.align		4
.L_176:
        /*0318*/ 	.byte	0x04, 0x12
        /*031a*/ 	.short	(.L_178 - .L_177)
	.align		4
.L_177:
        /*031c*/ 	.word	index@(_ZN3cub18CUB_300001_SM_10006detail8for_each13static_kernelINS2_12policy_hub_t12policy_500_tEmN6thrust24THRUST_300001_SM_1000_NS8cuda_cub6__fill7functorINS7_6detail15normal_iteratorINS7_10device_ptrIfEEEEfEEEEvT0_T1_)
        /*0320*/ 	.word	0x00000000


	//----- nvinfo : EIATTR_MIN_STACK_SIZE
	.align		4
.L_178:
        /*0324*/ 	.byte	0x04, 0x12
        /*0326*/ 	.short	(.L_180 - .L_179)
	.align		4
.L_179:
        /*0328*/ 	.word	index@(_ZN3cub18CUB_300001_SM_10006detail4scan23DeviceCompactInitKernelINS0_13ScanTileStateIiLb1EEEPlEEvT_iT0_)
        /*032c*/ 	.word	0x00000000


	//----- nvinfo : EIATTR_MIN_STACK_SIZE
	.align		4
.L_180:
        /*0330*/ 	.byte	0x04, 0x12
        /*0332*/ 	.short	(.L_182 - .L_181)
	.align		4
.L_181:
        /*0334*/ 	.word	index@(_ZN3cub18CUB_300001_SM_10006detail4scan23DeviceCompactInitKernelINS0_13ScanTileStateIiLb1EEEPiEEvT_iT0_)
        /*0338*/ 	.word	0x00000000


	//----- nvinfo : EIATTR_MIN_STACK_SIZE
	.align		4
.L_182:
        /*033c*/ 	.byte	0x04, 0x12
        /*033e*/ 	.short	(.L_184 - .L_183)
	.align		4
.L_183:
        /*0340*/ 	.word	index@(_ZN3cub18CUB_300001_SM_10006detail11EmptyKernelIvEEvv)
        /*0344*/ 	.word	0x00000000


	//----- nvinfo : EIATTR_MIN_STACK_SIZE
	.align		4
.L_184:
        /*0348*/ 	.byte	0x04, 0x12
        /*034a*/ 	.short	(.L_186 - .L_185)
	.align		4
.L_185:
        /*034c*/ 	.word	index@(_ZN6thrust24THRUST_300001_SM_1000_NS8cuda_cub4core6detail13_kernel_agentINS1_8__reduce11ReduceAgentIPN4cuda3std3__45tupleIJflEEESC_SB_lNS1_9__extrema9arg_max_fIflNS9_4lessIfEEEEEEJSC_SC_iSH_EEEvDpT0_)
        /*0350*/ 	.word	0x00000000


	//----- nvinfo : EIATTR_MIN_STACK_SIZE
	.align		4
.L_186:
        /*0354*/ 	.byte	0x04, 0x12
        /*0356*/ 	.short	(.L_188 - .L_187)
	.align		4
.L_187:
        /*0358*/ 	.word	index@(_ZN6thrust24THRUST_300001_SM_1000_NS8cuda_cub4core6detail13_kernel_agentINS1_8__reduce11ReduceAgentINS0_12zip_iteratorIN4cuda3std3__45tupleIJNS0_6detail15normal_iteratorINS0_10device_ptrIfEEEENS0_17counting_iteratorIlNS0_11use_defaultESI_SI_EEEEEEEPNSB_IJflEEESM_lNS1_9__extrema9arg_max_fIflNSA_4lessIfEEEEEEJSL_SN_lN3cub18CUB_300001_SM_100013GridEvenShareIlEENSV_9GridQueueIyEESS_EEEvDpT0_)
        /*035c*/ 	.word	0x00000000


	//----- nvinfo : EIATTR_MIN_STACK_SIZE
	.align		4
.L_188:
        /*0360*/ 	.byte	0x04, 0x12
        /*0362*/ 	.short	(.L_190 - .L_189)
	.align		4
.L_189:
        /*0364*/ 	.word	index@(_ZN6thrust24THRUST_300001_SM_1000_NS8cuda_cub4core6detail13_kernel_agentINS1_8__reduce11ReduceAgentINS0_12zip_iteratorIN4cuda3std3__45tupleIJNS0_6detail15normal_iteratorINS0_10device_ptrIfEEEENS0_17counting_iteratorIlNS0_11use_defaultESI_SI_EEEEEEEPNSB_IJflEEESM_lNS1_9__extrema9arg_max_fIflNSA_4lessIfEEEEEEJSL_SN_lSS_EEEvDpT0_)
        /*0368*/ 	.word	0x00000000


	//----- nvinfo : EIATTR_MIN_STACK_SIZE
	.align		4
.L_190:
        /*036c*/ 	.byte	0x04, 0x12
        /*036e*/ 	.short	(.L_192 - .L_191)
	.align		4
.L_191:
        /*0370*/ 	.word	index@(_ZN6thrust24THRUST_300001_SM_1000_NS8cuda_cub4core6detail13_kernel_agentINS1_8__reduce11ReduceAgentIPN4cuda3std3__45tupleIJflEEESC_SB_iNS1_9__extrema9arg_max_fIflNS9_4lessIfEEEEEEJSC_SC_iSH_EEEvDpT0_)
        /*0374*/ 	.word	0x00000000


	//----- nvinfo : EIATTR_MIN_STACK_SIZE
	.align		4
.L_192:
        /*0378*/ 	.byte	0x04, 0x12
        /*037a*/ 	.short	(.L_194 - .L_193)
	.align		4
.L_193:
        /*037c*/ 	.word	index@(_ZN6thrust24THRUST_300001_SM_1000_NS8cuda_cub4core6detail13_kernel_agentINS1_8__reduce11ReduceAgentINS0_12zip_iteratorIN4cuda3std3__45tupleIJNS0_6detail15normal_iteratorINS0_10device_ptrIfEEEENS0_17counting_iteratorIlNS0_11use_defaultESI_SI_EEEEEEEPNSB_IJflEEESM_iNS1_9__extrema9arg_max_fIflNSA_4lessIfEEEEEEJSL_SN_iN3cub18CUB_300001_SM_100013GridEvenShareIiEENSV_9GridQueueIjEESS_EEEvDpT0_)
        /*0380*/ 	.word	0x00000000


	//----- nvinfo : EIATTR_MIN_STACK_SIZE
	.align		4
.L_194:
        /*0384*/ 	.byte	0x04, 0x12
        /*0386*/ 	.short	(.L_196 - .L_195)
	.align		4
.L_195:
        /*0388*/ 	.word	index@(_ZN6thrust24THRUST_300001_SM_1000_NS8cuda_cub4core6detail13_kernel_agentINS1_8__reduce11ReduceAgentINS0_12zip_iteratorIN4cuda3std3__45tupleIJNS0_6detail15normal_iteratorINS0_10device_ptrIfEEEENS0_17counting_iteratorIlNS0_11use_defaultESI_SI_EEEEEEEPNSB_IJflEEESM_iNS1_9__extrema9arg_max_fIflNSA_4lessIfEEEEEEJSL_SN_iSS_EEEvDpT0_)
        /*038c*/ 	.word	0x00000000


	//----- nvinfo : EIATTR_MIN_STACK_SIZE
	.align		4
.L_196:
        /*0390*/ 	.byte	0x04, 0x12
        /*0392*/ 	.short	(.L_198 - .L_197)
	.align		4
.L_197:
        /*0394*/ 	.word	index@(_ZN6thrust24THRUST_300001_SM_1000_NS8cuda_cub4core6detail13_kernel_agentINS1_8__reduce11ReduceAgentIPN4cuda3std3__45tupleIJNSA_IJflEEESB_EEESD_SC_lNS1_9__extrema12arg_minmax_fIflNS9_4lessIfEEEEEEJSD_SD_iSI_EEEvDpT0_)
        /*0398*/ 	.word	0x00000000


	//----- nvinfo : EIATTR_MIN_STACK_SIZE
	.align		4
.L_198:
        /*039c*/ 	.byte	0x04, 0x12
        /*039e*/ 	.short	(.L_200 - .L_199)
	.align		4
.L_199:
        /*03a0*/ 	.word	index@(_ZN6thrust24THRUST_300001_SM_1000_NS8cuda_cub4core6detail13_kernel_agentINS1_8__reduce10DrainAgentIlEEJN3cub18CUB_300001_SM_10009GridQueueIyEElEEEvDpT0_)
        /*03a4*/ 	.word	0x00000000


	//----- nvinfo : EIATTR_MIN_STACK_SIZE
	.align		4
.L_200:
        /*03a8*/ 	.byte	0x04, 0x12
        /*03aa*/ 	.short	(.L_202 - .L_201)
	.align		4
.L_201:
        /*03ac*/ 	.word	index@(_ZN6thrust24THRUST_300001_SM_1000_NS8cuda_cub4core6detail13_kernel_agentINS1_8__reduce11ReduceAgentINS0_18transform_iteratorINS1_9__extrema12arg_minmax_fIflN4cuda3std3__44lessIfEEE15duplicate_tupleENS0_12zip_iteratorINSC_5tupleIJNS0_6detail15normal_iteratorINS0_10device_ptrIfEEEENS0_17counting_iteratorIlNS0_11use_defaultESP_SP_EEEEEEENSI_IJNSI_IJflEEEST_EEESU_EEPSU_SU_lSF_EEJSV_SW_lN3cub18CUB_300001_SM_100013GridEvenShareIlEENSZ_9GridQueueIyEESF_EEEvDpT0_)
        /*03b0*/ 	.word	0x00000000


	//----- nvinfo : EIATTR_MIN_STACK_SIZE
	.align		4
.L_202:
        /*03b4*/ 	.byte	0x04, 0x12
        /*03b6*/ 	.short	(.L_204 - .L_203)
	.align		4
.L_203:
        /*03b8*/ 	.word	index@(_ZN6thrust24THRUST_300001_SM_1000_NS8cuda_cub4core6detail13_kernel_agentINS1_8__reduce11ReduceAgentINS0_18transform_iteratorINS1_9__extrema12arg_minmax_fIflN4cuda3std3__44lessIfEEE15duplicate_tupleENS0_12zip_iteratorINSC_5tupleIJNS0_6detail15normal_iteratorINS0_10device_ptrIfEEEENS0_17counting_iteratorIlNS0_11use_defaultESP_SP_EEEEEEENSI_IJNSI_IJflEEEST_EEESU_EEPSU_SU_lSF_EEJSV_SW_lSF_EEEvDpT0_)
        /*03bc*/ 	.word	0x00000000


	//----- nvinfo : EIATTR_MIN_STACK_SIZE
	.align		4
.L_204:
        /*03c0*/ 	.byte	0x04, 0x12
        /*03c2*/ 	.short	(.L_206 - .L_205)
	.align		4
.L_205:
        /*03c4*/ 	.word	index@(_ZN6thrust24THRUST_300001_SM_1000_NS8cuda_cub4core6detail13_kernel_agentINS1_8__reduce11ReduceAgentIPN4cuda3std3__45tupleIJNSA_IJflEEESB_EEESD_SC_iNS1_9__extrema12arg_minmax_fIflNS9_4lessIfEEEEEEJSD_SD_iSI_EEEvDpT0_)
        /*03c8*/ 	.word	0x00000000


	//----- nvinfo : EIATTR_MIN_STACK_SIZE
	.align		4
.L_206:
        /*03cc*/ 	.byte	0x04, 0x12
        /*03ce*/ 	.short	(.L_208 - .L_207)
	.align		4
.L_207:
        /*03d0*/ 	.word	index@(_ZN6thrust24THRUST_300001_SM_1000_NS8cuda_cub4core6detail13_kernel_agentINS1_8__reduce10DrainAgentIiEEJN3cub18CUB_300001_SM_10009GridQueueIjEEiEEEvDpT0_)
        /*03d4*/ 	.word	0x00000000


	//----- nvinfo : EIATTR_MIN_STACK_SIZE
	.align		4
.L_208:
        /*03d8*/ 	.byte	0x04, 0x12
        /*03da*/ 	.short	(.L_210 - .L_209)
	.align		4
.L_209:
        /*03dc*/ 	.word	index@(_ZN6thrust24THRUST_300001_SM_1000_NS8cuda_cub4core6detail13_kernel_agentINS1_8__reduce11ReduceAgentINS0_18transform_iteratorINS1_9__extrema12arg_minmax_fIflN4cuda3std3__44lessIfEEE15duplicate_tupleENS0_12zip_iteratorINSC_5tupleIJNS0_6detail15normal_iteratorINS0_10device_ptrIfEEEENS0_17counting_iteratorIlNS0_11use_defaultESP_SP_EEEEEEENSI_IJNSI_IJflEEEST_EEESU_EEPSU_SU_iSF_EEJSV_SW_iN3cub18CUB_300001_SM_100013GridEvenShareIiEENSZ_9GridQueueIjEESF_EEEvDpT0_)
        /*03e0*/ 	.word	0x00000000


	//----- nvinfo : EIATTR_MIN_STACK_SIZE
	.align		4
.L_210:
        /*03e4*/ 	.byte	0x04, 0x12
        /*03e6*/ 	.short	(.L_212 - .L_211)
	.align		4
.L_211:
        /*03e8*/ 	.word	index@(_ZN6thrust24THRUST_300001_SM_1000_NS8cuda_cub4core6detail13_kernel_agentINS1_8__reduce11ReduceAgentINS0_18transform_iteratorINS1_9__extrema12arg_minmax_fIflN4cuda3std3__44lessIfEEE15duplicate_tupleENS0_12zip_iteratorINSC_5tupleIJNS0_6detail15normal_iteratorINS0_10device_ptrIfEEEENS0_17counting_iteratorIlNS0_11use_defaultESP_SP_EEEEEEENSI_IJNSI_IJflEEEST_EEESU_EEPSU_SU_iSF_EEJSV_SW_iSF_EEEvDpT0_)
        /*03ec*/ 	.word	0x00000000


	//----- nvinfo : EIATTR_MIN_STACK_SIZE
	.align		4
.L_212:
        /*03f0*/ 	.byte	0x04, 0x12
        /*03f2*/ 	.short	(.L_214 - .L_213)
	.align		4
.L_213:
        /*03f4*/ 	.word	index@(_Z14kernelCalcDistPfS_S_S_S_Pii)
        /*03f8*/ 	.word	0x00000000


	//----- nvinfo : EIATTR_MIN_STACK_SIZE
	.align		4
.L_214:
        /*03fc*/ 	.byte	0x04, 0x12
        /*03fe*/ 	.short	(.L_216 - .L_215)
	.align		4
.L_215:
        /*0400*/ 	.word	index@(_Z12kernelIsLeftPfS_S_S_Pii)
        /*0404*/ 	.word	0x00000000
.L_216:


//--------------------- .nv.compat                --------------------------
	.section	.nv.compat,"",@"SHT_CUDA_COMPAT_INFO"
	.align	4
        /*0000*/ 	.byte	0x02, 0x09, 0x00, 0x00, 0x02, 0x02, 0x01, 0x00, 0x02, 0x05, 0x05, 0x00, 0x03, 0x07, 0x01, 0x01
        /*0010*/ 	.byte	0x02, 0x03, 0x00, 0x00, 0x02, 0x06, 0x01, 0x00, 0x04, 0x0b, 0x08, 0x00, 0x01, 0x00, 0x00, 0x00
        /*0020*/ 	.byte	0x00, 0x00, 0x00, 0x00


//--------------------- .nv.info._ZN3cub18CUB_300001_SM_10006detail6select23DeviceSelectSweepKernelINS2_10policy_hubIN4cuda3std3__45tupleIJffiEEENS0_8NullTypeElLb0ELNS0_10SelectImplE2EE10Policy1000EPS9_PSA_N6thrust24THRUST_300001_SM_1000_NS12zip_iteratorINS8_IJNSH_6detail15normal_iteratorINSH_10device_ptrIfEEEESN_NSK_INSL_IiEEEEEEEEEPlNS0_13ScanTileStateIiLb1EEE17is_interior_tupleSA_iNS2_19streaming_context_tIlLb1EEELSB_2EEEvT0_T1_T2_T3_T4_T5_T6_T7_iT8_NS1_7vsmem_tE --------------------------
	.section	.nv.info._ZN3cub18CUB_300001_SM_10006detail6select23DeviceSelectSweepKernelINS2_10policy_hubIN4cuda3std3__45tupleIJffiEEENS0_8NullTypeElLb0ELNS0_10SelectImplE2EE10Policy1000EPS9_PSA_N6thrust24THRUST_300001_SM_1000_NS12zip_iteratorINS8_IJNSH_6detail15normal_iteratorINSH_10device_ptrIfEEEESN_NSK_INSL_IiEEEEEEEEEPlNS0_13ScanTileStateIiLb1EEE17is_interior_tupleSA_iNS2_19streaming_context_tIlLb1EEELSB_2EEEvT0_T1_T2_T3_T4_T5_T6_T7_iT8_NS1_7vsmem_tE,"",@"SHT_CUDA_INFO"
	.sectionflags	@""
	.align	4


	//----- nvinfo : EIATTR_CUDA_API_VERSION
	.align		4
        /*0000*/ 	.byte	0x04, 0x37
        /*0002*/ 	.short	(.L_218 - .L_217)
.L_217:
        /*0004*/ 	.word	0x00000082


	//----- nvinfo : EIATTR_KPARAM_INFO
	.align		4
.L_218:
        /*0008*/ 	.byte	0x04, 0x17
        /*000a*/ 	.short	(.L_220 - .L_219)
.L_219:
        /*000c*/ 	.word	0x00000000
        /*0010*/ 	.short	0x000a
        /*0012*/ 	.short	0x0070
        /*0014*/ 	.byte	0x00, 0xf0, 0x21, 0x00


	//----- nvinfo : EIATTR_KPARAM_INFO
	.align		4
.L_220:
        /*0018*/ 	.byte	0x04, 0x17
        /*001a*/ 	.short	(.L_222 - .L_221)
.L_221:
        /*001c*/ 	.word	0x00000000
        /*0020*/ 	.short	0x0009
        /*0022*/ 	.short	0x0048
        /*0024*/ 	.byte	0x00, 0xf0, 0xa1, 0x00


	//----- nvinfo : EIATTR_KPARAM_INFO
	.align		4
.L_222:
        /*0028*/ 	.byte	0x04, 0x17
        /*002a*/ 	.short	(.L_224 - .L_223)
.L_223:
        /*002c*/ 	.word	0x00000000
        /*0030*/ 	.short	0x0008
        /*0032*/ 	.short	0x0040
        /*0034*/ 	.byte	0x00, 0xf0, 0x11, 0x00


	//----- nvinfo : EIATTR_KPARAM_INFO
	.align		4
.L_224:
        /*0038*/ 	.byte	0x04, 0x17
        /*003a*/ 	.short	(.L_226 - .L_225)
.L_225:
        /*003c*/ 	.word	0x00000000
        /*0040*/ 	.short	0x0007
        /*0042*/ 	.short	0x003c
        /*0044*/ 	.byte	0x00, 0xf0, 0x11, 0x00


	//----- nvinfo : EIATTR_KPARAM_INFO
	.align		4
.L_226:
        /*0048*/ 	.byte	0x04, 0x17
        /*004a*/ 	.short	(.L_228 - .L_227)
.L_227:
        /*004c*/ 	.word	0x00000000
        /*0050*/ 	.short	0x0006
        /*0052*/ 	.short	0x0039
        /*0054*/ 	.byte	0x00, 0xf0, 0x05, 0x00


	//----- nvinfo : EIATTR_KPARAM_INFO
	.align		4
.L_228:
        /*0058*/ 	.byte	0x04, 0x17
        /*005a*/ 	.short	(.L_230 - .L_229)
.L_229:
        /*005c*/ 	.word	0x00000000
        /*0060*/ 	.short	0x0005
        /*0062*/ 	.short	0x0038
        /*0064*/ 	.byte	0x00, 0xf0, 0x05, 0x00


	//----- nvinfo : EIATTR_KPARAM_INFO
	.align		4
.L_230:
        /*0068*/ 	.byte	0x04, 0x17
        /*006a*/ 	.short	(.L_232 - .L_231)
.L_231:
        /*006c*/ 	.word	0x00000000
        /*0070*/ 	.short	0x0004
        /*0072*/ 	.short	0x0030
        /*0074*/ 	.byte	0x00, 0xf0, 0x21, 0x00


	//----- nvinfo : EIATTR_KPARAM_INFO
	.align		4
.L_232:
        /*0078*/ 	.byte	0x04, 0x17
        /*007a*/ 	.short	(.L_234 - .L_233)
.L_233:
        /*007c*/ 	.word	0x00000000
        /*0080*/ 	.short	0x0003
        /*0082*/ 	.short	0x0028
        /*0084*/ 	.byte	0x00, 0xf5, 0x21, 0x00


	//----- nvinfo : EIATTR_KPARAM_INFO
	.align		4
.L_234:
        /*0088*/ 	.byte	0x04, 0x17
        /*008a*/ 	.short	(.L_236 - .L_235)
.L_235:
        /*008c*/ 	.word	0x00000000
        /*0090*/ 	.short	0x0002
        /*0092*/ 	.short	0x0010
        /*0094*/ 	.byte	0x00, 0xf0, 0x61, 0x00


	//----- nvinfo : EIATTR_KPARAM_INFO
	.align		4
.L_236:
        /*0098*/ 	.byte	0x04, 0x17
        /*009a*/ 	.short	(.L_238 - .L_237)
.L_237:
        /*009c*/ 	.word	0x00000000
        /*00a0*/ 	.short	0x0001
        /*00a2*/ 	.short	0x0008
        /*00a4*/ 	.byte	0x00, 0xf5, 0x21, 0x00


	//----- nvinfo : EIATTR_KPARAM_INFO
	.align		4
.L_238:
        /*00a8*/ 	.byte	0x04, 0x17
        /*00aa*/ 	.short	(.L_240 - .L_239)
.L_239:
        /*00ac*/ 	.word	0x00000000
        /*00b0*/ 	.short	0x0000
        /*00b2*/ 	.short	0x0000
        /*00b4*/ 	.byte	0x00, 0xf5, 0x21, 0x00


	//----- nvinfo : EIATTR_SPARSE_MMA_MASK
	.align		4
.L_240:
        /*00b8*/ 	.byte	0x03, 0x50
        /*00ba*/ 	.short	0x0000


	//----- nvinfo : EIATTR_MAXREG_COUNT
	.align		4
        /*00bc*/ 	.byte	0x03, 0x1b
        /*00be*/ 	.short	0x00ff


	//----- nvinfo : EIATTR_NUM_BARRIERS
	.align		4
        /*00c0*/ 	.byte	0x02, 0x4c
        /*00c2*/ 	.byte	0x01
	.zero		1


	//----- nvinfo : EIATTR_MERCURY_ISA_VERSION
	.align		4
        /*00c4*/ 	.byte	0x03, 0x5f
        /*00c6*/ 	.short	0x0101


	//----- nvinfo : EIATTR_UNUSED_LOAD_BYTE_OFFSET
	.align		4
        /*00c8*/ 	.byte	0x04, 0x44
        /*00ca*/ 	.short	(.L_242 - .L_241)


	//   ....[0]....
.L_241:
        /*00cc*/ 	.word	0x00004700
        /*00d0*/ 	.word	0x0000fff0


	//----- nvinfo : EIATTR_COOP_GROUP_MASK_REGIDS
	.align		4
.L_242:
        /*00d4*/ 	.byte	0x04, 0x29
        /*00d6*/ 	.short	(.L_244 - .L_243)


	//   ....[0]....
.L_243:
        /*00d8*/ 	.word	0xffffffff


	//   ....[1]....
        /*00dc*/ 	.word	0xffffffff


	//   ....[2]....
        /*00e0*/ 	.word	0xffffffff


	//   ....[3]....
        /*00e4*/ 	.word	0xffffffff


	//   ....[4]....
        /*00e8*/ 	.word	0xffffffff


	//   ....[5]....
        /*00ec*/ 	.word	0xffffffff


	//   ....[6]....
        /*00f0*/ 	.word	0xffffffff


	//   ....[7]....
        /*00f4*/ 	.word	0xffffffff


	//   ....[8]....
        /*00f8*/ 	.word	0xffffffff


	//   ....[9]....
        /*00fc*/ 	.word	0xffffffff


	//   ....[10]....
        /*0100*/ 	.word	0xffffffff


	//   ....[11]....
        /*0104*/ 	.word	0xffffffff


	//   ....[12]....
        /*0108*/ 	.word	0xffffffff


	//   ....[13]....
        /*010c*/ 	.word	0xffffffff


	//   ....[14]....
        /*0110*/ 	.word	0xffffffff


	//   ....[15]....
        /*0114*/ 	.word	0xffffffff


	//   ....[16]....
        /*0118*/ 	.word	0xffffffff


	//   ....[17]....
        /*011c*/ 	.word	0xffffffff


	//   ....[18]....
        /*0120*/ 	.word	0xffffffff


	//   ....[19]....
        /*0124*/ 	.word	0xffffffff


	//   ....[20]....
        /*0128*/ 	.word	0xffffffff


	//   ....[21]....
        /*012c*/ 	.word	0xffffffff


	//   ....[22]....
        /*0130*/ 	.word	0xffffffff


	//   ....[23]....
        /*0134*/ 	.word	0xffffffff


	//   ....[24]....
        /*0138*/ 	.word	0xffffffff


	//   ....[25]....
        /*013c*/ 	.word	0xffffffff


	//   ....[26]....
        /*0140*/ 	.word	0xffffffff


	//   ....[27]....
        /*0144*/ 	.word	0xffffffff


	//   ....[28]....
        /*0148*/ 	.word	0xffffffff


	//   ....[29]....
        /*014c*/ 	.word	0xffffffff


	//   ....[30]....
        /*0150*/ 	.word	0xffffffff


	//   ....[31]....
        /*0154*/ 	.word	0xffffffff


	//   ....[32]....
        /*0158*/ 	.word	0xffffffff


	//   ....[33]....
        /*015c*/ 	.word	0xffffffff


	//   ....[34]....
        /*0160*/ 	.word	0xffffffff


	//   ....[35]....
        /*0164*/ 	.word	0xffffffff


	//   ....[36]....
        /*0168*/ 	.word	0xffffffff


	//   ....[37]....
        /*016c*/ 	.word	0xffffffff


	//   ....[38]....
        /*0170*/ 	.word	0xffffffff


	//   ....[39]....
        /*0174*/ 	.word	0xffffffff


	//   ....[40]....
        /*0178*/ 	.word	0xffffffff


	//   ....[41]....
        /*017c*/ 	.word	0xffffffff


	//   ....[42]....
        /*0180*/ 	.word	0xffffffff


	//   ....[43]....
        /*0184*/ 	.word	0xffffffff


	//   ....[44]....
        /*0188*/ 	.word	0xffffffff


	//   ....[45]....
        /*018c*/ 	.word	0xffffffff


	//   ....[46]....
        /*0190*/ 	.word	0xffffffff


	//   ....[47]....
        /*0194*/ 	.word	0xffffffff


	//   ....[48]....
        /*0198*/ 	.word	0xffffffff


	//   ....[49]....
        /*019c*/ 	.word	0xffffffff


	//   ....[50]....
        /*01a0*/ 	.word	0xffffffff


	//   ....[51]....
        /*01a4*/ 	.word	0xffffffff


	//   ....[52]....
        /*01a8*/ 	.word	0xffffffff


	//   ....[53]....
        /*01ac*/ 	.word	0xffffffff


	//   ....[54]....
        /*01b0*/ 	.word	0xffffffff


	//   ....[55]....
        /*01b4*/ 	.word	0xffffffff


	//   ....[56]....
        /*01b8*/ 	.word	0x0500001d


	//   ....[57]....
        /*01bc*/ 	.word	0x0500001d


	//   ....[58]....
        /*01c0*/ 	.word	0x0500001d


	//   ....[59]....
        /*01c4*/ 	.word	0x0500001d


	//   ....[60]....
        /*01c8*/ 	.word	0x0500001d


	//   ....[61]....
        /*01cc*/ 	.word	0x0500001d


	//   ....[62]....
        /*01d0*/ 	.word	0x0500001d


	//   ....[63]....
        /*01d4*/ 	.word	0x0500001d


	//   ....[64]....
        /*01d8*/ 	.word	0x0500001d


	//   ....[65]....
        /*01dc*/ 	.word	0x0500001d


	//   ....[66]....
        /*01e0*/ 	.word	0x0500001d


	//   ....[67]....
        /*01e4*/ 	.word	0x0500001d


	//   ....[68]....
        /*01e8*/ 	.word	0x0500001d


	//   ....[69]....
        /*01ec*/ 	.word	0x0500001d


	//   ....[70]....
        /*01f0*/ 	.word	0x0500001d


	//   ....[71]....
        /*01f4*/ 	.word	0x0500001d


	//   ....[72]....
        /*01f8*/ 	.word	0x0500001d


	//   ....[73]....
        /*01fc*/ 	.word	0x0500001d


	//   ....[74]....
        /*0200*/ 	.word	0x0500001d


	//   ....[75]....
        /*0204*/ 	.word	0x0500001d


	//   ....[76]....
        /*0208*/ 	.word	0x0500001d


	//   ....[77]....
        /*020c*/ 	.word	0x0500001d


	//   ....[78]....
        /*0210*/ 	.word	0x0500001d


	//   ....[79]....
        /*0214*/ 	.word	0x0500001d


	//   ....[80]....
        /*0218*/ 	.word	0x0500001d


	//   ....[81]....
        /*021c*/ 	.word	0x0500001d


	//   ....[82]....
        /*0220*/ 	.word	0x0500001d


	//   ....[83]....
        /*0224*/ 	.word	0x0500001d


	//   ....[84]....
        /*0228*/ 	.word	0x0500001d


	//   ....[85]....
        /*022c*/ 	.word	0x0500001d


	//   ....[86]....
        /*0230*/ 	.word	0x0500001d


	//   ....[87]....
        /*0234*/ 	.word	0x0500001d


	//   ....[88]....
        /*0238*/ 	.word	0x0500001d


	//   ....[89]....
        /*023c*/ 	.word	0x0500001d


	//   ....[90]....
        /*0240*/ 	.word	0x0500001d


	//   ....[91]....
        /*0244*/ 	.word	0x0500001d


	//----- nvinfo : EIATTR_COOP_GROUP_INSTR_OFFSETS
	.align		4
.L_244:
        /*0248*/ 	.byte	0x04, 0x28
        /*024a*/ 	.short	(.L_246 - .L_245)


	//   ....[0]....
.L_245:
        /*024c*/ 	.word	0x00000350


	//   ....[1]....
        /*0250*/ 	.word	0x00000370


	//   ....[2]....
        /*0254*/ 	.word	0x00000390


	//   ....[3]....
        /*0258*/ 	.word	0x000003c0


	//   ....[4]....
        /*025c*/ 	.word	0x000003e0


	//   ....[5]....
        /*0260*/ 	.word	0x00001190


	//   ....[6]....
        /*0264*/ 	.word	0x000011b0


	//   ....[7]....
        /*0268*/ 	.word	0x000011d0


	//   ....[8]....
        /*026c*/ 	.word	0x000011f0


	//   ....[9]....
        /*0270*/ 	.word	0x00001210


	//   ....[10]....
        /*0274*/ 	.word	0x00001480


	//   ....[11]....
        /*0278*/ 	.word	0x00001540


	//   ....[12]....
        /*027c*/ 	.word	0x000015a0


	//   ....[13]....
        /*0280*/ 	.word	0x000015f0


	//   ....[14]....
        /*0284*/ 	.word	0x00001640


	//   ....[15]....
        /*0288*/ 	.word	0x00001690


	//   ....[16]....
        /*028c*/ 	.word	0x000016e0


	//   ....[17]....
        /*0290*/ 	.word	0x00001730


	//   ....[18]....
        /*0294*/ 	.word	0x00001790


	//   ....[19]....
        /*0298*/ 	.word	0x00001830


	//   ....[20]....
        /*029c*/ 	.word	0x000018f0


	//   ....[21]....
        /*02a0*/ 	.word	0x00001940


	//   ....[22]....
        /*02a4*/ 	.word	0x000019a0


	//   ....[23]....
        /*02a8*/ 	.word	0x000019c0


	//   ....[24]....
        /*02ac*/ 	.word	0x00001a10


	//   ....[25]....
        /*02b0*/ 	.word	0x00001a50


	//   ....[26]....
        /*02b4*/ 	.word	0x00001a90


	//   ....[27]....
        /*02b8*/ 	.word	0x00001ad0


	//   ....[28]....
        /*02bc*/ 	.word	0x00002b90


	//   ....[29]....
        /*02c0*/ 	.word	0x00002bb0


	//   ....[30]....
        /*02c4*/ 	.word	0x00002bd0


	//   ....[31]....
        /*02c8*/ 	.word	0x00002bf0


	//   ....[32]....
        /*02cc*/ 	.word	0x00002c10


	//   ....[33]....
        /*02d0*/ 	.word	0x00003b50


	//   ....[34]....
        /*02d4*/ 	.word	0x00003ba0


	//   ....[35]....
        /*02d8*/ 	.word	0x00003bc0


	//   ....[36]....
        /*02dc*/ 	.word	0x00003be0


	//   ....[37]....
        /*02e0*/ 	.word	0x00003c00


	//   ....[38]....
        /*02e4*/ 	.word	0x00003e70


	//   ....[39]....
        /*02e8*/ 	.word	0x00003f30


	//   ....[40]....
        /*02ec*/ 	.word	0x00003f90


	//   ....[41]....
        /*02f0*/ 	.word	0x00004000


	//   ....[42]....
        /*02f4*/ 	.word	0x00004060


	//   ....[43]....
        /*02f8*/ 	.word	0x000040b0


	//   ....[44]....
        /*02fc*/ 	.word	0x00004100


	//   ....[45]....
        /*0300*/ 	.word	0x00004150


	//   ....[46]....
        /*0304*/ 	.word	0x00004160


	//   ....[47]....
        /*0308*/ 	.word	0x00004230


	//   ....[48]....
        /*030c*/ 	.word	0x000042f0


	//   ....[49]....
        /*0310*/ 	.word	0x00004340


	//   ....[50]....
        /*0314*/ 	.word	0x000043a0


	//   ....[51]....
        /*0318*/ 	.word	0x00004400


	//   ....[52]....
        /*031c*/ 	.word	0x00004440


	//   ....[53]....
        /*0320*/ 	.word	0x00004480


	//   ....[54]....
        /*0324*/ 	.word	0x000044c0


	//   ....[55]....
        /*0328*/ 	.word	0x000044d0


	//   ....[56]....
        /*032c*/ 	.word	0x00005500


	//   ....[57]....
        /*0330*/ 	.word	0x00005590


	//   ....[58]....
        /*0334*/ 	.word	0x00005630


	//   ....[59]....
        /*0338*/ 	.word	0x00005720


	//   ....[60]....
        /*033c*/ 	.word	0x000057c0


	//   ....[61]....
        /*0340*/ 	.word	0x00005840


	//   ....[62]....
        /*0344*/ 	.word	0x000058c0


	//   ....[63]....
        /*0348*/ 	.word	0x00005940


	//   ....[64]....
        /*034c*/ 	.word	0x00005970


	//   ....[65]....
        /*0350*/ 	.word	0x00005a30


	//   ....[66]....
        /*0354*/ 	.word	0x00005ac0


	//   ....[67]....
        /*0358*/ 	.word	0x00005b50


	//   ....[68]....
        /*035c*/ 	.word	0x00005c10


	//   ....[69]....
        /*0360*/ 	.word	0x00005ca0


	//   ....[70]....
        /*0364*/ 	.word	0x00005d20


	//   ....[71]....
        /*0368*/ 	.word	0x00005da0


	//   ....[72]....
        /*036c*/ 	.word	0x00005e20


	//   ....[73]....
        /*0370*/ 	.word	0x00005e50


	//   ....[74]....
        /*0374*/ 	.word	0x00005ee0


	//   ....[75]....
        /*0378*/ 	.word	0x00005f60


	//   ....[76]....
        /*037c*/ 	.word	0x00005ff0


	//   ....[77]....
        /*0380*/ 	.word	0x000060b0


	//   ....[78]....
        /*0384*/ 	.word	0x00006160


	//   ....[79]....
        /*0388*/ 	.word	0x000061f0


	//   ....[80]....
        /*038c*/ 	.word	0x00006270


	//   ....[81]....
        /*0390*/ 	.word	0x00006300


	//   ....[82]....
        /*0394*/ 	.word	0x00006330


	//   ....[83]....
        /*0398*/ 	.word	0x000063e0


	//   ....[84]....
        /*039c*/ 	.word	0x00006460


	//   ....[85]....
        /*03a0*/ 	.word	0x000064e0


	//   ....[86]....
        /*03a4*/ 	.word	0x00006590


	//   ....[87]....
        /*03a8*/ 	.word	0x00006620


	//   ....[88]....
        /*03ac*/ 	.word	0x000066a0


	//   ....[89]....
        /*03b0*/ 	.word	0x00006720


	//   ....[90]....
        /*03b4*/ 	.word	0x000067a0


	//   ....[91]....
        /*03b8*/ 	.word	0x00006800


	//----- nvinfo : EIATTR_VRC_CTA_INIT_COUNT
	.align		4
.L_246:
        /*03bc*/ 	.byte	0x02, 0x4a
	.zero		1
	.zero		1


	//----- nvinfo : EIATTR_EXIT_INSTR_OFFSETS
	.align		4
        /*03c0*/ 	.byte	0x04, 0x1c
        /*03c2*/ 	.short	(.L_248 - .L_247)


	//   ....[0]....
.L_247:
        /*03c4*/ 	.word	0x00000f00


	//   ....[1]....
        /*03c8*/ 	.word	0x000027c0


	//   ....[2]....
        /*03cc*/ 	.word	0x00005320


	//   ....[3]....
        /*03d0*/ 	.word	0x00005400


	//   ....[4]....
        /*03d4*/ 	.word	0x000054b0


	//----- nvinfo : EIATTR_MAX_THREADS
	.align		4
.L_248:
        /*03d8*/ 	.byte	0x04, 0x05
        /*03da*/ 	.short	(.L_250 - .L_249)
.L_249:
        /*03dc*/ 	.word	0x00000080
        /*03e0*/ 	.word	0x00000001
        /*03e4*/ 	.word	0x00000001


	//----- nvinfo : EIATTR_CRS_STACK_SIZE
	.align		4
.L_250:
        /*03e8*/ 	.byte	0x04, 0x1e
        /*03ea*/ 	.short	(.L_252 - .L_251)
.L_251:
        /*03ec*/ 	.word	0x00000000


	//----- nvinfo : EIATTR_CBANK_PARAM_SIZE
	.align		4
.L_252:
        /*03f0*/ 	.byte	0x03, 0x19
        /*03f2*/ 	.short	0x0078


	//----- nvinfo : EIATTR_PARAM_CBANK
	.align		4
        /*03f4*/ 	.byte	0x04, 0x0a
        /*03f6*/ 	.short	(.L_254 - .L_253)
	.align		4
.L_253:
        /*03f8*/ 	.word	index@(.nv.constant0._ZN3cub18CUB_300001_SM_10006detail6select23DeviceSelectSweepKernelINS2_10policy_hubIN4cuda3std3__45tupleIJffiEEENS0_8NullTypeElLb0ELNS0_10SelectImplE2EE10Policy1000EPS9_PSA_N6thrust24THRUST_300001_SM_1000_NS12zip_iteratorINS8_IJNSH_6detail15normal_iteratorINSH_10device_ptrIfEEEESN_NSK_INSL_IiEEEEEEEEEPlNS0_13ScanTileStateIiLb1EEE17is_interior_tupleSA_iNS2_19streaming_context_tIlLb1EEELSB_2EEEvT0_T1_T2_T3_T4_T5_T6_T7_iT8_NS1_7vsmem_tE)
        /*03fc*/ 	.short	0x0380
        /*03fe*/ 	.short	0x0078


	//----- nvinfo : EIATTR_SW_WAR
	.align		4
.L_254:
        /*0400*/ 	.byte	0x04, 0x36
        /*0402*/ 	.short	(.L_256 - .L_255)
.L_255:
        /*0404*/ 	.word	0x00000008
.L_256:


//--------------------- .nv.info._ZN3cub18CUB_300001_SM_10006detail6select23DeviceSelectSweepKernelINS2_10policy_hubIN4cuda3std3__45tupleIJffiEEENS0_8NullTypeEiLb0ELNS0_10SelectImplE2EE10Policy1000EPS9_PSA_N6thrust24THRUST_300001_SM_1000_NS12zip_iteratorINS8_IJNSH_6detail15normal_iteratorINSH_10device_ptrIfEEEESN_NSK_INSL_IiEEEEEEEEEPiNS0_13ScanTileStateIiLb1EEE17is_interior_tupleSA_iNS2_19streaming_context_tIiLb0EEELSB_2EEEvT0_T1_T2_T3_T4_T5_T6_T7_iT8_NS1_7vsmem_tE --------------------------
	.section	.nv.info._ZN3cub18CUB_300001_SM_10006detail6select23DeviceSelectSweepKernelINS2_10policy_hubIN4cuda3std3__45tupleIJffiEEENS0_8NullTypeEiLb0ELNS0_10SelectImplE2EE10Policy1000EPS9_PSA_N6thrust24THRUST_300001_SM_1000_NS12zip_iteratorINS8_IJNSH_6detail15normal_iteratorINSH_10device_ptrIfEEEESN_NSK_INSL_IiEEEEEEEEEPiNS0_13ScanTileStateIiLb1EEE17is_interior_tupleSA_iNS2_19streaming_context_tIiLb0EEELSB_2EEEvT0_T1_T2_T3_T4_T5_T6_T7_iT8_NS1_7vsmem_tE,"",@"SHT_CUDA_INFO"
	.sectionflags	@""
	.align	4


	//----- nvinfo : EIATTR_CUDA_API_VERSION
	.align		4
        /*0000*/ 	.byte	0x04, 0x37
        /*0002*/ 	.short	(.L_258 - .L_257)
.L_257:
        /*0004*/ 	.word	0x00000082


	//----- nvinfo : EIATTR_KPARAM_INFO
	.align		4
.L_258:
        /*0008*/ 	.byte	0x04, 0x17
        /*000a*/ 	.short	(.L_260 - .L_259)
.L_259:
        /*000c*/ 	.word	0x00000000
        /*0010*/ 	.short	0x000a
        /*0012*/ 	.short	0x0048
        /*0014*/ 	.byte	0x00, 0xf0, 0x21, 0x00


	//----- nvinfo : EIATTR_KPARAM_INFO
	.align		4
.L_260:
        /*0018*/ 	.byte	0x04, 0x17
        /*001a*/ 	.short	(.L_262 - .L_261)
.L_261:
        /*001c*/ 	.word	0x00000000
        /*0020*/ 	.short	0x0009
        /*0022*/ 	.short	0x0044
        /*0024*/ 	.byte	0x00, 0xf0, 0x05, 0x00


	//----- nvinfo : EIATTR_KPARAM_INFO
	.align		4
.L_262:
        /*0028*/ 	.byte	0x04, 0x17
        /*002a*/ 	.short	(.L_264 - .L_263)
.L_263:
        /*002c*/ 	.word	0x00000000
        /*0030*/ 	.short	0x0008
        /*0032*/ 	.short	0x0040
        /*0034*/ 	.byte	0x00, 0xf0, 0x11, 0x00


	//----- nvinfo : EIATTR_KPARAM_INFO
	.align		4
.L_264:
        /*0038*/ 	.byte	0x04, 0x17
        /*003a*/ 	.short	(.L_266 - .L_265)
.L_265:
        /*003c*/ 	.word	0x00000000
        /*0040*/ 	.short	0x0007
        /*0042*/ 	.short	0x003c
        /*0044*/ 	.byte	0x00, 0xf0, 0x11, 0x00


	//----- nvinfo : EIATTR_KPARAM_INFO
	.align		4
.L_266:
        /*0048*/ 	.byte	0x04, 0x17
        /*004a*/ 	.short	(.L_268 - .L_267)
.L_267:
        /*004c*/ 	.word	0x00000000
        /*0050*/ 	.short	0x0006
        /*0052*/ 	.short	0x0039
        /*0054*/ 	.byte	0x00, 0xf0, 0x05, 0x00


	//----- nvinfo : EIATTR_KPARAM_INFO
	.align		4
.L_268:
        /*0058*/ 	.byte	0x04, 0x17
        /*005a*/ 	.short	(.L_270 - .L_269)
.L_269:
        /*005c*/ 	.word	0x00000000
        /*0060*/ 	.short	0x0005
        /*0062*/ 	.short	0x0038
        /*0064*/ 	.byte	0x00, 0xf0, 0x05, 0x00


	//----- nvinfo : EIATTR_KPARAM_INFO
	.align		4
.L_270:
        /*0068*/ 	.byte	0x04, 0x17
        /*006a*/ 	.short	(.L_272 - .L_271)
.L_271:
        /*006c*/ 	.word	0x00000000
        /*0070*/ 	.short	0x0004
        /*0072*/ 	.short	0x0030
        /*0074*/ 	.byte	0x00, 0xf0, 0x21, 0x00


	//----- nvinfo : EIATTR_KPARAM_INFO
	.align		4
.L_272:
        /*0078*/ 	.byte	0x04, 0x17
        /*007a*/ 	.short	(.L_274 - .L_273)
.L_273:
        /*007c*/ 	.word	0x00000000
        /*0080*/ 	.short	0x0003
        /*0082*/ 	.short	0x0028
        /*0084*/ 	.byte	0x00, 0xf5, 0x21, 0x00


	//----- nvinfo : EIATTR_KPARAM_INFO
	.align		4
.L_274:
        /*0088*/ 	.byte	0x04, 0x17
        /*008a*/ 	.short	(.L_276 - .L_275)
.L_275:
        /*008c*/ 	.word	0x00000000
        /*0090*/ 	.short	0x0002
        /*0092*/ 	.short	0x0010
        /*0094*/ 	.byte	0x00, 0xf0, 0x61, 0x00


	//----- nvinfo : EIATTR_KPARAM_INFO
	.align		4
.L_276:
        /*0098*/ 	.byte	0x04, 0x17
        /*009a*/ 	.short	(.L_278 - .L_277)
.L_277:
        /*009c*/ 	.word	0x00000000
        /*00a0*/ 	.short	0x0001
        /*00a2*/ 	.short	0x0008
        /*00a4*/ 	.byte	0x00, 0xf5, 0x21, 0x00


	//----- nvinfo : EIATTR_KPARAM_INFO
	.align		4
.L_278:
        /*00a8*/ 	.byte	0x04, 0x17
        /*00aa*/ 	.short	(.L_280 - .L_279)
.L_279:
        /*00ac*/ 	.word	0x00000000
        /*00b0*/ 	.short	0x0000
        /*00b2*/ 	.short	0x0000
        /*00b4*/ 	.byte	0x00, 0xf5, 0x21, 0x00


	//----- nvinfo : EIATTR_SPARSE_MMA_MASK
	.align		4
.L_280:
        /*00b8*/ 	.byte	0x03, 0x50
        /*00ba*/ 	.short	0x0000


	//----- nvinfo : EIATTR_MAXREG_COUNT
	.align		4
        /*00bc*/ 	.byte	0x03, 0x1b
        /*00be*/ 	.short	0x00ff


	//----- nvinfo : EIATTR_NUM_BARRIERS
	.align		4
        /*00c0*/ 	.byte	0x02, 0x4c
        /*00c2*/ 	.byte	0x01
	.zero		1


	//----- nvinfo : EIATTR_MERCURY_ISA_VERSION
	.align		4
        /*00c4*/ 	.byte	0x03, 0x5f
        /*00c6*/ 	.short	0x0101


	//----- nvinfo : EIATTR_UNUSED_LOAD_BYTE_OFFSET
	.align		4
        /*00c8*/ 	.byte	0x04, 0x44
        /*00ca*/ 	.short	(.L_282 - .L_281)


	//   ....[0]....
.L_281:
        /*00cc*/ 	.word	0x00003490
        /*00d0*/ 	.word	0x0000fff0


	//----- nvinfo : EIATTR_COOP_GROUP_MASK_REGIDS
	.align		4
.L_282:
        /*00d4*/ 	.byte	0x04, 0x29
        /*00d6*/ 	.short	(.L_284 - .L_283)


	//   ....[0]....
.L_283:
        /*00d8*/ 	.word	0xffffffff


	//   ....[1]....
        /*00dc*/ 	.word	0xffffffff


	//   ....[2]....
        /*00e0*/ 	.word	0xffffffff


	//   ....[3]....
        /*00e4*/ 	.word	0xffffffff


	//   ....[4]....
        /*00e8*/ 	.word	0xffffffff


	//   ....[5]....
        /*00ec*/ 	.word	0xffffffff


	//   ....[6]....
        /*00f0*/ 	.word	0xffffffff


	//   ....[7]....
        /*00f4*/ 	.word	0xffffffff


	//   ....[8]....
        /*00f8*/ 	.word	0xffffffff


	//   ....[9]....
        /*00fc*/ 	.word	0xffffffff


	//   ....[10]....
        /*0100*/ 	.word	0xffffffff


	//   ....[11]....
        /*0104*/ 	.word	0xffffffff


	//   ....[12]....
        /*0108*/ 	.word	0xffffffff


	//   ....[13]....
        /*010c*/ 	.word	0xffffffff


	//   ....[14]....
        /*0110*/ 	.word	0xffffffff


	//   ....[15]....
        /*0114*/ 	.word	0xffffffff


	//   ....[16]....
        /*0118*/ 	.word	0xffffffff


	//   ....[17]....
        /*011c*/ 	.word	0xffffffff


	//   ....[18]....
        /*0120*/ 	.word	0xffffffff


	//   ....[19]....
        /*0124*/ 	.word	0xffffffff


	//   ....[20]....
        /*0128*/ 	.word	0xffffffff


	//   ....[21]....
        /*012c*/ 	.word	0xffffffff


	//   ....[22]....
        /*0130*/ 	.word	0xffffffff


	//   ....[23]....
        /*0134*/ 	.word	0xffffffff


	//   ....[24]....
        /*0138*/ 	.word	0xffffffff


	//   ....[25]....
        /*013c*/ 	.word	0xffffffff


	//   ....[26]....
        /*0140*/ 	.word	0xffffffff


	//   ....[27]....
        /*0144*/ 	.word	0xffffffff


	//   ....[28]....
        /*0148*/ 	.word	0xffffffff


	//   ....[29]....
        /*014c*/ 	.word	0xffffffff


	//   ....[30]....
        /*0150*/ 	.word	0xffffffff


	//   ....[31]....
        /*0154*/ 	.word	0xffffffff


	//   ....[32]....
        /*0158*/ 	.word	0xffffffff


	//   ....[33]....
        /*015c*/ 	.word	0xffffffff


	//   ....[34]....
        /*0160*/ 	.word	0xffffffff


	//   ....[35]....
        /*0164*/ 	.word	0xffffffff


	//   ....[36]....
        /*0168*/ 	.word	0xffffffff


	//   ....[37]....
        /*016c*/ 	.word	0xffffffff


	//   ....[38]....
        /*0170*/ 	.word	0xffffffff


	//   ....[39]....
        /*0174*/ 	.word	0xffffffff


	//   ....[40]....
        /*0178*/ 	.word	0xffffffff


	//   ....[41]....
        /*017c*/ 	.word	0xffffffff


	//   ....[42]....
        /*0180*/ 	.word	0xffffffff


	//   ....[43]....
        /*0184*/ 	.word	0xffffffff


	//   ....[44]....
        /*0188*/ 	.word	0xffffffff


	//   ....[45]....
        /*018c*/ 	.word	0xffffffff


	//   ....[46]....
        /*0190*/ 	.word	0xffffffff


	//   ....[47]....
        /*0194*/ 	.word	0xffffffff


	//   ....[48]....
        /*0198*/ 	.word	0xffffffff


	//   ....[49]....
        /*019c*/ 	.word	0xffffffff


	//   ....[50]....
        /*01a0*/ 	.word	0xffffffff


	//   ....[51]....
        /*01a4*/ 	.word	0xffffffff


	//   ....[52]....
        /*01a8*/ 	.word	0xffffffff


	//   ....[53]....
        /*01ac*/ 	.word	0xffffffff


	//   ....[54]....
        /*01b0*/ 	.word	0xffffffff


	//   ....[55]....
        /*01b4*/ 	.word	0xffffffff


	//   ....[56]....
        /*01b8*/ 	.word	0x0500001e


	//   ....[57]....
        /*01bc*/ 	.word	0x0500001e


	//   ....[58]....
        /*01c0*/ 	.word	0x0500001e


	//   ....[59]....
        /*01c4*/ 	.word	0x0500001e


	//   ....[60]....
        /*01c8*/ 	.word	0x0500001e


	//   ....[61]....
        /*01cc*/ 	.word	0x0500001e


	//   ....[62]....
        /*01d0*/ 	.word	0x0500001e


	//   ....[63]....
        /*01d4*/ 	.word	0x0500001e


	//   ....[64]....
        /*01d8*/ 	.word	0x0500001e


	//   ....[65]....
        /*01dc*/ 	.word	0x0500001e


	//   ....[66]....
        /*01e0*/ 	.word	0x0500001e


	//   ....[67]....
        /*01e4*/ 	.word	0x0500001e


	//   ....[68]....
        /*01e8*/ 	.word	0x0500001e


	//   ....[69]....
        /*01ec*/ 	.word	0x0500001e


	//   ....[70]....
        /*01f0*/ 	.word	0x0500001e


	//   ....[71]....
        /*01f4*/ 	.word	0x0500001e


	//   ....[72]....
        /*01f8*/ 	.word	0x0500001e


	//   ....[73]....
        /*01fc*/ 	.word	0x0500001e


	//   ....[74]....
        /*0200*/ 	.word	0x0500001e


	//   ....[75]....
        /*0204*/ 	.word	0x0500001e


	//   ....[76]....
        /*0208*/ 	.word	0x0500001e


	//   ....[77]....
        /*020c*/ 	.word	0x0500001e


	//   ....[78]....
        /*0210*/ 	.word	0x0500001e


	//   ....[79]....
        /*0214*/ 	.word	0x0500001e


	//   ....[80]....
        /*0218*/ 	.word	0x0500001e


	//   ....[81]....
        /*021c*/ 	.word	0x0500001e


	//   ....[82]....
        /*0220*/ 	.word	0x0500001e


	//   ....[83]....
        /*0224*/ 	.word	0x0500001e


	//   ....[84]....
        /*0228*/ 	.word	0x0500001e


	//   ....[85]....
        /*022c*/ 	.word	0x0500001e


	//   ....[86]....
        /*0230*/ 	.word	0x0500001e


	//   ....[87]....
        /*0234*/ 	.word	0x0500001e


	//   ....[88]....
        /*0238*/ 	.word	0x0500001e


	//   ....[89]....
        /*023c*/ 	.word	0x0500001e


	//   ....[90]....
        /*0240*/ 	.word	0x0500001e


	//   ....[91]....
        /*0244*/ 	.word	0x0500001e


	//----- nvinfo : EIATTR_COOP_GROUP_INSTR_OFFSETS
	.align		4
.L_284:
        /*0248*/ 	.byte	0x04, 0x28
        /*024a*/ 	.short	(.L_286 - .L_285)


	//   ....[0]....
.L_285:
        /*024c*/ 	.word	0x000002d0


	//   ....[1]....
        /*0250*/ 	.word	0x000002f0


	//   ....[2]....
        /*0254*/ 	.word	0x00000310


	//   ....[3]....
        /*0258*/ 	.word	0x00000330


	//   ....[4]....
        /*025c*/ 	.word	0x00000350


	//   ....[5]....
        /*0260*/ 	.word	0x00000b30


	//   ....[6]....
        /*0264*/ 	.word	0x00000b50


	//   ....[7]....
        /*0268*/ 	.word	0x00000b70


	//   ....[8]....
        /*026c*/ 	.word	0x00000b90


	//   ....[9]....
        /*0270*/ 	.word	0x00000bb0


	//   ....[10]....
        /*0274*/ 	.word	0x00000e20


	//   ....[11]....
        /*0278*/ 	.word	0x00000ee0


	//   ....[12]....
        /*027c*/ 	.word	0x00000f40


	//   ....[13]....
        /*0280*/ 	.word	0x00000fa0


	//   ....[14]....
        /*0284*/ 	.word	0x00000ff0


	//   ....[15]....
        /*0288*/ 	.word	0x00001040


	//   ....[16]....
        /*028c*/ 	.word	0x00001090


	//   ....[17]....
        /*0290*/ 	.word	0x000010e0


	//   ....[18]....
        /*0294*/ 	.word	0x00001130


	//   ....[19]....
        /*0298*/ 	.word	0x000011d0


	//   ....[20]....
        /*029c*/ 	.word	0x000012a0


	//   ....[21]....
        /*02a0*/ 	.word	0x000012f0


	//   ....[22]....
        /*02a4*/ 	.word	0x00001350


	//   ....[23]....
        /*02a8*/ 	.word	0x00001370


	//   ....[24]....
        /*02ac*/ 	.word	0x000013c0


	//   ....[25]....
        /*02b0*/ 	.word	0x00001400


	//   ....[26]....
        /*02b4*/ 	.word	0x00001440


	//   ....[27]....
        /*02b8*/ 	.word	0x00001480


	//   ....[28]....
        /*02bc*/ 	.word	0x00001e50


	//   ....[29]....
        /*02c0*/ 	.word	0x00001e70


	//   ....[30]....
        /*02c4*/ 	.word	0x00001e90


	//   ....[31]....
        /*02c8*/ 	.word	0x00001eb0


	//   ....[32]....
        /*02cc*/ 	.word	0x00001ed0


	//   ....[33]....
        /*02d0*/ 	.word	0x00002830


	//   ....[34]....
        /*02d4*/ 	.word	0x00002850


	//   ....[35]....
        /*02d8*/ 	.word	0x00002870


	//   ....[36]....
        /*02dc*/ 	.word	0x000028a0


	//   ....[37]....
        /*02e0*/ 	.word	0x000028d0


	//   ....[38]....
        /*02e4*/ 	.word	0x00002b60


	//   ....[39]....
        /*02e8*/ 	.word	0x00002c20


	//   ....[40]....
        /*02ec*/ 	.word	0x00002c80


	//   ....[41]....
        /*02f0*/ 	.word	0x00002d00


	//   ....[42]....
        /*02f4*/ 	.word	0x00002d70


	//   ....[43]....
        /*02f8*/ 	.word	0x00002dc0


	//   ....[44]....
        /*02fc*/ 	.word	0x00002e10


	//   ....[45]....
        /*0300*/ 	.word	0x00002e60


	//   ....[46]....
        /*0304*/ 	.word	0x00002e70


	//   ....[47]....
        /*0308*/ 	.word	0x00002f10


	//   ....[48]....
        /*030c*/ 	.word	0x00002fd0


	//   ....[49]....
        /*0310*/ 	.word	0x00003020


	//   ....[50]....
        /*0314*/ 	.word	0x00003080


	//   ....[51]....
        /*0318*/ 	.word	0x000030e0


	//   ....[52]....
        /*031c*/ 	.word	0x00003120


	//   ....[53]....
        /*0320*/ 	.word	0x00003160


	//   ....[54]....
        /*0324*/ 	.word	0x000031a0


	//   ....[55]....
        /*0328*/ 	.word	0x000031b0


	//   ....[56]....
        /*032c*/ 	.word	0x00003ab0


	//   ....[57]....
        /*0330*/ 	.word	0x00003b40


	//   ....[58]....
        /*0334*/ 	.word	0x00003be0


	//   ....[59]....
        /*0338*/ 	.word	0x00003ce0


	//   ....[60]....
        /*033c*/ 	.word	0x00003d70


	//   ....[61]....
        /*0340*/ 	.word	0x00003df0


	//   ....[62]....
        /*0344*/ 	.word	0x00003e70


	//   ....[63]....
        /*0348*/ 	.word	0x00003ef0


	//   ....[64]....
        /*034c*/ 	.word	0x00003f20


	//   ....[65]....
        /*0350*/ 	.word	0x00003fe0


	//   ....[66]....
        /*0354*/ 	.word	0x00004070


	//   ....[67]....
        /*0358*/ 	.word	0x00004100


	//   ....[68]....
        /*035c*/ 	.word	0x000041c0


	//   ....[69]....
        /*0360*/ 	.word	0x00004250


	//   ....[70]....
        /*0364*/ 	.word	0x000042d0


	//   ....[71]....
        /*0368*/ 	.word	0x00004340


	//   ....[72]....
        /*036c*/ 	.word	0x000043c0


	//   ....[73]....
        /*0370*/ 	.word	0x000043f0


	//   ....[74]....
        /*0374*/ 	.word	0x00004480


	//   ....[75]....
        /*0378*/ 	.word	0x00004500


	//   ....[76]....
        /*037c*/ 	.word	0x00004590


	//   ....[77]....
        /*0380*/ 	.word	0x00004670


	//   ....[78]....
        /*0384*/ 	.word	0x00004710


	//   ....[79]....
        /*0388*/ 	.word	0x000047a0


	//   ....[80]....
        /*038c*/ 	.word	0x00004820


	//   ....[81]....
        /*0390*/ 	.word	0x000048a0


	//   ....[82]....
        /*0394*/ 	.word	0x000048d0


	//   ....[83]....
        /*0398*/ 	.word	0x00004980


	//   ....[84]....
        /*039c*/ 	.word	0x00004a00


	//   ....[85]....
        /*03a0*/ 	.word	0x00004a80


	//   ....[86]....
        /*03a4*/ 	.word	0x00004b30


	//   ....[87]....
        /*03a8*/ 	.word	0x00004bc0


	//   ....[88]....
        /*03ac*/ 	.word	0x00004c40


	//   ....[89]....
        /*03b0*/ 	.word	0x00004cc0


	//   ....[90]....
        /*03b4*/ 	.word	0x00004d40


	//   ....[91]....
        /*03b8*/ 	.word	0x00004da0


	//----- nvinfo : EIATTR_VRC_CTA_INIT_COUNT
	.align		4
.L_286:
        /*03bc*/ 	.byte	0x02, 0x4a
	.zero		1
	.zero		1


	//----- nvinfo : EIATTR_EXIT_INSTR_OFFSETS
	.align		4
        /*03c0*/ 	.byte	0x04, 0x1c
        /*03c2*/ 	.short	(.L_288 - .L_287)


	//   ....[0]....
.L_287:
        /*03c4*/ 	.word	0x00000900


	//   ....[1]....
        /*03c8*/ 	.word	0x00001b40


	//   ....[2]....
        /*03cc*/ 	.word	0x00003a30


	//   ....[3]....
        /*03d0*/ 	.word	0x00003a60


	//----- nvinfo : EIATTR_MAX_THREADS
	.align		4
.L_288:
        /*03d4*/ 	.byte	0x04, 0x05
        /*03d6*/ 	.short	(.L_290 - .L_289)
.L_289:
        /*03d8*/ 	.word	0x00000080
        /*03dc*/ 	.word	0x00000001
        /*03e0*/ 	.word	0x00000001


	//----- nvinfo : EIATTR_CRS_STACK_SIZE
	.align		4
.L_290:
        /*03e4*/ 	.byte	0x04, 0x1e
        /*03e6*/ 	.short	(.L_292 - .L_291)
.L_291:
        /*03e8*/ 	.word	0x00000000


	//----- nvinfo : EIATTR_CBANK_PARAM_SIZE
	.align		4
.L_292:
        /*03ec*/ 	.byte	0x03, 0x19
        /*03ee*/ 	.short	0x0050


	//----- nvinfo : EIATTR_PARAM_CBANK
	.align		4
        /*03f0*/ 	.byte	0x04, 0x0a
        /*03f2*/ 	.short	(.L_294 - .L_293)
	.align		4
.L_293:
        /*03f4*/ 	.word	index@(.nv.constant0._ZN3cub18CUB_300001_SM_10006detail6select23DeviceSelectSweepKernelINS2_10policy_hubIN4cuda3std3__45tupleIJffiEEENS0_8NullTypeEiLb0ELNS0_10SelectImplE2EE10Policy1000EPS9_PSA_N6thrust24THRUST_300001_SM_1000_NS12zip_iteratorINS8_IJNSH_6detail15normal_iteratorINSH_10device_ptrIfEEEESN_NSK_INSL_IiEEEEEEEEEPiNS0_13ScanTileStateIiLb1EEE17is_interior_tupleSA_iNS2_19streaming_context_tIiLb0EEELSB_2EEEvT0_T1_T2_T3_T4_T5_T6_T7_iT8_NS1_7vsmem_tE)
        /*03f8*/ 	.short	0x0380
        /*03fa*/ 	.short	0x0050


	//----- nvinfo : EIATTR_SW_WAR
	.align		4
.L_294:
        /*03fc*/ 	.byte	0x04, 0x36
        /*03fe*/ 	.short	(.L_296 - .L_295)
.L_295:
        /*0400*/ 	.word	0x00000008
.L_296:


//--------------------- .nv.info._ZN3cub18CUB_300001_SM_10006detail8for_each13static_kernelINS2_12policy_hub_t12policy_500_tElN6thrust24THRUST_300001_SM_1000_NS8cuda_cub20__uninitialized_copy7functorINS7_12zip_iteratorIN4cuda3std3__45tupleIJNS7_6detail15normal_iteratorINS7_10device_ptrIfEEEESK_NSH_INSI_IiEEEEEEEEENSH_INS7_7pointerINSF_IJffiEEENS8_3tagENS7_11use_defaultESS_EEEEEEEEvT0_T1_ --------------------------
	.section	.nv.info._ZN3cub18CUB_300001_SM_10006detail8for_each13static_kernelINS2_12policy_hub_t12policy_500_tElN6thrust24THRUST_300001_SM_1000_NS8cuda_cub20__uninitialized_copy7functorINS7_12zip_iteratorIN4cuda3std3__45tupleIJNS7_6detail15normal_iteratorINS7_10device_ptrIfEEEESK_NSH_INSI_IiEEEEEEEEENSH_INS7_7pointerINSF_IJffiEEENS8_3tagENS7_11use_defaultESS_EEEEEEEEvT0_T1_,"",@"SHT_CUDA_INFO"
	.sectionflags	@""
	.align	4


	//----- nvinfo : EIATTR_CUDA_API_VERSION
	.align		4
        /*0000*/ 	.byte	0x04, 0x37
        /*0002*/ 	.short	(.L_298 - .L_297)
.L_297:
        /*0004*/ 	.word	0x00000082


	//----- nvinfo : EIATTR_KPARAM_INFO
	.align		4
.L_298:
        /*0008*/ 	.byte	0x04, 0x17
        /*000a*/ 	.short	(.L_300 - .L_299)
.L_299:
        /*000c*/ 	.word	0x00000000
        /*0010*/ 	.short	0x0001
        /*0012*/ 	.short	0x0008
        /*0014*/ 	.byte	0x00, 0xf0, 0x81, 0x00


	//----- nvinfo : EIATTR_KPARAM_INFO
	.align		4
.L_300:
        /*0018*/ 	.byte	0x04, 0x17
        /*001a*/ 	.short	(.L_302 - .L_301)
.L_301:
        /*001c*/ 	.word	0x00000000
        /*0020*/ 	.short	0x0000
        /*0022*/ 	.short	0x0000
        /*0024*/ 	.byte	0x00, 0xf0, 0x21, 0x00


	//----- nvinfo : EIATTR_SPARSE_MMA_MASK
	.align		4
.L_302:
        /*0028*/ 	.byte	0x03, 0x50
        /*002a*/ 	.short	0x0000


	//----- nvinfo : EIATTR_MAXREG_COUNT
	.align		4
        /*002c*/ 	.byte	0x03, 0x1b
        /*002e*/ 	.short	0x00ff


	//----- nvinfo : EIATTR_MERCURY_ISA_VERSION
	.align		4
        /*0030*/ 	.byte	0x03, 0x5f
        /*0032*/ 	.short	0x0101


	//----- nvinfo : EIATTR_VRC_CTA_INIT_COUNT
	.align		4
        /*0034*/ 	.byte	0x02, 0x4a
	.zero		1
	.zero		1


	//----- nvinfo : EIATTR_EXIT_INSTR_OFFSETS
	.align		4
        /*0038*/ 	.byte	0x04, 0x1c
        /*003a*/ 	.short	(.L_304 - .L_303)


	//   ....[0]....
.L_303:
        /*003c*/ 	.word	0x00000270


	//   ....[1]....
        /*0040*/ 	.word	0x000004a0


	//   ....[2]....
        /*0044*/ 	.word	0x00000610


	//----- nvinfo : EIATTR_MAX_THREADS
	.align		4
.L_304:
        /*0048*/ 	.byte	0x04, 0x05
        /*004a*/ 	.short	(.L_306 - .L_305)
.L_305:
        /*004c*/ 	.word	0x00000100
        /*0050*/ 	.word	0x00000001
        /*0054*/ 	.word	0x00000001


	//----- nvinfo : EIATTR_CRS_STACK_SIZE
	.align		4
.L_306:
        /*0058*/ 	.byte	0x04, 0x1e
        /*005a*/ 	.short	(.L_308 - .L_307)
.L_307:
        /*005c*/ 	.word	0x00000000


	//----- nvinfo : EIATTR_CBANK_PARAM_SIZE
	.align		4
.L_308:
        /*0060*/ 	.byte	0x03, 0x19
        /*0062*/ 	.short	0x0028


	//----- nvinfo : EIATTR_PARAM_CBANK
	.align		4
        /*0064*/ 	.byte	0x04, 0x0a
        /*0066*/ 	.short	(.L_310 - .L_309)
	.align		4
.L_309:
        /*0068*/ 	.word	index@(.nv.constant0._ZN3cub18CUB_300001_SM_10006detail8for_each13static_kernelINS2_12policy_hub_t12policy_500_tElN6thrust24THRUST_300001_SM_1000_NS8cuda_cub20__uninitialized_copy7functorINS7_12zip_iteratorIN4cuda3std3__45tupleIJNS7_6detail15normal_iteratorINS7_10device_ptrIfEEEESK_NSH_INSI_IiEEEEEEEEENSH_INS7_7pointerINSF_IJffiEEENS8_3tagENS7_11use_defaultESS_EEEEEEEEvT0_T1_)
        /*006c*/ 	.short	0x0380
        /*006e*/ 	.short	0x0028


	//----- nvinfo : EIATTR_SW_WAR
	.align		4
.L_310:
        /*0070*/ 	.byte	0x04, 0x36
        /*0072*/ 	.short	(.L_312 - .L_311)
.L_311:
        /*0074*/ 	.word	0x00000008
.L_312:


//--------------------- .nv.info._ZN3cub18CUB_300001_SM_10006detail8for_each13static_kernelINS2_12policy_hub_t12policy_500_tElN6thrust24THRUST_300001_SM_1000_NS8cuda_cub6__fill7functorINS7_6detail15normal_iteratorINS7_10device_ptrIiEEEEiEEEEvT0_T1_ --------------------------
	.section	.nv.info._ZN3cub18CUB_300001_SM_10006detail8for_each13static_kernelINS2_12policy_hub_t12policy_500_tElN6thrust24THRUST_300001_SM_1000_NS8cuda_cub6__fill7functorINS7_6detail15normal_iteratorINS7_10device_ptrIiEEEEiEEEEvT0_T1_,"",@"SHT_CUDA_INFO"
	.sectionflags	@""
	.align	4


	//----- nvinfo : EIATTR_CUDA_API_VERSION
	.align		4
        /*0000*/ 	.byte	0x04, 0x37
        /*0002*/ 	.short	(.L_314 - .L_313)
.L_313:
        /*0004*/ 	.word	0x00000082


	//----- nvinfo : EIATTR_KPARAM_INFO
	.align		4
.L_314:
        /*0008*/ 	.byte	0x04, 0x17
        /*000a*/ 	.short	(.L_316 - .L_315)
.L_315:
        /*000c*/ 	.word	0x00000000
        /*0010*/ 	.short	0x0001
        /*0012*/ 	.short	0x0008
        /*0014*/ 	.byte	0x00, 0xf0, 0x41, 0x00


	//----- nvinfo : EIATTR_KPARAM_INFO
	.align		4
.L_316:
        /*0018*/ 	.byte	0x04, 0x17
        /*001a*/ 	.short	(.L_318 - .L_317)
.L_317:
        /*001c*/ 	.word	0x00000000
        /*0020*/ 	.short	0x0000
        /*0022*/ 	.short	0x0000
        /*0024*/ 	.byte	0x00, 0xf0, 0x21, 0x00


	//----- nvinfo : EIATTR_SPARSE_MMA_MASK
	.align		4
.L_318:
        /*0028*/ 	.byte	0x03, 0x50
        /*002a*/ 	.short	0x0000


	//----- nvinfo : EIATTR_MAXREG_COUNT
	.align		4
        /*002c*/ 	.byte	0x03, 0x1b
        /*002e*/ 	.short	0x00ff


	//----- nvinfo : EIATTR_MERCURY_ISA_VERSION
	.align		4
        /*0030*/ 	.byte	0x03, 0x5f
        /*0032*/ 	.short	0x0101


	//----- nvinfo : EIATTR_VRC_CTA_INIT_COUNT
	.align		4
        /*0034*/ 	.byte	0x02, 0x4a
	.zero		1
	.zero		1


	//----- nvinfo : EIATTR_EXIT_INSTR_OFFSETS
	.align		4
        /*0038*/ 	.byte	0x04, 0x1c
        /*003a*/ 	.short	(.L_320 - .L_319)


	//   ....[0]....
.L_319:
        /*003c*/ 	.word	0x00000130


	//   ....[1]....
        /*0040*/ 	.word	0x00000240


	//   ....[2]....
        /*0044*/ 	.word	0x00000270


	//----- nvinfo : EIATTR_MAX_THREADS
	.align		4
.L_320:
        /*0048*/ 	.byte	0x04, 0x05
        /*004a*/ 	.short	(.L_322 - .L_321)
.L_321:
        /*004c*/ 	.word	0x00000100
        /*0050*/ 	.word	0x00000001
        /*0054*/ 	.word	0x00000001


	//----- nvinfo : EIATTR_CBANK_PARAM_SIZE
	.align		4
.L_322:
        /*0058*/ 	.byte	0x03, 0x19
        /*005a*/ 	.short	0x0018


	//----- nvinfo : EIATTR_PARAM_CBANK
	.align		4
        /*005c*/ 	.byte	0x04, 0x0a
        /*005e*/ 	.short	(.L_324 - .L_323)
	.align		4
.L_323:
        /*0060*/ 	.word	index@(.nv.constant0._ZN3cub18CUB_300001_SM_10006detail8for_each13static_kernelINS2_12policy_hub_t12policy_500_tElN6thrust24THRUST_300001_SM_1000_NS8cuda_cub6__fill7functorINS7_6detail15normal_iteratorINS7_10device_ptrIiEEEEiEEEEvT0_T1_)
        /*0064*/ 	.short	0x0380
        /*0066*/ 	.short	0x0018


	//----- nvinfo : EIATTR_SW_WAR
	.align		4
.L_324:
        /*0068*/ 	.byte	0x04, 0x36
        /*006a*/ 	.short	(.L_326 - .L_325)
.L_325:
        /*006c*/ 	.word	0x00000008
.L_326:


//--------------------- .nv.info._ZN3cub18CUB_300001_SM_10006detail8for_each13static_kernelINS2_12policy_hub_t12policy_500_tEmN6thrust24THRUST_300001_SM_1000_NS8cuda_cub20__uninitialized_fill7functorINS7_10device_ptrIiEEiEEEEvT0_T1_ --------------------------
	.section	.nv.info._ZN3cub18CUB_300001_SM_10006detail8for_each13static_kernelINS2_12policy_hub_t12policy_500_tEmN6thrust24THRUST_300001_SM_1000_NS8cuda_cub20__uninitialized_fill7functorINS7_10device_ptrIiEEiEEEEvT0_T1_,"",@"SHT_CUDA_INFO"
	.sectionflags	@""
	.align	4


	//----- nvinfo : EIATTR_CUDA_API_VERSION
	.align		4
        /*0000*/ 	.byte	0x04, 0x37
        /*0002*/ 	.short	(.L_328 - .L_327)
.L_327:
        /*0004*/ 	.word	0x00000082


	//----- nvinfo : EIATTR_KPARAM_INFO
	.align		4
.L_328:
        /*0008*/ 	.byte	0x04, 0x17
        /*000a*/ 	.short	(.L_330 - .L_329)
.L_329:
        /*000c*/ 	.word	0x00000000
        /*0010*/ 	.short	0x0001
        /*0012*/ 	.short	0x0008
        /*0014*/ 	.byte	0x00, 0xf0, 0x41, 0x00


	//----- nvinfo : EIATTR_KPARAM_INFO
	.align		4
.L_330:
        /*0018*/ 	.byte	0x04, 0x17
        /*001a*/ 	.short	(.L_332 - .L_331)
.L_331:
        /*001c*/ 	.word	0x00000000
        /*0020*/ 	.short	0x0000
        /*0022*/ 	.short	0x0000
        /*0024*/ 	.byte	0x00, 0xf0, 0x21, 0x00


	//----- nvinfo : EIATTR_SPARSE_MMA_MASK
	.align		4
.L_332:
        /*0028*/ 	.byte	0x03, 0x50
        /*002a*/ 	.short	0x0000


	//----- nvinfo : EIATTR_MAXREG_COUNT
	.align		4
        /*002c*/ 	.byte	0x03, 0x1b
        /*002e*/ 	.short	0x00ff


	//----- nvinfo : EIATTR_MERCURY_ISA_VERSION
	.align		4
        /*0030*/ 	.byte	0x03, 0x5f
        /*0032*/ 	.short	0x0101


	//----- nvinfo : EIATTR_VRC_CTA_INIT_COUNT
	.align		4
        /*0034*/ 	.byte	0x02, 0x4a
	.zero		1
	.zero		1


	//----- nvinfo : EIATTR_EXIT_INSTR_OFFSETS
	.align		4
        /*0038*/ 	.byte	0x04, 0x1c
        /*003a*/ 	.short	(.L_334 - .L_333)


	//   ....[0]....
.L_333:
        /*003c*/ 	.word	0x00000130


	//   ....[1]....
        /*0040*/ 	.word	0x00000230


	//   ....[2]....
        /*0044*/ 	.word	0x00000260


	//----- nvinfo : EIATTR_MAX_THREADS
	.align		4
.L_334:
        /*0048*/ 	.byte	0x04, 0x05
        /*004a*/ 	.short	(.L_336 - .L_335)
.L_335:
        /*004c*/ 	.word	0x00000100
        /*0050*/ 	.word	0x00000001
        /*0054*/ 	.word	0x00000001


	//----- nvinfo : EIATTR_CBANK_PARAM_SIZE
	.align		4
.L_336:
        /*0058*/ 	.byte	0x03, 0x19
        /*005a*/ 	.short	0x0018


	//----- nvinfo : EIATTR_PARAM_CBANK
	.align		4
        /*005c*/ 	.byte	0x04, 0x0a
        /*005e*/ 	.short	(.L_338 - .L_337)
	.align		4
.L_337:
        /*0060*/ 	.word	index@(.nv.constant0._ZN3cub18CUB_300001_SM_10006detail8for_each13static_kernelINS2_12policy_hub_t12policy_500_tEmN6thrust24THRUST_300001_SM_1000_NS8cuda_cub20__uninitialized_fill7functorINS7_10device_ptrIiEEiEEEEvT0_T1_)
        /*0064*/ 	.short	0x0380
        /*0066*/ 	.short	0x0018


	//----- nvinfo : EIATTR_SW_WAR
	.align		4
.L_338:
        /*0068*/ 	.byte	0x04, 0x36
        /*006a*/ 	.short	(.L_340 - .L_339)
.L_339:
        /*006c*/ 	.word	0x00000008
.L_340:


//--------------------- .nv.info._ZN3cub18CUB_300001_SM_10006detail8for_each13static_kernelINS2_12policy_hub_t12policy_500_tEmN6thrust24THRUST_300001_SM_1000_NS8cuda_cub6__fill7functorINS7_6detail15normal_iteratorINS7_10device_ptrIiEEEEiEEEEvT0_T1_ --------------------------
	.section	.nv.info._ZN3cub18CUB_300001_SM_10006detail8for_each13static_kernelINS2_12policy_hub_t12policy_500_tEmN6thrust24THRUST_300001_SM_1000_NS8cuda_cub6__fill7functorINS7_6detail15normal_iteratorINS7_10device_ptrIiEEEEiEEEEvT0_T1_,"",@"SHT_CUDA_INFO"
	.sectionflags	@""
	.align	4


	//----- nvinfo : EIATTR_CUDA_API_VERSION
	.align		4
        /*0000*/ 	.byte	0x04, 0x37
        /*0002*/ 	.short	(.L_342 - .L_341)
.L_341:
        /*0004*/ 	.word	0x00000082


	//----- nvinfo : EIATTR_KPARAM_INFO
	.align		4
.L_342:
        /*0008*/ 	.byte	0x04, 0x17
        /*000a*/ 	.short	(.L_344 - .L_343)
.L_343:
        /*000c*/ 	.word	0x00000000
        /*0010*/ 	.short	0x0001
        /*0012*/ 	.short	0x0008
        /*0014*/ 	.byte	0x00, 0xf0, 0x41, 0x00


	//----- nvinfo : EIATTR_KPARAM_INFO
	.align		4
.L_344:
        /*0018*/ 	.byte	0x04, 0x17
        /*001a*/ 	.short	(.L_346 - .L_345)
.L_345:
        /*001c*/ 	.word	0x00000000
        /*0020*/ 	.short	0x0000
        /*0022*/ 	.short	0x0000
        /*0024*/ 	.byte	0x00, 0xf0, 0x21, 0x00


	//----- nvinfo : EIATTR_SPARSE_MMA_MASK
	.align		4
.L_346:
        /*0028*/ 	.byte	0x03, 0x50
        /*002a*/ 	.short	0x0000


	//----- nvinfo : EIATTR_MAXREG_COUNT
	.align		4
        /*002c*/ 	.byte	0x03, 0x1b
        /*002e*/ 	.short	0x00ff


	//----- nvinfo : EIATTR_MERCURY_ISA_VERSION
	.align		4
        /*0030*/ 	.byte	0x03, 0x5f
        /*0032*/ 	.short	0x0101


	//----- nvinfo : EIATTR_VRC_CTA_INIT_COUNT
	.align		4
        /*0034*/ 	.byte	0x02, 0x4a
	.zero		1
	.zero		1


	//----- nvinfo : EIATTR_EXIT_INSTR_OFFSETS
	.align		4
        /*0038*/ 	.byte	0x04, 0x1c
        /*003a*/ 	.short	(.L_348 - .L_347)


	//   ....[0]....
.L_347:
        /*003c*/ 	.word	0x00000130


	//   ....[1]....
        /*0040*/ 	.word	0x00000230


	//   ....[2]....
        /*0044*/ 	.word	0x00000260


	//----- nvinfo : EIATTR_MAX_THREADS
	.align		4
.L_348:
        /*0048*/ 	.byte	0x04, 0x05
        /*004a*/ 	.short	(.L_350 - .L_349)
.L_349:
        /*004c*/ 	.word	0x00000100
        /*0050*/ 	.word	0x00000001
        /*0054*/ 	.word	0x00000001


	//----- nvinfo : EIATTR_CBANK_PARAM_SIZE
	.align		4
.L_350:
        /*0058*/ 	.byte	0x03, 0x19
        /*005a*/ 	.short	0x0018


	//----- nvinfo : EIATTR_PARAM_CBANK
	.align		4
        /*005c*/ 	.byte	0x04, 0x0a
        /*005e*/ 	.short	(.L_352 - .L_351)
	.align		4
.L_351:
        /*0060*/ 	.word	index@(.nv.constant0._ZN3cub18CUB_300001_SM_10006detail8for_each13static_kernelINS2_12policy_hub_t12policy_500_tEmN6thrust24THRUST_300001_SM_1000_NS8cuda_cub6__fill7functorINS7_6detail15normal_iteratorINS7_10device_ptrIiEEEEiEEEEvT0_T1_)
        /*0064*/ 	.short	0x0380
        /*0066*/ 	.short	0x0018


	//----- nvinfo : EIATTR_SW_WAR
	.align		4
.L_352:
        /*0068*/ 	.byte	0x04, 0x36
        /*006a*/ 	.short	(.L_354 - .L_353)
.L_353:
        /*006c*/ 	.word	0x00000008
.L_354:


//--------------------- .nv.info._ZN3cub18CUB_300001_SM_10006detail8for_each13static_kernelINS2_12policy_hub_t12policy_500_tElN6thrust24THRUST_300001_SM_1000_NS8cuda_cub6__fill7functorINS7_6detail15normal_iteratorINS7_10device_ptrIfEEEEfEEEEvT0_T1_ --------------------------
	.section	.nv.info._ZN3cub18CUB_300001_SM_10006detail8for_each13static_kernelINS2_12policy_hub_t12policy_500_tElN6thrust24THRUST_300001_SM_1000_NS8cuda_cub6__fill7functorINS7_6detail15normal_iteratorINS7_10device_ptrIfEEEEfEEEEvT0_T1_,"",@"SHT_CUDA_INFO"
	.sectionflags	@""
	.align	4


	//----- nvinfo : EIATTR_CUDA_API_VERSION
	.align		4
        /*0000*/ 	.byte	0x04, 0x37
        /*0002*/ 	.short	(.L_356 - .L_355)
.L_355:
        /*0004*/ 	.word	0x00000082


	//----- nvinfo : EIATTR_KPARAM_INFO
	.align		4
.L_356:
        /*0008*/ 	.byte	0x04, 0x17
        /*000a*/ 	.short	(.L_358 - .L_357)
.L_357:
        /*000c*/ 	.word	0x00000000
        /*0010*/ 	.short	0x0001
        /*0012*/ 	.short	0x0008
        /*0014*/ 	.byte	0x00, 0xf0, 0x41, 0x00


	//----- nvinfo : EIATTR_KPARAM_INFO
	.align		4
.L_358:
        /*0018*/ 	.byte	0x04, 0x17
        /*001a*/ 	.short	(.L_360 - .L_359)
.L_359:
        /*001c*/ 	.word	0x00000000
        /*0020*/ 	.short	0x0000
        /*0022*/ 	.short	0x0000
        /*0024*/ 	.byte	0x00, 0xf0, 0x21, 0x00


	//----- nvinfo : EIATTR_SPARSE_MMA_MASK
	.align		4
.L_360:
        /*0028*/ 	.byte	0x03, 0x50
        /*002a*/ 	.short	0x0000


	//----- nvinfo : EIATTR_MAXREG_COUNT
	.align		4
        /*002c*/ 	.byte	0x03, 0x1b
        /*002e*/ 	.short	0x00ff


	//----- nvinfo : EIATTR_MERCURY_ISA_VERSION
	.align		4
        /*0030*/ 	.byte	0x03, 0x5f
        /*0032*/ 	.short	0x0101


	//----- nvinfo : EIATTR_VRC_CTA_INIT_COUNT
	.align		4
        /*0034*/ 	.byte	0x02, 0x4a
	.zero		1
	.zero		1


	//----- nvinfo : EIATTR_EXIT_INSTR_OFFSETS
	.align		4
        /*0038*/ 	.byte	0x04, 0x1c
        /*003a*/ 	.short	(.L_362 - .L_361)


	//   ....[0]....
.L_361:
        /*003c*/ 	.word	0x00000130


	//   ....[1]....
        /*0040*/ 	.word	0x00000240


	//   ....[2]....
        /*0044*/ 	.word	0x00000270


	//----- nvinfo : EIATTR_MAX_THREADS
	.align		4
.L_362:
        /*0048*/ 	.byte	0x04, 0x05
        /*004a*/ 	.short	(.L_364 - .L_363)
.L_363:
        /*004c*/ 	.word	0x00000100
        /*0050*/ 	.word	0x00000001
        /*0054*/ 	.word	0x00000001


	//----- nvinfo : EIATTR_CBANK_PARAM_SIZE
	.align		4
.L_364:
        /*0058*/ 	.byte	0x03, 0x19
        /*005a*/ 	.short	0x0018


	//----- nvinfo : EIATTR_PARAM_CBANK
	.align		4
        /*005c*/ 	.byte	0x04, 0x0a
        /*005e*/ 	.short	(.L_366 - .L_365)
	.align		4
.L_365:
        /*0060*/ 	.word	index@(.nv.constant0._ZN3cub18CUB_300001_SM_10006detail8for_each13static_kernelINS2_12policy_hub_t12policy_500_tElN6thrust24THRUST_300001_SM_1000_NS8cuda_cub6__fill7functorINS7_6detail15normal_iteratorINS7_10device_ptrIfEEEEfEEEEvT0_T1_)
        /*0064*/ 	.short	0x0380
        /*0066*/ 	.short	0x0018


	//----- nvinfo : EIATTR_SW_WAR
	.align		4
.L_366:
        /*0068*/ 	.byte	0x04, 0x36
        /*006a*/ 	.short	(.L_368 - .L_367)
.L_367:
        /*006c*/ 	.word	0x00000008
.L_368:


//--------------------- .nv.info._ZN3cub18CUB_300001_SM_10006detail8for_each13static_kernelINS2_12policy_hub_t12policy_500_tEmN6thrust24THRUST_300001_SM_1000_NS8cuda_cub20__uninitialized_fill7functorINS7_10device_ptrIfEEfEEEEvT0_T1_ --------------------------
	.section	.nv.info._ZN3cub18CUB_300001_SM_10006detail8for_each13static_kernelINS2_12policy_hub_t12policy_500_tEmN6thrust24THRUST_300001_SM_1000_NS8cuda_cub20__uninitialized_fill7functorINS7_10device_ptrIfEEfEEEEvT0_T1_,"",@"SHT_CUDA_INFO"
	.sectionflags	@""
	.align	4


	//----- nvinfo : EIATTR_CUDA_API_VERSION
	.align		4
        /*0000*/ 	.byte	0x04, 0x37
        /*0002*/ 	.short	(.L_370 - .L_369)
.L_369:
        /*0004*/ 	.word	0x00000082


	//----- nvinfo : EIATTR_KPARAM_INFO
	.align		4
.L_370:
        /*0008*/ 	.byte	0x04, 0x17
        /*000a*/ 	.short	(.L_372 - .L_371)
.L_371:
        /*000c*/ 	.word	0x00000000
        /*0010*/ 	.short	0x0001
        /*0012*/ 	.short	0x0008
        /*0014*/ 	.byte	0x00, 0xf0, 0x41, 0x00


	//----- nvinfo : EIATTR_KPARAM_INFO
	.align		4
.L_372:
        /*0018*/ 	.byte	0x04, 0x17
        /*001a*/ 	.short	(.L_374 - .L_373)
.L_373:
        /*001c*/ 	.word	0x00000000
        /*0020*/ 	.short	0x0000
        /*0022*/ 	.short	0x0000
        /*0024*/ 	.byte	0x00, 0xf0, 0x21, 0x00


	//----- nvinfo : EIATTR_SPARSE_MMA_MASK
	.align		4
.L_374:
        /*0028*/ 	.byte	0x03, 0x50
        /*002a*/ 	.short	0x0000


	//----- nvinfo : EIATTR_MAXREG_COUNT
	.align		4
        /*002c*/ 	.byte	0x03, 0x1b
        /*002e*/ 	.short	0x00ff


	//----- nvinfo : EIATTR_MERCURY_ISA_VERSION
	.align		4
        /*0030*/ 	.byte	0x03, 0x5f
        /*0032*/ 	.short	0x0101


	//----- nvinfo : EIATTR_VRC_CTA_INIT_COUNT
	.align		4
        /*0034*/ 	.byte	0x02, 0x4a
	.zero		1
	.zero		1


	//----- nvinfo : EIATTR_EXIT_INSTR_OFFSETS
	.align		4
        /*0038*/ 	.byte	0x04, 0x1c
        /*003a*/ 	.short	(.L_376 - .L_375)


	//   ....[0]....
.L_375:
        /*003c*/ 	.word	0x00000130


	//   ....[1]....
        /*0040*/ 	.word	0x00000230


	//   ....[2]....
        /*0044*/ 	.word	0x00000260


	//----- nvinfo : EIATTR_MAX_THREADS
	.align		4
.L_376:
        /*0048*/ 	.byte	0x04, 0x05
        /*004a*/ 	.short	(.L_378 - .L_377)
.L_377:
        /*004c*/ 	.word	0x00000100
        /*0050*/ 	.word	0x00000001
        /*0054*/ 	.word	0x00000001


	//----- nvinfo : EIATTR_CBANK_PARAM_SIZE
	.align		4
.L_378:
        /*0058*/ 	.byte	0x03, 0x19
        /*005a*/ 	.short	0x0018


	//----- nvinfo : EIATTR_PARAM_CBANK
	.align		4
        /*005c*/ 	.byte	0x04, 0x0a
        /*005e*/ 	.short	(.L_380 - .L_379)
	.align		4
.L_379:
        /*0060*/ 	.word	index@(.nv.constant0._ZN3cub18CUB_300001_SM_10006detail8for_each13static_kernelINS2_12policy_hub_t12policy_500_tEmN6thrust24THRUST_300001_SM_1000_NS8cuda_cub20__uninitialized_fill7functorINS7_10device_ptrIfEEfEEEEvT0_T1_)
        /*0064*/ 	.short	0x0380
        /*0066*/ 	.short	0x0018


	//----- nvinfo : EIATTR_SW_WAR
	.align		4
.L_380:
        /*0068*/ 	.byte	0x04, 0x36
        /*006a*/ 	.short	(.L_382 - .L_381)
.L_381:
        /*006c*/ 	.word	0x00000008
.L_382:


//--------------------- .nv.info._ZN3cub18CUB_300001_SM_10006detail8for_each13static_kernelINS2_12policy_hub_t12policy_500_tEmN6thrust24THRUST_300001_SM_1000_NS8cuda_cub6__fill7functorINS7_6detail15normal_iteratorINS7_10device_ptrIfEEEEfEEEEvT0_T1_ --------------------------
	.section	.nv.info._ZN3cub18CUB_300001_SM_10006detail8for_each13static_kernelINS2_12policy_hub_t12policy_500_tEmN6thrust24THRUST_300001_SM_1000_NS8cuda_cub6__fill7functorINS7_6detail15normal_iteratorINS7_10device_ptrIfEEEEfEEEEvT0_T1_,"",@"SHT_CUDA_INFO"
	.sectionflags	@""
	.align	4


	//----- nvinfo : EIATTR_CUDA_API_VERSION
	.align		4
        /*0000*/ 	.byte	0x04, 0x37
        /*0002*/ 	.short	(.L_384 - .L_383)
.L_383:
        /*0004*/ 	.word	0x00000082


	//----- nvinfo : EIATTR_KPARAM_INFO
	.align		4
.L_384:
        /*0008*/ 	.byte	0x04, 0x17
        /*000a*/ 	.short	(.L_386 - .L_385)
.L_385:
        /*000c*/ 	.word	0x00000000
        /*0010*/ 	.short	0x0001
        /*0012*/ 	.short	0x0008
        /*0014*/ 	.byte	0x00, 0xf0, 0x41, 0x00


	//----- nvinfo : EIATTR_KPARAM_INFO
	.align		4
.L_386:
        /*0018*/ 	.byte	0x04, 0x17
        /*001a*/ 	.short	(.L_388 - .L_387)
.L_387:
        /*001c*/ 	.word	0x00000000
        /*0020*/ 	.short	0x0000
        /*0022*/ 	.short	0x0000
        /*0024*/ 	.byte	0x00, 0xf0, 0x21, 0x00


	//----- nvinfo : EIATTR_SPARSE_MMA_MASK
	.align		4
.L_388:
        /*0028*/ 	.byte	0x03, 0x50
        /*002a*/ 	.short	0x0000


	//----- nvinfo : EIATTR_MAXREG_COUNT
	.align		4
        /*002c*/ 	.byte	0x03, 0x1b
        /*002e*/ 	.short	0x00ff


	//----- nvinfo : EIATTR_MERCURY_ISA_VERSION
	.align		4
        /*0030*/ 	.byte	0x03, 0x5f
        /*0032*/ 	.short	0x0101


	//----- nvinfo : EIATTR_VRC_CTA_INIT_COUNT
	.align		4
        /*0034*/ 	.byte	0x02, 0x4a
	.zero		1
	.zero		1


	//----- nvinfo : EIATTR_EXIT_INSTR_OFFSETS
	.align		4
        /*0038*/ 	.byte	0x04, 0x1c
        /*003a*/ 	.short	(.L_390 - .L_389)


	//   ....[0]....
.L_389:
        /*003c*/ 	.word	0x00000130


	//   ....[1]....
        /*0040*/ 	.word	0x00000230


	//   ....[2]....
        /*0044*/ 	.word	0x00000260


	//----- nvinfo : EIATTR_MAX_THREADS
	.align		4
.L_390:
        /*0048*/ 	.byte	0x04, 0x05
        /*004a*/ 	.short	(.L_392 - .L_391)
.L_391:
        /*004c*/ 	.word	0x00000100
        /*0050*/ 	.word	0x00000001
        /*0054*/ 	.word	0x00000001


	//----- nvinfo : EIATTR_CBANK_PARAM_SIZE
	.align		4
.L_392:
        /*0058*/ 	.byte	0x03, 0x19
        /*005a*/ 	.short	0x0018


	//----- nvinfo : EIATTR_PARAM_CBANK
	.align		4
        /*005c*/ 	.byte	0x04, 0x0a
        /*005e*/ 	.short	(.L_394 - .L_393)
	.align		4
.L_393:
        /*0060*/ 	.word	index@(.nv.constant0._ZN3cub18CUB_300001_SM_10006detail8for_each13static_kernelINS2_12policy_hub_t12policy_500_tEmN6thrust24THRUST_300001_SM_1000_NS8cuda_cub6__fill7functorINS7_6detail15normal_iteratorINS7_10device_ptrIfEEEEfEEEEvT0_T1_)
        /*0064*/ 	.short	0x0380
        /*0066*/ 	.short	0x0018


	//----- nvinfo : EIATTR_SW_WAR
	.align		4
.L_394:
        /*0068*/ 	.byte	0x04, 0x36
        /*006a*/ 	.short	(.L_396 - .L_395)
.L_395:
        /*006c*/ 	.word	0x00000008
.L_396:


//--------------------- .nv.info._ZN3cub18CUB_300001_SM_10006detail4scan23DeviceCompactInitKernelINS0_13ScanTileStateIiLb1EEEPlEEvT_iT0_ --------------------------
	.section	.nv.info._ZN3cub18CUB_300001_SM_10006detail4scan23DeviceCompactInitKernelINS0_13ScanTileStateIiLb1EEEPlEEvT_iT0_,"",@"SHT_CUDA_INFO"
	.sectionflags	@""
	.align	4


	//----- nvinfo : EIATTR_CUDA_API_VERSION
	.align		4
        /*0000*/ 	.byte	0x04, 0x37
        /*0002*/ 	.short	(.L_398 - .L_397)
.L_397:
        /*0004*/ 	.word	0x00000082


	//----- nvinfo : EIATTR_KPARAM_INFO
	.align		4
.L_398:
        /*0008*/ 	.byte	0x04, 0x17
        /*000a*/ 	.short	(.L_400 - .L_399)
.L_399:
        /*000c*/ 	.word	0x00000000
        /*0010*/ 	.short	0x0002
        /*0012*/ 	.short	0x0010
        /*0014*/ 	.byte	0x00, 0xf5, 0x21, 0x00


	//----- nvinfo : EIATTR_KPARAM_INFO
	.align		4
.L_400:
        /*0018*/ 	.byte	0x04, 0x17
        /*001a*/ 	.short	(.L_402 - .L_401)
.L_401:
        /*001c*/ 	.word	0x00000000
        /*0020*/ 	.short	0x0001
        /*0022*/ 	.short	0x0008
        /*0024*/ 	.byte	0x00, 0xf0, 0x11, 0x00


	//----- nvinfo : EIATTR_KPARAM_INFO
	.align		4
.L_402:
        /*0028*/ 	.byte	0x04, 0x17
        /*002a*/ 	.short	(.L_404 - .L_403)
.L_403:
        /*002c*/ 	.word	0x00000000
        /*0030*/ 	.short	0x0000
        /*0032*/ 	.short	0x0000
        /*0034*/ 	.byte	0x00, 0xf0, 0x21, 0x00


	//----- nvinfo : EIATTR_SPARSE_MMA_MASK
	.align		4
.L_404:
        /*0038*/ 	.byte	0x03, 0x50
        /*003a*/ 	.short	0x0000


	//----- nvinfo : EIATTR_MAXREG_COUNT
	.align		4
        /*003c*/ 	.byte	0x03, 0x1b
        /*003e*/ 	.short	0x00ff


	//----- nvinfo : EIATTR_MERCURY_ISA_VERSION
	.align		4
        /*0040*/ 	.byte	0x03, 0x5f
        /*0042*/ 	.short	0x0101


	//----- nvinfo : EIATTR_VRC_CTA_INIT_COUNT
	.align		4
        /*0044*/ 	.byte	0x02, 0x4a
	.zero		1
	.zero		1


	//----- nvinfo : EIATTR_EXIT_INSTR_OFFSETS
	.align		4
        /*0048*/ 	.byte	0x04, 0x1c
        /*004a*/ 	.short	(.L_406 - .L_405)


	//   ....[0]....
.L_405:
        /*004c*/ 	.word	0x00000130


	//   ....[1]....
        /*0050*/ 	.word	0x00000160


	//----- nvinfo : EIATTR_CBANK_PARAM_SIZE
	.align		4
.L_406:
        /*0054*/ 	.byte	0x03, 0x19
        /*0056*/ 	.short	0x0018


	//----- nvinfo : EIATTR_PARAM_CBANK
	.align		4
        /*0058*/ 	.byte	0x04, 0x0a
        /*005a*/ 	.short	(.L_408 - .L_407)
	.align		4
.L_407:
        /*005c*/ 	.word	index@(.nv.constant0._ZN3cub18CUB_300001_SM_10006detail4scan23DeviceCompactInitKernelINS0_13ScanTileStateIiLb1EEEPlEEvT_iT0_)
        /*0060*/ 	.short	0x0380
        /*0062*/ 	.short	0x0018


	//----- nvinfo : EIATTR_SW_WAR
	.align		4
.L_408:
        /*0064*/ 	.byte	0x04, 0x36
        /*0066*/ 	.short	(.L_410 - .L_409)
.L_409:
        /*0068*/ 	.word	0x00000008
.L_410:


//--------------------- .nv.info._ZN3cub18CUB_300001_SM_10006detail4scan23DeviceCompactInitKernelINS0_13ScanTileStateIiLb1EEEPiEEvT_iT0_ --------------------------
	.section	.nv.info._ZN3cub18CUB_300001_SM_10006detail4scan23DeviceCompactInitKernelINS0_13ScanTileStateIiLb1EEEPiEEvT_iT0_,"",@"SHT_CUDA_INFO"
	.sectionflags	@""
	.align	4


	//----- nvinfo : EIATTR_CUDA_API_VERSION
	.align		4
        /*0000*/ 	.byte	0x04, 0x37
        /*0002*/ 	.short	(.L_412 - .L_411)
.L_411:
        /*0004*/ 	.word	0x00000082


	//----- nvinfo : EIATTR_KPARAM_INFO
	.align		4
.L_412:
        /*0008*/ 	.byte	0x04, 0x17
        /*000a*/ 	.short	(.L_414 - .L_413)
.L_413:
        /*000c*/ 	.word	0x00000000
        /*0010*/ 	.short	0x0002
        /*0012*/ 	.short	0x0010
        /*0014*/ 	.byte	0x00, 0xf5, 0x21, 0x00


	//----- nvinfo : EIATTR_KPARAM_INFO
	.align		4
.L_414:
        /*0018*/ 	.byte	0x04, 0x17
        /*001a*/ 	.short	(.L_416 - .L_415)
.L_415:
        /*001c*/ 	.word	0x00000000
        /*0020*/ 	.short	0x0001
        /*0022*/ 	.short	0x0008
        /*0024*/ 	.byte	0x00, 0xf0, 0x11, 0x00


	//----- nvinfo : EIATTR_KPARAM_INFO
	.align		4
.L_416:
        /*0028*/ 	.byte	0x04, 0x17
        /*002a*/ 	.short	(.L_418 - .L_417)
.L_417:
        /*002c*/ 	.word	0x00000000
        /*0030*/ 	.short	0x0000
        /*0032*/ 	.short	0x0000
        /*0034*/ 	.byte	0x00, 0xf0, 0x21, 0x00


	//----- nvinfo : EIATTR_SPARSE_MMA_MASK
	.align		4
.L_418:
        /*0038*/ 	.byte	0x03, 0x50
        /*003a*/ 	.short	0x0000


	//----- nvinfo : EIATTR_MAXREG_COUNT
	.align		4
        /*003c*/ 	.byte	0x03, 0x1b
        /*003e*/ 	.short	0x00ff


	//----- nvinfo : EIATTR_MERCURY_ISA_VERSION
	.align		4
        /*0040*/ 	.byte	0x03, 0x5f
        /*0042*/ 	.short	0x0101


	//----- nvinfo : EIATTR_VRC_CTA_INIT_COUNT
	.align		4
        /*0044*/ 	.byte	0x02, 0x4a
	.zero		1
	.zero		1


	//----- nvinfo : EIATTR_EXIT_INSTR_OFFSETS
	.align		4
        /*0048*/ 	.byte	0x04, 0x1c
        /*004a*/ 	.short	(.L_420 - .L_419)


	//   ....[0]....
.L_419:
        /*004c*/ 	.word	0x00000130


	//   ....[1]....
        /*0050*/ 	.word	0x00000160


	//----- nvinfo : EIATTR_CBANK_PARAM_SIZE
	.align		4
.L_420:
        /*0054*/ 	.byte	0x03, 0x19
        /*0056*/ 	.short	0x0018


	//----- nvinfo : EIATTR_PARAM_CBANK
	.align		4
        /*0058*/ 	.byte	0x04, 0x0a
        /*005a*/ 	.short	(.L_422 - .L_421)
	.align		4
.L_421:
        /*005c*/ 	.word	index@(.nv.constant0._ZN3cub18CUB_300001_SM_10006detail4scan23DeviceCompactInitKernelINS0_13ScanTileStateIiLb1EEEPiEEvT_iT0_)
        /*0060*/ 	.short	0x0380
        /*0062*/ 	.short	0x0018


	//----- nvinfo : EIATTR_SW_WAR
	.align		4
.L_422:
        /*0064*/ 	.byte	0x04, 0x36
        /*0066*/ 	.short	(.L_424 - .L_423)
.L_423:
        /*0068*/ 	.word	0x00000008
.L_424:


//--------------------- .nv.info._ZN3cub18CUB_300001_SM_10006detail11EmptyKernelIvEEvv --------------------------
	.section	.nv.info._ZN3cub18CUB_300001_SM_10006detail11EmptyKernelIvEEvv,"",@"SHT_CUDA_INFO"
	.sectionflags	@""
	.align	4


	//----- nvinfo : EIATTR_CUDA_API_VERSION
	.align		4
        /*0000*/ 	.byte	0x04, 0x37
        /*0002*/ 	.short	(.L_426 - .L_425)
.L_425:
        /*0004*/ 	.word	0x00000082


	//----- nvinfo : EIATTR_SPARSE_MMA_MASK
	.align		4
.L_426:
        /*0008*/ 	.byte	0x03, 0x50
        /*000a*/ 	.short	0x0000


	//----- nvinfo : EIATTR_MAXREG_COUNT
	.align		4
        /*000c*/ 	.byte	0x03, 0x1b
        /*000e*/ 	.short	0x00ff


	//----- nvinfo : EIATTR_MERCURY_ISA_VERSION
	.align		4
        /*0010*/ 	.byte	0x03, 0x5f
        /*0012*/ 	.short	0x0101


	//----- nvinfo : EIATTR_VRC_CTA_INIT_COUNT
	.align		4
        /*0014*/ 	.byte	0x02, 0x4a
	.zero		1
	.zero		1


	//----- nvinfo : EIATTR_EXIT_INSTR_OFFSETS
	.align		4
        /*0018*/ 	.byte	0x04, 0x1c
        /*001a*/ 	.short	(.L_428 - .L_427)


	//   ....[0]....
.L_427:
        /*001c*/ 	.word	0x00000010


	//----- nvinfo : EIATTR_SW_WAR
	.align		4
.L_428:
        /*0020*/ 	.byte	0x04, 0x36
        /*0022*/ 	.short	(.L_430 - .L_429)
.L_429:
        /*0024*/ 	.word	0x00000008
.L_430:


//--------------------- .nv.info._ZN6thrust24THRUST_300001_SM_1000_NS8cuda_cub4core6detail13_kernel_agentINS1_8__reduce11ReduceAgentIPN4cuda3std3__45tupleIJflEEESC_SB_lNS1_9__extrema9arg_max_fIflNS9_4lessIfEEEEEEJSC_SC_iSH_EEEvDpT0_ --------------------------
	.section	.nv.info._ZN6thrust24THRUST_300001_SM_1000_NS8cuda_cub4core6detail13_kernel_agentINS1_8__reduce11ReduceAgentIPN4cuda3std3__45tupleIJflEEESC_SB_lNS1_9__extrema9arg_max_fIflNS9_4lessIfEEEEEEJSC_SC_iSH_EEEvDpT0_,"",@"SHT_CUDA_INFO"
	.sectionflags	@""
	.align	4


	//----- nvinfo : EIATTR_CUDA_API_VERSION
	.align		4
        /*0000*/ 	.byte	0x04, 0x37
        /*0002*/ 	.short	(.L_432 - .L_431)
.L_431:
        /*0004*/ 	.word	0x00000082


	//----- nvinfo : EIATTR_KPARAM_INFO
	.align		4
.L_432:
        /*0008*/ 	.byte	0x04, 0x17
        /*000a*/ 	.short	(.L_434 - .L_433)
.L_433:
        /*000c*/ 	.word	0x00000000
        /*0010*/ 	.short	0x0003
        /*0012*/ 	.short	0x0014
        /*0014*/ 	.byte	0x00, 0xf0, 0x05, 0x00


	//----- nvinfo : EIATTR_KPARAM_INFO
	.align		4
.L_434:
        /*0018*/ 	.byte	0x04, 0x17
        /*001a*/ 	.short	(.L_436 - .L_435)
.L_435:
        /*001c*/ 	.word	0x00000000
        /*0020*/ 	.short	0x0002
        /*0022*/ 	.short	0x0010
        /*0024*/ 	.byte	0x00, 0xf0, 0x11, 0x00


	//----- nvinfo : EIATTR_KPARAM_INFO
	.align		4
.L_436:
        /*0028*/ 	.byte	0x04, 0x17
        /*002a*/ 	.short	(.L_438 - .L_437)
.L_437:
        /*002c*/ 	.word	0x00000000
        /*0030*/ 	.short	0x0001
        /*0032*/ 	.short	0x0008
        /*0034*/ 	.byte	0x00, 0xf5, 0x21, 0x00


	//----- nvinfo : EIATTR_KPARAM_INFO
	.align		4
.L_438:
        /*0038*/ 	.byte	0x04, 0x17
        /*003a*/ 	.short	(.L_440 - .L_439)
.L_439:
        /*003c*/ 	.word	0x00000000
        /*0040*/ 	.short	0x0000
        /*0042*/ 	.short	0x0000
        /*0044*/ 	.byte	0x00, 0xf5, 0x21, 0x00


	//----- nvinfo : EIATTR_SPARSE_MMA_MASK
	.align		4
.L_440:
        /*0048*/ 	.byte	0x03, 0x50
        /*004a*/ 	.short	0x0000


	//----- nvinfo : EIATTR_MAXREG_COUNT
	.align		4
        /*004c*/ 	.byte	0x03, 0x1b
        /*004e*/ 	.short	0x00ff


	//----- nvinfo : EIATTR_NUM_BARRIERS
	.align		4
        /*0050*/ 	.byte	0x02, 0x4c
        /*0052*/ 	.byte	0x01
	.zero		1


	//----- nvinfo : EIATTR_MERCURY_ISA_VERSION
	.align		4
        /*0054*/ 	.byte	0x03, 0x5f
        /*0056*/ 	.short	0x0101


	//----- nvinfo : EIATTR_COOP_GROUP_MASK_REGIDS
	.align		4
        /*0058*/ 	.byte	0x04, 0x29
        /*005a*/ 	.short	(.L_442 - .L_441)


	//   ....[0]....
.L_441:
        /*005c*/ 	.word	0xffffffff


	//   ....[1]....
        /*0060*/ 	.word	0xffffffff


	//   ....[2]....
        /*0064*/ 	.word	0xffffffff


	//   ....[3]....
        /*0068*/ 	.word	0xffffffff


	//   ....[4]....
        /*006c*/ 	.word	0xffffffff


	//   ....[5]....
        /*0070*/ 	.word	0xffffffff


	//   ....[6]....
        /*0074*/ 	.word	0xffffffff


	//   ....[7]....
        /*0078*/ 	.word	0xffffffff


	//   ....[8]....
        /*007c*/ 	.word	0xffffffff


	//   ....[9]....
        /*0080*/ 	.word	0xffffffff


	//   ....[10]....
        /*0084*/ 	.word	0xffffffff


	//   ....[11]....
        /*0088*/ 	.word	0xffffffff


	//   ....[12]....
        /*008c*/ 	.word	0xffffffff


	//   ....[13]....
        /*0090*/ 	.word	0xffffffff


	//   ....[14]....
        /*0094*/ 	.word	0xffffffff


	//   ....[15]....
        /*0098*/ 	.word	0xffffffff


	//   ....[16]....
        /*009c*/ 	.word	0xffffffff


	//   ....[17]....
        /*00a0*/ 	.word	0xffffffff


	//   ....[18]....
        /*00a4*/ 	.word	0xffffffff


	//   ....[19]....
        /*00a8*/ 	.word	0xffffffff


	//   ....[20]....
        /*00ac*/ 	.word	0xffffffff


	//   ....[21]....
        /*00b0*/ 	.word	0xffffffff


	//   ....[22]....
        /*00b4*/ 	.word	0xffffffff


	//   ....[23]....
        /*00b8*/ 	.word	0xffffffff


	//   ....[24]....
        /*00bc*/ 	.word	0xffffffff


	//   ....[25]....
        /*00c0*/ 	.word	0xffffffff


	//   ....[26]....
        /*00c4*/ 	.word	0xffffffff


	//   ....[27]....
        /*00c8*/ 	.word	0xffffffff


	//   ....[28]....
        /*00cc*/ 	.word	0xffffffff


	//   ....[29]....
        /*00d0*/ 	.word	0xffffffff


	//   ....[30]....
        /*00d4*/ 	.word	0xffffffff


	//   ....[31]....
        /*00d8*/ 	.word	0xffffffff


	//   ....[32]....
        /*00dc*/ 	.word	0xffffffff


	//   ....[33]....
        /*00e0*/ 	.word	0xffffffff


	//   ....[34]....
        /*00e4*/ 	.word	0xffffffff


	//   ....[35]....
        /*00e8*/ 	.word	0xffffffff


	//   ....[36]....
        /*00ec*/ 	.word	0xffffffff


	//   ....[37]....
        /*00f0*/ 	.word	0xffffffff


	//   ....[38]....
        /*00f4*/ 	.word	0xffffffff


	//   ....[39]....
        /*00f8*/ 	.word	0xffffffff


	//   ....[40]....
        /*00fc*/ 	.word	0xffffffff


	//   ....[41]....
        /*0100*/ 	.word	0xffffffff


	//   ....[42]....
        /*0104*/ 	.word	0xffffffff


	//   ....[43]....
        /*0108*/ 	.word	0xffffffff


	//   ....[44]....
        /*010c*/ 	.word	0xffffffff


	//----- nvinfo : EIATTR_COOP_GROUP_INSTR_OFFSETS
	.align		4
.L_442:
        /*0110*/ 	.byte	0x04, 0x28
        /*0112*/ 	.short	(.L_444 - .L_443)


	//   ....[0]....
.L_443:
        /*0114*/ 	.word	0x00000a60


	//   ....[1]....
        /*0118*/ 	.word	0x00000a90


	//   ....[2]....
        /*011c*/ 	.word	0x00000aa0


	//   ....[3]....
        /*0120*/ 	.word	0x00000c00


	//   ....[4]....
        /*0124*/ 	.word	0x00000c40


	//   ....[5]....
        /*0128*/ 	.word	0x00000c80


	//   ....[6]....
        /*012c*/ 	.word	0x00000dc0


	//   ....[7]....
        /*0130*/ 	.word	0x00000df0


	//   ....[8]....
        /*0134*/ 	.word	0x00000e20


	//   ....[9]....
        /*0138*/ 	.word	0x00000f50


	//   ....[10]....
        /*013c*/ 	.word	0x00000f80


	//   ....[11]....
        /*0140*/ 	.word	0x00000fb0


	//   ....[12]....
        /*0144*/ 	.word	0x000010e0


	//   ....[13]....
        /*0148*/ 	.word	0x00001110


	//   ....[14]....
        /*014c*/ 	.word	0x00001140


	//   ....[15]....
        /*0150*/ 	.word	0x00001d00


	//   ....[16]....
        /*0154*/ 	.word	0x00001d10


	//   ....[17]....
        /*0158*/ 	.word	0x00001d20


	//   ....[18]....
        /*015c*/ 	.word	0x00001ef0


	//   ....[19]....
        /*0160*/ 	.word	0x00001f30


	//   ....[20]....
        /*0164*/ 	.word	0x00001f60


	//   ....[21]....
        /*0168*/ 	.word	0x00002090


	//   ....[22]....
        /*016c*/ 	.word	0x000020c0


	//   ....[23]....
        /*0170*/ 	.word	0x000020f0


	//   ....[24]....
        /*0174*/ 	.word	0x00002220


	//   ....[25]....
        /*0178*/ 	.word	0x00002250


	//   ....[26]....
        /*017c*/ 	.word	0x00002280


	//   ....[27]....
        /*0180*/ 	.word	0x000023b0


	//   ....[28]....
        /*0184*/ 	.word	0x000023e0


	//   ....[29]....
        /*0188*/ 	.word	0x00002410


	//   ....[30]....
        /*018c*/ 	.word	0x00004a60


	//   ....[31]....
        /*0190*/ 	.word	0x00004a80


	//   ....[32]....
        /*0194*/ 	.word	0x00004a90


	//   ....[33]....
        /*0198*/ 	.word	0x00004c30


	//   ....[34]....
        /*019c*/ 	.word	0x00004c60


	//   ....[35]....
        /*01a0*/ 	.word	0x00004c90


	//   ....[36]....
        /*01a4*/ 	.word	0x00004dc0


	//   ....[37]....
        /*01a8*/ 	.word	0x00004df0


	//   ....[38]....
        /*01ac*/ 	.word	0x00004e20


	//   ....[39]....
        /*01b0*/ 	.word	0x00004f50


	//   ....[40]....
        /*01b4*/ 	.word	0x00004f80


	//   ....[41]....
        /*01b8*/ 	.word	0x00004fb0


	//   ....[42]....
        /*01bc*/ 	.word	0x000050e0


	//   ....[43]....
        /*01c0*/ 	.word	0x00005110


	//   ....[44]....
        /*01c4*/ 	.word	0x00005140


	//----- nvinfo : EIATTR_VRC_CTA_INIT_COUNT
	.align		4
.L_444:
        /*01c8*/ 	.byte	0x02, 0x4a
	.zero		1
	.zero		1


	//----- nvinfo : EIATTR_EXIT_INSTR_OFFSETS
	.align		4
        /*01cc*/ 	.byte	0x04, 0x1c
        /*01ce*/ 	.short	(.L_446 - .L_445)


	//   ....[0]....
.L_445:
        /*01d0*/ 	.word	0x00000030


	//   ....[1]....
        /*01d4*/ 	.word	0x00005c50


	//   ....[2]....
        /*01d8*/ 	.word	0x00005cc0


	//----- nvinfo : EIATTR_MAX_THREADS
	.align		4
.L_446:
        /*01dc*/ 	.byte	0x04, 0x05
        /*01de*/ 	.short	(.L_448 - .L_447)
.L_447:
        /*01e0*/ 	.word	0x00000100
        /*01e4*/ 	.word	0x00000001
        /*01e8*/ 	.word	0x00000001


	//----- nvinfo : EIATTR_CRS_STACK_SIZE
	.align		4
.L_448:
        /*01ec*/ 	.byte	0x04, 0x1e
        /*01ee*/ 	.short	(.L_450 - .L_449)
.L_449:
        /*01f0*/ 	.word	0x00000000


	//----- nvinfo : EIATTR_CBANK_PARAM_SIZE
	.align		4
.L_450:
        /*01f4*/ 	.byte	0x03, 0x19
        /*01f6*/ 	.short	0x0015


	//----- nvinfo : EIATTR_PARAM_CBANK
	.align		4
        /*01f8*/ 	.byte	0x04, 0x0a
        /*01fa*/ 	.short	(.L_452 - .L_451)
	.align		4
.L_451:
        /*01fc*/ 	.word	index@(.nv.constant0._ZN6thrust24THRUST_300001_SM_1000_NS8cuda_cub4core6detail13_kernel_agentINS1_8__reduce11ReduceAgentIPN4cuda3std3__45tupleIJflEEESC_SB_lNS1_9__extrema9arg_max_fIflNS9_4lessIfEEEEEEJSC_SC_iSH_EEEvDpT0_)
        /*0200*/ 	.short	0x0380
        /*0202*/ 	.short	0x0015


	//----- nvinfo : EIATTR_SW_WAR
	.align		4
.L_452:
        /*0204*/ 	.byte	0x04, 0x36
        /*0206*/ 	.short	(.L_454 - .L_453)
.L_453:
        /*0208*/ 	.word	0x00000008
.L_454:


//--------------------- .nv.info._ZN6thrust24THRUST_300001_SM_1000_NS8cuda_cub4core6detail13_kernel_agentINS1_8__reduce11ReduceAgentINS0_12zip_iteratorIN4cuda3std3__45tupleIJNS0_6detail15normal_iteratorINS0_10device_ptrIfEEEENS0_17counting_iteratorIlNS0_11use_defaultESI_SI_EEEEEEEPNSB_IJflEEESM_lNS1_9__extrema9arg_max_fIflNSA_4lessIfEEEEEEJSL_SN_lN3cub18CUB_300001_SM_100013GridEvenShareIlEENSV_9GridQueueIyEESS_EEEvDpT0_ --------------------------
	.section	.nv.info._ZN6thrust24THRUST_300001_SM_1000_NS8cuda_cub4core6detail13_kernel_agentINS1_8__reduce11ReduceAgentINS0_12zip_iteratorIN4cuda3std3__45tupleIJNS0_6detail15normal_iteratorINS0_10device_ptrIfEEEENS0_17counting_iteratorIlNS0_11use_defaultESI_SI_EEEEEEEPNSB_IJflEEESM_lNS1_9__extrema9arg_max_fIflNSA_4lessIfEEEEEEJSL_SN_lN3cub18CUB_300001_SM_100013GridEvenShareIlEENSV_9GridQueueIyEESS_EEEvDpT0_,"",@"SHT_CUDA_INFO"
	.sectionflags	@""
	.align	4


	//----- nvinfo : EIATTR_CUDA_API_VERSION
	.align		4
        /*0000*/ 	.byte	0x04, 0x37
        /*0002*/ 	.short	(.L_456 - .L_455)
.L_455:
        /*0004*/ 	.word	0x00000082


	//----- nvinfo : EIATTR_KPARAM_INFO
	.align		4
.L_456:
        /*0008*/ 	.byte	0x04, 0x17
        /*000a*/ 	.short	(.L_458 - .L_457)
.L_457:
        /*000c*/ 	.word	0x00000000
        /*0010*/ 	.short	0x0005
        /*0012*/ 	.short	0x0070
        /*0014*/ 	.byte	0x00, 0xf0, 0x05, 0x00


	//----- nvinfo : EIATTR_KPARAM_INFO
	.align		4
.L_458:
        /*0018*/ 	.byte	0x04, 0x17
        /*001a*/ 	.short	(.L_460 - .L_459)
.L_459:
        /*001c*/ 	.word	0x00000000
        /*0020*/ 	.short	0x0004
        /*0022*/ 	.short	0x0068
        /*0024*/ 	.byte	0x00, 0xf0, 0x21, 0x00


	//----- nvinfo : EIATTR_KPARAM_INFO
	.align		4
.L_460:
        /*0028*/ 	.byte	0x04, 0x17
        /*002a*/ 	.short	(.L_462 - .L_461)
.L_461:
        /*002c*/ 	.word	0x00000000
        /*0030*/ 	.short	0x0003
        /*0032*/ 	.short	0x0020
        /*0034*/ 	.byte	0x00, 0xf0, 0x21, 0x01


	//----- nvinfo : EIATTR_KPARAM_INFO
	.align		4
.L_462:
        /*0038*/ 	.byte	0x04, 0x17
        /*003a*/ 	.short	(.L_464 - .L_463)
.L_463:
        /*003c*/ 	.word	0x00000000
        /*0040*/ 	.short	0x0002
        /*0042*/ 	.short	0x0018
        /*0044*/ 	.byte	0x00, 0xf0, 0x21, 0x00


	//----- nvinfo : EIATTR_KPARAM_INFO
	.align		4
.L_464:
        /*0048*/ 	.byte	0x04, 0x17
        /*004a*/ 	.short	(.L_466 - .L_465)
.L_465:
        /*004c*/ 	.word	0x00000000
        /*0050*/ 	.short	0x0001
        /*0052*/ 	.short	0x0010
        /*0054*/ 	.byte	0x00, 0xf5, 0x21, 0x00


	//----- nvinfo : EIATTR_KPARAM_INFO
	.align		4
.L_466:
        /*0058*/ 	.byte	0x04, 0x17
        /*005a*/ 	.short	(.L_468 - .L_467)
.L_467:
        /*005c*/ 	.word	0x00000000
        /*0060*/ 	.short	0x0000
        /*0062*/ 	.short	0x0000
        /*0064*/ 	.byte	0x00, 0xf0, 0x41, 0x00


	//----- nvinfo : EIATTR_SPARSE_MMA_MASK
	.align		4
.L_468:
        /*0068*/ 	.byte	0x03, 0x50
        /*006a*/ 	.short	0x0000


	//----- nvinfo : EIATTR_MAXREG_COUNT
	.align		4
        /*006c*/ 	.byte	0x03, 0x1b
        /*006e*/ 	.short	0x00ff


	//----- nvinfo : EIATTR_NUM_BARRIERS
	.align		4
        /*0070*/ 	.byte	0x02, 0x4c
        /*0072*/ 	.byte	0x01
	.zero		1


	//----- nvinfo : EIATTR_MERCURY_ISA_VERSION
	.align		4
        /*0074*/ 	.byte	0x03, 0x5f
        /*0076*/ 	.short	0x0101


	//----- nvinfo : EIATTR_COOP_GROUP_MASK_REGIDS
	.align		4
        /*0078*/ 	.byte	0x04, 0x29
        /*007a*/ 	.short	(.L_470 - .L_469)


	//   ....[0]....
.L_469:
        /*007c*/ 	.word	0xffffffff


	//   ....[1]....
        /*0080*/ 	.word	0xffffffff


	//   ....[2]....
        /*0084*/ 	.word	0xffffffff


	//   ....[3]....
        /*0088*/ 	.word	0xffffffff


	//   ....[4]....
        /*008c*/ 	.word	0xffffffff


	//   ....[5]....
        /*0090*/ 	.word	0xffffffff


	//   ....[6]....
        /*0094*/ 	.word	0xffffffff


	//   ....[7]....
        /*0098*/ 	.word	0xffffffff


	//   ....[8]....
        /*009c*/ 	.word	0xffffffff


	//   ....[9]....
        /*00a0*/ 	.word	0xffffffff


	//   ....[10]....
        /*00a4*/ 	.word	0xffffffff


	//   ....[11]....
        /*00a8*/ 	.word	0xffffffff


	//   ....[12]....
        /*00ac*/ 	.word	0xffffffff


	//   ....[13]....
        /*00b0*/ 	.word	0xffffffff


	//   ....[14]....
        /*00b4*/ 	.word	0xffffffff


	//   ....[15]....
        /*00b8*/ 	.word	0xffffffff


	//   ....[16]....
        /*00bc*/ 	.word	0xffffffff


	//   ....[17]....
        /*00c0*/ 	.word	0xffffffff


	//   ....[18]....
        /*00c4*/ 	.word	0xffffffff


	//   ....[19]....
        /*00c8*/ 	.word	0xffffffff


	//   ....[20]....
        /*00cc*/ 	.word	0xffffffff


	//   ....[21]....
        /*00d0*/ 	.word	0xffffffff


	//   ....[22]....
        /*00d4*/ 	.word	0xffffffff


	//   ....[23]....
        /*00d8*/ 	.word	0xffffffff


	//   ....[24]....
        /*00dc*/ 	.word	0xffffffff


	//   ....[25]....
        /*00e0*/ 	.word	0xffffffff


	//   ....[26]....
        /*00e4*/ 	.word	0xffffffff


	//   ....[27]....
        /*00e8*/ 	.word	0xffffffff


	//   ....[28]....
        /*00ec*/ 	.word	0xffffffff


	//   ....[29]....
        /*00f0*/ 	.word	0xffffffff


	//   ....[30]....
        /*00f4*/ 	.word	0xffffffff


	//   ....[31]....
        /*00f8*/ 	.word	0xffffffff


	//   ....[32]....
        /*00fc*/ 	.word	0xffffffff


	//   ....[33]....
        /*0100*/ 	.word	0xffffffff


	//   ....[34]....
        /*0104*/ 	.word	0xffffffff


	//   ....[35]....
        /*0108*/ 	.word	0xffffffff


	//   ....[36]....
        /*010c*/ 	.word	0xffffffff


	//   ....[37]....
        /*0110*/ 	.word	0xffffffff


	//   ....[38]....
        /*0114*/ 	.word	0xffffffff


	//   ....[39]....
        /*0118*/ 	.word	0xffffffff


	//   ....[40]....
        /*011c*/ 	.word	0xffffffff


	//   ....[41]....
        /*0120*/ 	.word	0xffffffff


	//   ....[42]....
        /*0124*/ 	.word	0xffffffff


	//   ....[43]....
        /*0128*/ 	.word	0xffffffff


	//   ....[44]....
        /*012c*/ 	.word	0xffffffff


	//----- nvinfo : EIATTR_COOP_GROUP_INSTR_OFFSETS
	.align		4
.L_470:
        /*0130*/ 	.byte	0x04, 0x28
        /*0132*/ 	.short	(.L_472 - .L_471)


	//   ....[0]....
.L_471:
        /*0134*/ 	.word	0x00000c20


	//   ....[1]....
        /*0138*/ 	.word	0x00000c50


	//   ....[2]....
        /*013c*/ 	.word	0x00000c60


	//   ....[3]....
        /*0140*/ 	.word	0x00000dc0


	//   ....[4]....
        /*0144*/ 	.word	0x00000e00


	//   ....[5]....
        /*0148*/ 	.word	0x00000e40


	//   ....[6]....
        /*014c*/ 	.word	0x00000f80


	//   ....[7]....
        /*0150*/ 	.word	0x00000fb0


	//   ....[8]....
        /*0154*/ 	.word	0x00000fe0


	//   ....[9]....
        /*0158*/ 	.word	0x00001110


	//   ....[10]....
        /*015c*/ 	.word	0x00001140


	//   ....[11]....
        /*0160*/ 	.word	0x00001170


	//   ....[12]....
        /*0164*/ 	.word	0x000012a0


	//   ....[13]....
        /*0168*/ 	.word	0x000012d0


	//   ....[14]....
        /*016c*/ 	.word	0x00001300


	//   ....[15]....
        /*0170*/ 	.word	0x00001eb0


	//   ....[16]....
        /*0174*/ 	.word	0x00001ec0


	//   ....[17]....
        /*0178*/ 	.word	0x00001f40


	//   ....[18]....
        /*017c*/ 	.word	0x000020c0


	//   ....[19]....
        /*0180*/ 	.word	0x000020f0


	//   ....[20]....
        /*0184*/ 	.word	0x00002120


	//   ....[21]....
        /*0188*/ 	.word	0x00002250


	//   ....[22]....
        /*018c*/ 	.word	0x00002280


	//   ....[23]....
        /*0190*/ 	.word	0x000022b0


	//   ....[24]....
        /*0194*/ 	.word	0x000023e0


	//   ....[25]....
        /*0198*/ 	.word	0x00002410


	//   ....[26]....
        /*019c*/ 	.word	0x00002440


	//   ....[27]....
        /*01a0*/ 	.word	0x00002570


	//   ....[28]....
        /*01a4*/ 	.word	0x000025a0


	//   ....[29]....
        /*01a8*/ 	.word	0x000025d0


	//   ....[30]....
        /*01ac*/ 	.word	0x000048a0


	//   ....[31]....
        /*01b0*/ 	.word	0x000048c0


	//   ....[32]....
        /*01b4*/ 	.word	0x000048d0


	//   ....[33]....
        /*01b8*/ 	.word	0x00004a70


	//   ....[34]....
        /*01bc*/ 	.word	0x00004aa0


	//   ....[35]....
        /*01c0*/ 	.word	0x00004ad0


	//   ....[36]....
        /*01c4*/ 	.word	0x00004c00


	//   ....[37]....
        /*01c8*/ 	.word	0x00004c30


	//   ....[38]....
        /*01cc*/ 	.word	0x00004c60


	//   ....[39]....
        /*01d0*/ 	.word	0x00004d90


	//   ....[40]....
        /*01d4*/ 	.word	0x00004dc0


	//   ....[41]....
        /*01d8*/ 	.word	0x00004df0


	//   ....[42]....
        /*01dc*/ 	.word	0x00004f20


	//   ....[43]....
        /*01e0*/ 	.word	0x00004f50


	//   ....[44]....
        /*01e4*/ 	.word	0x00004f80


	//----- nvinfo : EIATTR_VRC_CTA_INIT_COUNT
	.align		4
.L_472:
        /*01e8*/ 	.byte	0x02, 0x4a
	.zero		1
	.zero		1


	//----- nvinfo : EIATTR_EXIT_INSTR_OFFSETS
	.align		4
        /*01ec*/ 	.byte	0x04, 0x1c
        /*01ee*/ 	.short	(.L_474 - .L_473)


	//   ....[0]....
.L_473:
        /*01f0*/ 	.word	0x00005a90


	//   ....[1]....
        /*01f4*/ 	.word	0x00005b00


	//----- nvinfo : EIATTR_MAX_THREADS
	.align		4
.L_474:
        /*01f8*/ 	.byte	0x04, 0x05
        /*01fa*/ 	.short	(.L_476 - .L_475)
.L_475:
        /*01fc*/ 	.word	0x00000100
        /*0200*/ 	.word	0x00000001
        /*0204*/ 	.word	0x00000001


	//----- nvinfo : EIATTR_CRS_STACK_SIZE
	.align		4
.L_476:
        /*0208*/ 	.byte	0x04, 0x1e
        /*020a*/ 	.short	(.L_478 - .L_477)
.L_477:
        /*020c*/ 	.word	0x00000000


	//----- nvinfo : EIATTR_CBANK_PARAM_SIZE
	.align		4
.L_478:
        /*0210*/ 	.byte	0x03, 0x19
        /*0212*/ 	.short	0x0071


	//----- nvinfo : EIATTR_PARAM_CBANK
	.align		4
        /*0214*/ 	.byte	0x04, 0x0a
        /*0216*/ 	.short	(.L_480 - .L_479)
	.align		4
.L_479:
        /*0218*/ 	.word	index@(.nv.constant0._ZN6thrust24THRUST_300001_SM_1000_NS8cuda_cub4core6detail13_kernel_agentINS1_8__reduce11ReduceAgentINS0_12zip_iteratorIN4cuda3std3__45tupleIJNS0_6detail15normal_iteratorINS0_10device_ptrIfEEEENS0_17counting_iteratorIlNS0_11use_defaultESI_SI_EEEEEEEPNSB_IJflEEESM_lNS1_9__extrema9arg_max_fIflNSA_4lessIfEEEEEEJSL_SN_lN3cub18CUB_300001_SM_100013GridEvenShareIlEENSV_9GridQueueIyEESS_EEEvDpT0_)
        /*021c*/ 	.short	0x0380
        /*021e*/ 	.short	0x0071


	//----- nvinfo : EIATTR_SW_WAR
	.align		4
.L_480:
        /*0220*/ 	.byte	0x04, 0x36
        /*0222*/ 	.short	(.L_482 - .L_481)
.L_481:
        /*0224*/ 	.word	0x00000008
.L_482:


//--------------------- .nv.info._ZN6thrust24THRUST_300001_SM_1000_NS8cuda_cub4core6detail13_kernel_agentINS1_8__reduce11ReduceAgentINS0_12zip_iteratorIN4cuda3std3__45tupleIJNS0_6detail15normal_iteratorINS0_10device_ptrIfEEEENS0_17counting_iteratorIlNS0_11use_defaultESI_SI_EEEEEEEPNSB_IJflEEESM_lNS1_9__extrema9arg_max_fIflNSA_4lessIfEEEEEEJSL_SN_lSS_EEEvDpT0_ --------------------------
	.section	.nv.info._ZN6thrust24THRUST_300001_SM_1000_NS8cuda_cub4core6detail13_kernel_agentINS1_8__reduce11ReduceAgentINS0_12zip_iteratorIN4cuda3std3__45tupleIJNS0_6detail15normal_iteratorINS0_10device_ptrIfEEEENS0_17counting_iteratorIlNS0_11use_defaultESI_SI_EEEEEEEPNSB_IJflEEESM_lNS1_9__extrema9arg_max_fIflNSA_4lessIfEEEEEEJSL_SN_lSS_EEEvDpT0_,"",@"SHT_CUDA_INFO"
	.sectionflags	@""
	.align	4


	//----- nvinfo : EIATTR_CUDA_API_VERSION
	.align		4
        /*0000*/ 	.byte	0x04, 0x37
        /*0002*/ 	.short	(.L_484 - .L_483)
.L_483:
        /*0004*/ 	.word	0x00000082


	//----- nvinfo : EIATTR_KPARAM_INFO
	.align		4
.L_484:
        /*0008*/ 	.byte	0x04, 0x17
        /*000a*/ 	.short	(.L_486 - .L_485)
.L_485:
        /*000c*/ 	.word	0x00000000
        /*0010*/ 	.short	0x0003
        /*0012*/ 	.short	0x0020
        /*0014*/ 	.byte	0x00, 0xf0, 0x05, 0x00


	//----- nvinfo : EIATTR_KPARAM_INFO
	.align		4
.L_486:
        /*0018*/ 	.byte	0x04, 0x17
        /*001a*/ 	.short	(.L_488 - .L_487)
.L_487:
        /*001c*/ 	.word	0x00000000
        /*0020*/ 	.short	0x0002
        /*0022*/ 	.short	0x0018
        /*0024*/ 	.byte	0x00, 0xf0, 0x21, 0x00


	//----- nvinfo : EIATTR_KPARAM_INFO
	.align		4
.L_488:
        /*0028*/ 	.byte	0x04, 0x17
        /*002a*/ 	.short	(.L_490 - .L_489)
.L_489:
        /*002c*/ 	.word	0x00000000
        /*0030*/ 	.short	0x0001
        /*0032*/ 	.short	0x0010
        /*0034*/ 	.byte	0x00, 0xf5, 0x21, 0x00


	//----- nvinfo : EIATTR_KPARAM_INFO
	.align		4
.L_490:
        /*0038*/ 	.byte	0x04, 0x17
        /*003a*/ 	.short	(.L_492 - .L_491)
.L_491:
        /*003c*/ 	.word	0x00000000
        /*0040*/ 	.short	0x0000
        /*0042*/ 	.short	0x0000
        /*0044*/ 	.byte	0x00, 0xf0, 0x41, 0x00


	//----- nvinfo : EIATTR_SPARSE_MMA_MASK
	.align		4
.L_492:
        /*0048*/ 	.byte	0x03, 0x50
        /*004a*/ 	.short	0x0000


	//----- nvinfo : EIATTR_MAXREG_COUNT
	.align		4
        /*004c*/ 	.byte	0x03, 0x1b
        /*004e*/ 	.short	0x00ff


	//----- nvinfo : EIATTR_NUM_BARRIERS
	.align		4
        /*0050*/ 	.byte	0x02, 0x4c
        /*0052*/ 	.byte	0x01
	.zero		1


	//----- nvinfo : EIATTR_MERCURY_ISA_VERSION
	.align		4
        /*0054*/ 	.byte	0x03, 0x5f
        /*0056*/ 	.short	0x0101


	//----- nvinfo : EIATTR_COOP_GROUP_MASK_REGIDS
	.align		4
        /*0058*/ 	.byte	0x04, 0x29
        /*005a*/ 	.short	(.L_494 - .L_493)


	//   ....[0]....
.L_493:
        /*005c*/ 	.word	0xffffffff


	//   ....[1]....
        /*0060*/ 	.word	0xffffffff


	//   ....[2]....
        /*0064*/ 	.word	0xffffffff


	//   ....[3]....
        /*0068*/ 	.word	0xffffffff


	//   ....[4]....
        /*006c*/ 	.word	0xffffffff


	//   ....[5]....
        /*0070*/ 	.word	0xffffffff


	//   ....[6]....
        /*0074*/ 	.word	0xffffffff


	//   ....[7]....
        /*0078*/ 	.word	0xffffffff


	//   ....[8]....
        /*007c*/ 	.word	0xffffffff


	//   ....[9]....
        /*0080*/ 	.word	0xffffffff


	//   ....[10]....
        /*0084*/ 	.word	0xffffffff


	//   ....[11]....
        /*0088*/ 	.word	0xffffffff


	//   ....[12]....
        /*008c*/ 	.word	0xffffffff


	//   ....[13]....
        /*0090*/ 	.word	0xffffffff


	//   ....[14]....
        /*0094*/ 	.word	0xffffffff


	//   ....[15]....
        /*0098*/ 	.word	0xffffffff


	//   ....[16]....
        /*009c*/ 	.word	0xffffffff


	//   ....[17]....
        /*00a0*/ 	.word	0xffffffff


	//   ....[18]....
        /*00a4*/ 	.word	0xffffffff


	//   ....[19]....
        /*00a8*/ 	.word	0xffffffff


	//   ....[20]....
        /*00ac*/ 	.word	0xffffffff


	//   ....[21]....
        /*00b0*/ 	.word	0xffffffff


	//   ....[22]....
        /*00b4*/ 	.word	0xffffffff


	//   ....[23]....
        /*00b8*/ 	.word	0xffffffff


	//   ....[24]....
        /*00bc*/ 	.word	0xffffffff


	//   ....[25]....
        /*00c0*/ 	.word	0xffffffff


	//   ....[26]....
        /*00c4*/ 	.word	0xffffffff


	//   ....[27]....
        /*00c8*/ 	.word	0xffffffff


	//   ....[28]....
        /*00cc*/ 	.word	0xffffffff


	//   ....[29]....
        /*00d0*/ 	.word	0xffffffff


	//   ....[30]....
        /*00d4*/ 	.word	0xffffffff


	//   ....[31]....
        /*00d8*/ 	.word	0xffffffff


	//   ....[32]....
        /*00dc*/ 	.word	0xffffffff


	//   ....[33]....
        /*00e0*/ 	.word	0xffffffff


	//   ....[34]....
        /*00e4*/ 	.word	0xffffffff


	//   ....[35]....
        /*00e8*/ 	.word	0xffffffff


	//   ....[36]....
        /*00ec*/ 	.word	0xffffffff


	//   ....[37]....
        /*00f0*/ 	.word	0xffffffff


	//   ....[38]....
        /*00f4*/ 	.word	0xffffffff


	//   ....[39]....
        /*00f8*/ 	.word	0xffffffff


	//   ....[40]....
        /*00fc*/ 	.word	0xffffffff


	//   ....[41]....
        /*0100*/ 	.word	0xffffffff


	//   ....[42]....
        /*0104*/ 	.word	0xffffffff


	//   ....[43]....
        /*0108*/ 	.word	0xffffffff


	//   ....[44]....
        /*010c*/ 	.word	0xffffffff


	//----- nvinfo : EIATTR_COOP_GROUP_INSTR_OFFSETS
	.align		4
.L_494:
        /*0110*/ 	.byte	0x04, 0x28
        /*0112*/ 	.short	(.L_496 - .L_495)


	//   ....[0]....
.L_495:
        /*0114*/ 	.word	0x00000b20


	//   ....[1]....
        /*0118*/ 	.word	0x00000b50


	//   ....[2]....
        /*011c*/ 	.word	0x00000b60


	//   ....[3]....
        /*0120*/ 	.word	0x00000cd0


	//   ....[4]....
        /*0124*/ 	.word	0x00000d10


	//   ....[5]....
        /*0128*/ 	.word	0x00000d40


	//   ....[6]....
        /*012c*/ 	.word	0x00000e80


	//   ....[7]....
        /*0130*/ 	.word	0x00000eb0


	//   ....[8]....
        /*0134*/ 	.word	0x00000ee0


	//   ....[9]....
        /*0138*/ 	.word	0x00001010


	//   ....[10]....
        /*013c*/ 	.word	0x00001040


	//   ....[11]....
        /*0140*/ 	.word	0x00001070


	//   ....[12]....
        /*0144*/ 	.word	0x000011a0


	//   ....[13]....
        /*0148*/ 	.word	0x000011d0


	//   ....[14]....
        /*014c*/ 	.word	0x00001200


	//   ....[15]....
        /*0150*/ 	.word	0x00001dc0


	//   ....[16]....
        /*0154*/ 	.word	0x00001dd0


	//   ....[17]....
        /*0158*/ 	.word	0x00001e50


	//   ....[18]....
        /*015c*/ 	.word	0x00001fc0


	//   ....[19]....
        /*0160*/ 	.word	0x00001ff0


	//   ....[20]....
        /*0164*/ 	.word	0x00002020


	//   ....[21]....
        /*0168*/ 	.word	0x00002150


	//   ....[22]....
        /*016c*/ 	.word	0x00002180


	//   ....[23]....
        /*0170*/ 	.word	0x000021b0


	//   ....[24]....
        /*0174*/ 	.word	0x000022e0


	//   ....[25]....
        /*0178*/ 	.word	0x00002310


	//   ....[26]....
        /*017c*/ 	.word	0x00002340


	//   ....[27]....
        /*0180*/ 	.word	0x00002470


	//   ....[28]....
        /*0184*/ 	.word	0x000024a0


	//   ....[29]....
        /*0188*/ 	.word	0x000024d0


	//   ....[30]....
        /*018c*/ 	.word	0x00004400


	//   ....[31]....
        /*0190*/ 	.word	0x00004420


	//   ....[32]....
        /*0194*/ 	.word	0x00004430


	//   ....[33]....
        /*0198*/ 	.word	0x000045d0


	//   ....[34]....
        /*019c*/ 	.word	0x00004600


	//   ....[35]....
        /*01a0*/ 	.word	0x00004630


	//   ....[36]....
        /*01a4*/ 	.word	0x00004760


	//   ....[37]....
        /*01a8*/ 	.word	0x00004790


	//   ....[38]....
        /*01ac*/ 	.word	0x000047c0


	//   ....[39]....
        /*01b0*/ 	.word	0x000048f0


	//   ....[40]....
        /*01b4*/ 	.word	0x00004920


	//   ....[41]....
        /*01b8*/ 	.word	0x00004950


	//   ....[42]....
        /*01bc*/ 	.word	0x00004a80


	//   ....[43]....
        /*01c0*/ 	.word	0x00004ab0


	//   ....[44]....
        /*01c4*/ 	.word	0x00004ae0


	//----- nvinfo : EIATTR_VRC_CTA_INIT_COUNT
	.align		4
.L_496:
        /*01c8*/ 	.byte	0x02, 0x4a
	.zero		1
	.zero		1


	//----- nvinfo : EIATTR_EXIT_INSTR_OFFSETS
	.align		4
        /*01cc*/ 	.byte	0x04, 0x1c
        /*01ce*/ 	.short	(.L_498 - .L_497)


	//   ....[0]....
.L_497:
        /*01d0*/ 	.word	0x00000040


	//   ....[1]....
        /*01d4*/ 	.word	0x000055f0


	//   ....[2]....
        /*01d8*/ 	.word	0x00005660


	//----- nvinfo : EIATTR_MAX_THREADS
	.align		4
.L_498:
        /*01dc*/ 	.byte	0x04, 0x05
        /*01de*/ 	.short	(.L_500 - .L_499)
.L_499:
        /*01e0*/ 	.word	0x00000100
        /*01e4*/ 	.word	0x00000001
        /*01e8*/ 	.word	0x00000001


	//----- nvinfo : EIATTR_CRS_STACK_SIZE
	.align		4
.L_500:
        /*01ec*/ 	.byte	0x04, 0x1e
        /*01ee*/ 	.short	(.L_502 - .L_501)
.L_501:
        /*01f0*/ 	.word	0x00000000


	//----- nvinfo : EIATTR_CBANK_PARAM_SIZE
	.align		4
.L_502:
        /*01f4*/ 	.byte	0x03, 0x19
        /*01f6*/ 	.short	0x0021


	//----- nvinfo : EIATTR_PARAM_CBANK
	.align		4
        /*01f8*/ 	.byte	0x04, 0x0a
        /*01fa*/ 	.short	(.L_504 - .L_503)
	.align		4
.L_503:
        /*01fc*/ 	.word	index@(.nv.constant0._ZN6thrust24THRUST_300001_SM_1000_NS8cuda_cub4core6detail13_kernel_agentINS1_8__reduce11ReduceAgentINS0_12zip_iteratorIN4cuda3std3__45tupleIJNS0_6detail15normal_iteratorINS0_10device_ptrIfEEEENS0_17counting_iteratorIlNS0_11use_defaultESI_SI_EEEEEEEPNSB_IJflEEESM_lNS1_9__extrema9arg_max_fIflNSA_4lessIfEEEEEEJSL_SN_lSS_EEEvDpT0_)
        /*0200*/ 	.short	0x0380
        /*0202*/ 	.short	0x0021


	//----- nvinfo : EIATTR_SW_WAR
	.align		4
.L_504:
        /*0204*/ 	.byte	0x04, 0x36
        /*0206*/ 	.short	(.L_506 - .L_505)
.L_505:
        /*0208*/ 	.word	0x00000008
.L_506:


//--------------------- .nv.info._ZN6thrust24THRUST_300001_SM_1000_NS8cuda_cub4core6detail13_kernel_agentINS1_8__reduce11ReduceAgentIPN4cuda3std3__45tupleIJflEEESC_SB_iNS1_9__extrema9arg_max_fIflNS9_4lessIfEEEEEEJSC_SC_iSH_EEEvDpT0_ --------------------------
	.section	.nv.info._ZN6thrust24THRUST_300001_SM_1000_NS8cuda_cub4core6detail13_kernel_agentINS1_8__reduce11ReduceAgentIPN4cuda3std3__45tupleIJflEEESC_SB_iNS1_9__extrema9arg_max_fIflNS9_4lessIfEEEEEEJSC_SC_iSH_EEEvDpT0_,"",@"SHT_CUDA_INFO"
	.sectionflags	@""
	.align	4


	//----- nvinfo : EIATTR_CUDA_API_VERSION
	.align		4
        /*0000*/ 	.byte	0x04, 0x37
        /*0002*/ 	.short	(.L_508 - .L_507)
.L_507:
        /*0004*/ 	.word	0x00000082


	//----- nvinfo : EIATTR_KPARAM_INFO
	.align		4
.L_508:
        /*0008*/ 	.byte	0x04, 0x17
        /*000a*/ 	.short	(.L_510 - .L_509)
.L_509:
        /*000c*/ 	.word	0x00000000
        /*0010*/ 	.short	0x0003
        /*0012*/ 	.short	0x0014
        /*0014*/ 	.byte	0x00, 0xf0, 0x05, 0x00


	//----- nvinfo : EIATTR_KPARAM_INFO
	.align		4
.L_510:
        /*0018*/ 	.byte	0x04, 0x17
        /*001a*/ 	.short	(.L_512 - .L_511)
.L_511:
        /*001c*/ 	.word	0x00000000
        /*0020*/ 	.short	0x0002
        /*0022*/ 	.short	0x0010
        /*0024*/ 	.byte	0x00, 0xf0, 0x11, 0x00


	//----- nvinfo : EIATTR_KPARAM_INFO
	.align		4
.L_512:
        /*0028*/ 	.byte	0x04, 0x17
        /*002a*/ 	.short	(.L_514 - .L_513)
.L_513:
        /*002c*/ 	.word	0x00000000
        /*0030*/ 	.short	0x0001
        /*0032*/ 	.short	0x0008
        /*0034*/ 	.byte	0x00, 0xf5, 0x21, 0x00


	//----- nvinfo : EIATTR_KPARAM_INFO
	.align		4
.L_514:
        /*0038*/ 	.byte	0x04, 0x17
        /*003a*/ 	.short	(.L_516 - .L_515)
.L_515:
        /*003c*/ 	.word	0x00000000
        /*0040*/ 	.short	0x0000
        /*0042*/ 	.short	0x0000
        /*0044*/ 	.byte	0x00, 0xf5, 0x21, 0x00


	//----- nvinfo : EIATTR_SPARSE_MMA_MASK
	.align		4
.L_516:
        /*0048*/ 	.byte	0x03, 0x50
        /*004a*/ 	.short	0x0000


	//----- nvinfo : EIATTR_MAXREG_COUNT
	.align		4
        /*004c*/ 	.byte	0x03, 0x1b
        /*004e*/ 	.short	0x00ff


	//----- nvinfo : EIATTR_NUM_BARRIERS
	.align		4
        /*0050*/ 	.byte	0x02, 0x4c
        /*0052*/ 	.byte	0x01
	.zero		1


	//----- nvinfo : EIATTR_MERCURY_ISA_VERSION
	.align		4
        /*0054*/ 	.byte	0x03, 0x5f
        /*0056*/ 	.short	0x0101


	//----- nvinfo : EIATTR_COOP_GROUP_MASK_REGIDS
	.align		4
        /*0058*/ 	.byte	0x04, 0x29
        /*005a*/ 	.short	(.L_518 - .L_517)


	//   ....[0]....
.L_517:
        /*005c*/ 	.word	0xffffffff


	//   ....[1]....
        /*0060*/ 	.word	0xffffffff


	//   ....[2]....
        /*0064*/ 	.word	0xffffffff


	//   ....[3]....
        /*0068*/ 	.word	0xffffffff


	//   ....[4]....
        /*006c*/ 	.word	0xffffffff


	//   ....[5]....
        /*0070*/ 	.word	0xffffffff


	//   ....[6]....
        /*0074*/ 	.word	0xffffffff


	//   ....[7]....
        /*0078*/ 	.word	0xffffffff


	//   ....[8]....
        /*007c*/ 	.word	0xffffffff


	//   ....[9]....
        /*0080*/ 	.word	0xffffffff


	//   ....[10]....
        /*0084*/ 	.word	0xffffffff


	//   ....[11]....
        /*0088*/ 	.word	0xffffffff


	//   ....[12]....
        /*008c*/ 	.word	0xffffffff


	//   ....[13]....
        /*0090*/ 	.word	0xffffffff


	//   ....[14]....
        /*0094*/ 	.word	0xffffffff


	//   ....[15]....
        /*0098*/ 	.word	0xffffffff


	//   ....[16]....
        /*009c*/ 	.word	0xffffffff


	//   ....[17]....
        /*00a0*/ 	.word	0xffffffff


	//   ....[18]....
        /*00a4*/ 	.word	0xffffffff


	//   ....[19]....
        /*00a8*/ 	.word	0xffffffff


	//   ....[20]....
        /*00ac*/ 	.word	0xffffffff


	//   ....[21]....
        /*00b0*/ 	.word	0xffffffff


	//   ....[22]....
        /*00b4*/ 	.word	0xffffffff


	//   ....[23]....
        /*00b8*/ 	.word	0xffffffff


	//   ....[24]....
        /*00bc*/ 	.word	0xffffffff


	//   ....[25]....
        /*00c0*/ 	.word	0xffffffff


	//   ....[26]....
        /*00c4*/ 	.word	0xffffffff


	//   ....[27]....
        /*00c8*/ 	.word	0xffffffff


	//   ....[28]....
        /*00cc*/ 	.word	0xffffffff


	//   ....[29]....
        /*00d0*/ 	.word	0xffffffff


	//   ....[30]....
        /*00d4*/ 	.word	0xffffffff


	//   ....[31]....
        /*00d8*/ 	.word	0xffffffff


	//   ....[32]....
        /*00dc*/ 	.word	0xffffffff


	//   ....[33]....
        /*00e0*/ 	.word	0xffffffff


	//   ....[34]....
        /*00e4*/ 	.word	0xffffffff


	//   ....[35]....
        /*00e8*/ 	.word	0xffffffff


	//   ....[36]....
        /*00ec*/ 	.word	0xffffffff


	//   ....[37]....
        /*00f0*/ 	.word	0xffffffff


	//   ....[38]....
        /*00f4*/ 	.word	0xffffffff


	//   ....[39]....
        /*00f8*/ 	.word	0xffffffff


	//   ....[40]....
        /*00fc*/ 	.word	0xffffffff


	//   ....[41]....
        /*0100*/ 	.word	0xffffffff


	//   ....[42]....
        /*0104*/ 	.word	0xffffffff


	//   ....[43]....
        /*0108*/ 	.word	0xffffffff


	//   ....[44]....
        /*010c*/ 	.word	0xffffffff


	//----- nvinfo : EIATTR_COOP_GROUP_INSTR_OFFSETS
	.align		4
.L_518:
        /*0110*/ 	.byte	0x04, 0x28
        /*0112*/ 	.short	(.L_520 - .L_519)


	//   ....[0]....
.L_519:
        /*0114*/ 	.word	0x00000a60


	//   ....[1]....
        /*0118*/ 	.word	0x00000a90


	//   ....[2]....
        /*011c*/ 	.word	0x00000aa0


	//   ....[3]....
        /*0120*/ 	.word	0x00000c00


	//   ....[4]....
        /*0124*/ 	.word	0x00000c40


	//   ....[5]....
        /*0128*/ 	.word	0x00000c80


	//   ....[6]....
        /*012c*/ 	.word	0x00000dc0


	//   ....[7]....
        /*0130*/ 	.word	0x00000df0


	//   ....[8]....
        /*0134*/ 	.word	0x00000e20


	//   ....[9]....
        /*0138*/ 	.word	0x00000f50


	//   ....[10]....
        /*013c*/ 	.word	0x00000f80


	//   ....[11]....
        /*0140*/ 	.word	0x00000fb0


	//   ....[12]....
        /*0144*/ 	.word	0x000010e0


	//   ....[13]....
        /*0148*/ 	.word	0x00001110


	//   ....[14]....
        /*014c*/ 	.word	0x00001140


	//   ....[15]....
        /*0150*/ 	.word	0x00001d00


	//   ....[16]....
        /*0154*/ 	.word	0x00001d10


	//   ....[17]....
        /*0158*/ 	.word	0x00001d20


	//   ....[18]....
        /*015c*/ 	.word	0x00001ef0


	//   ....[19]....
        /*0160*/ 	.word	0x00001f30


	//   ....[20]....
        /*0164*/ 	.word	0x00001f60


	//   ....[21]....
        /*0168*/ 	.word	0x00002090


	//   ....[22]....
        /*016c*/ 	.word	0x000020c0


	//   ....[23]....
        /*0170*/ 	.word	0x000020f0


	//   ....[24]....
        /*0174*/ 	.word	0x00002220


	//   ....[25]....
        /*0178*/ 	.word	0x00002250


	//   ....[26]....
        /*017c*/ 	.word	0x00002280


	//   ....[27]....
        /*0180*/ 	.word	0x000023b0


	//   ....[28]....
        /*0184*/ 	.word	0x000023e0


	//   ....[29]....
        /*0188*/ 	.word	0x00002410


	//   ....[30]....
        /*018c*/ 	.word	0x000042a0


	//   ....[31]....
        /*0190*/ 	.word	0x000042c0


	//   ....[32]....
        /*0194*/ 	.word	0x000042d0


	//   ....[33]....
        /*0198*/ 	.word	0x00004470


	//   ....[34]....
        /*019c*/ 	.word	0x000044a0


	//   ....[35]....
        /*01a0*/ 	.word	0x000044d0


	//   ....[36]....
        /*01a4*/ 	.word	0x00004600


	//   ....[37]....
        /*01a8*/ 	.word	0x00004630


	//   ....[38]....
        /*01ac*/ 	.word	0x00004660


	//   ....[39]....
        /*01b0*/ 	.word	0x00004790


	//   ....[40]....
        /*01b4*/ 	.word	0x000047c0


	//   ....[41]....
        /*01b8*/ 	.word	0x000047f0


	//   ....[42]....
        /*01bc*/ 	.word	0x00004920


	//   ....[43]....
        /*01c0*/ 	.word	0x00004950


	//   ....[44]....
        /*01c4*/ 	.word	0x00004980


	//----- nvinfo : EIATTR_VRC_CTA_INIT_COUNT
	.align		4
.L_520:
        /*01c8*/ 	.byte	0x02, 0x4a
	.zero		1
	.zero		1


	//----- nvinfo : EIATTR_EXIT_INSTR_OFFSETS
	.align		4
        /*01cc*/ 	.byte	0x04, 0x1c
        /*01ce*/ 	.short	(.L_522 - .L_521)


	//   ....[0]....
.L_521:
        /*01d0*/ 	.word	0x00000030


	//   ....[1]....
        /*01d4*/ 	.word	0x00005490


	//   ....[2]....
        /*01d8*/ 	.word	0x00005500


	//----- nvinfo : EIATTR_MAX_THREADS
	.align		4
.L_522:
        /*01dc*/ 	.byte	0x04, 0x05
        /*01de*/ 	.short	(.L_524 - .L_523)
.L_523:
        /*01e0*/ 	.word	0x00000100
        /*01e4*/ 	.word	0x00000001
        /*01e8*/ 	.word	0x00000001


	//----- nvinfo : EIATTR_CRS_STACK_SIZE
	.align		4
.L_524:
        /*01ec*/ 	.byte	0x04, 0x1e
        /*01ee*/ 	.short	(.L_526 - .L_525)
.L_525:
        /*01f0*/ 	.word	0x00000000


	//----- nvinfo : EIATTR_CBANK_PARAM_SIZE
	.align		4
.L_526:
        /*01f4*/ 	.byte	0x03, 0x19
        /*01f6*/ 	.short	0x0015


	//----- nvinfo : EIATTR_PARAM_CBANK
	.align		4
        /*01f8*/ 	.byte	0x04, 0x0a
        /*01fa*/ 	.short	(.L_528 - .L_527)
	.align		4
.L_527:
        /*01fc*/ 	.word	index@(.nv.constant0._ZN6thrust24THRUST_300001_SM_1000_NS8cuda_cub4core6detail13_kernel_agentINS1_8__reduce11ReduceAgentIPN4cuda3std3__45tupleIJflEEESC_SB_iNS1_9__extrema9arg_max_fIflNS9_4lessIfEEEEEEJSC_SC_iSH_EEEvDpT0_)
        /*0200*/ 	.short	0x0380
        /*0202*/ 	.short	0x0015


	//----- nvinfo : EIATTR_SW_WAR
	.align		4
.L_528:
        /*0204*/ 	.byte	0x04, 0x36
        /*0206*/ 	.short	(.L_530 - .L_529)
.L_529:
        /*0208*/ 	.word	0x00000008
.L_530:


//--------------------- .nv.info._ZN6thrust24THRUST_300001_SM_1000_NS8cuda_cub4core6detail13_kernel_agentINS1_8__reduce11ReduceAgentINS0_12zip_iteratorIN4cuda3std3__45tupleIJNS0_6detail15normal_iteratorINS0_10device_ptrIfEEEENS0_17counting_iteratorIlNS0_11use_defaultESI_SI_EEEEEEEPNSB_IJflEEESM_iNS1_9__extrema9arg_max_fIflNSA_4lessIfEEEEEEJSL_SN_iN3cub18CUB_300001_SM_100013GridEvenShareIiEENSV_9GridQueueIjEESS_EEEvDpT0_ --------------------------
	.section	.nv.info._ZN6thrust24THRUST_300001_SM_1000_NS8cuda_cub4core6detail13_kernel_agentINS1_8__reduce11ReduceAgentINS0_12zip_iteratorIN4cuda3std3__45tupleIJNS0_6detail15normal_iteratorINS0_10device_ptrIfEEEENS0_17counting_iteratorIlNS0_11use_defaultESI_SI_EEEEEEEPNSB_IJflEEESM_iNS1_9__extrema9arg_max_fIflNSA_4lessIfEEEEEEJSL_SN_iN3cub18CUB_300001_SM_100013GridEvenShareIiEENSV_9GridQueueIjEESS_EEEvDpT0_,"",@"SHT_CUDA_INFO"
	.sectionflags	@""
	.align	4


	//----- nvinfo : EIATTR_CUDA_API_VERSION
	.align		4
        /*0000*/ 	.byte	0x04, 0x37
        /*0002*/ 	.short	(.L_532 - .L_531)
.L_531:
        /*0004*/ 	.word	0x00000082


	//----- nvinfo : EIATTR_KPARAM_INFO
	.align		4
.L_532:
        /*0008*/ 	.byte	0x04, 0x17
        /*000a*/ 	.short	(.L_534 - .L_533)
.L_533:
        /*000c*/ 	.word	0x00000000
        /*0010*/ 	.short	0x0005
        /*0012*/ 	.short	0x0050
        /*0014*/ 	.byte	0x00, 0xf0, 0x05, 0x00


	//----- nvinfo : EIATTR_KPARAM_INFO
	.align		4
.L_534:
        /*0018*/ 	.byte	0x04, 0x17
        /*001a*/ 	.short	(.L_536 - .L_535)
.L_535:
        /*001c*/ 	.word	0x00000000
        /*0020*/ 	.short	0x0004
        /*0022*/ 	.short	0x0048
        /*0024*/ 	.byte	0x00, 0xf0, 0x21, 0x00


	//----- nvinfo : EIATTR_KPARAM_INFO
	.align		4
.L_536:
        /*0028*/ 	.byte	0x04, 0x17
        /*002a*/ 	.short	(.L_538 - .L_537)
.L_537:
        /*002c*/ 	.word	0x00000000
        /*0030*/ 	.short	0x0003
        /*0032*/ 	.short	0x001c
        /*0034*/ 	.byte	0x00, 0xf0, 0xa1, 0x00


	//----- nvinfo : EIATTR_KPARAM_INFO
	.align		4
.L_538:
        /*0038*/ 	.byte	0x04, 0x17
        /*003a*/ 	.short	(.L_540 - .L_539)
.L_539:
        /*003c*/ 	.word	0x00000000
        /*0040*/ 	.short	0x0002
        /*0042*/ 	.short	0x0018
        /*0044*/ 	.byte	0x00, 0xf0, 0x11, 0x00


	//----- nvinfo : EIATTR_KPARAM_INFO
	.align		4
.L_540:
        /*0048*/ 	.byte	0x04, 0x17
        /*004a*/ 	.short	(.L_542 - .L_541)
.L_541:
        /*004c*/ 	.word	0x00000000
        /*0050*/ 	.short	0x0001
        /*0052*/ 	.short	0x0010
        /*0054*/ 	.byte	0x00, 0xf5, 0x21, 0x00


	//----- nvinfo : EIATTR_KPARAM_INFO
	.align		4
.L_542:
        /*0058*/ 	.byte	0x04, 0x17
        /*005a*/ 	.short	(.L_544 - .L_543)
.L_543:
        /*005c*/ 	.word	0x00000000
        /*0060*/ 	.short	0x0000
        /*0062*/ 	.short	0x0000
        /*0064*/ 	.byte	0x00, 0xf0, 0x41, 0x00


	//----- nvinfo : EIATTR_SPARSE_MMA_MASK
	.align		4
.L_544:
        /*0068*/ 	.byte	0x03, 0x50
        /*006a*/ 	.short	0x0000


	//----- nvinfo : EIATTR_MAXREG_COUNT
	.align		4
        /*006c*/ 	.byte	0x03, 0x1b
        /*006e*/ 	.short	0x00ff


	//----- nvinfo : EIATTR_NUM_BARRIERS
	.align		4
        /*0070*/ 	.byte	0x02, 0x4c
        /*0072*/ 	.byte	0x01
	.zero		1


	//----- nvinfo : EIATTR_MERCURY_ISA_VERSION
	.align		4
        /*0074*/ 	.byte	0x03, 0x5f
        /*0076*/ 	.short	0x0101


	//----- nvinfo : EIATTR_COOP_GROUP_MASK_REGIDS
	.align		4
        /*0078*/ 	.byte	0x04, 0x29
        /*007a*/ 	.short	(.L_546 - .L_545)


	//   ....[0]....
.L_545:
        /*007c*/ 	.word	0xffffffff


	//   ....[1]....
        /*0080*/ 	.word	0xffffffff


	//   ....[2]....
        /*0084*/ 	.word	0xffffffff


	//   ....[3]....
        /*0088*/ 	.word	0xffffffff


	//   ....[4]....
        /*008c*/ 	.word	0xffffffff


	//   ....[5]....
        /*0090*/ 	.word	0xffffffff


	//   ....[6]....
        /*0094*/ 	.word	0xffffffff


	//   ....[7]....
        /*0098*/ 	.word	0xffffffff


	//   ....[8]....
        /*009c*/ 	.word	0xffffffff


	//   ....[9]....
        /*00a0*/ 	.word	0xffffffff


	//   ....[10]....
        /*00a4*/ 	.word	0xffffffff


	//   ....[11]....
        /*00a8*/ 	.word	0xffffffff


	//   ....[12]....
        /*00ac*/ 	.word	0xffffffff


	//   ....[13]....
        /*00b0*/ 	.word	0xffffffff


	//   ....[14]....
        /*00b4*/ 	.word	0xffffffff


	//   ....[15]....
        /*00b8*/ 	.word	0xffffffff


	//   ....[16]....
        /*00bc*/ 	.word	0xffffffff


	//   ....[17]....
        /*00c0*/ 	.word	0xffffffff


	//   ....[18]....
        /*00c4*/ 	.word	0xffffffff


	//   ....[19]....
        /*00c8*/ 	.word	0xffffffff


	//   ....[20]....
        /*00cc*/ 	.word	0xffffffff


	//   ....[21]....
        /*00d0*/ 	.word	0xffffffff


	//   ....[22]....
        /*00d4*/ 	.word	0xffffffff


	//   ....[23]....
        /*00d8*/ 	.word	0xffffffff


	//   ....[24]....
        /*00dc*/ 	.word	0xffffffff


	//   ....[25]....
        /*00e0*/ 	.word	0xffffffff


	//   ....[26]....
        /*00e4*/ 	.word	0xffffffff


	//   ....[27]....
        /*00e8*/ 	.word	0xffffffff


	//   ....[28]....
        /*00ec*/ 	.word	0xffffffff


	//   ....[29]....
        /*00f0*/ 	.word	0xffffffff


	//   ....[30]....
        /*00f4*/ 	.word	0xffffffff


	//   ....[31]....
        /*00f8*/ 	.word	0xffffffff


	//   ....[32]....
        /*00fc*/ 	.word	0xffffffff


	//   ....[33]....
        /*0100*/ 	.word	0xffffffff


	//   ....[34]....
        /*0104*/ 	.word	0xffffffff


	//   ....[35]....
        /*0108*/ 	.word	0xffffffff


	//   ....[36]....
        /*010c*/ 	.word	0xffffffff


	//   ....[37]....
        /*0110*/ 	.word	0xffffffff


	//   ....[38]....
        /*0114*/ 	.word	0xffffffff


	//   ....[39]....
        /*0118*/ 	.word	0xffffffff


	//   ....[40]....
        /*011c*/ 	.word	0xffffffff


	//   ....[41]....
        /*0120*/ 	.word	0xffffffff


	//   ....[42]....
        /*0124*/ 	.word	0xffffffff


	//   ....[43]....
        /*0128*/ 	.word	0xffffffff


	//   ....[44]....
        /*012c*/ 	.word	0xffffffff


	//----- nvinfo : EIATTR_COOP_GROUP_INSTR_OFFSETS
	.align		4
.L_546:
        /*0130*/ 	.byte	0x04, 0x28
        /*0132*/ 	.short	(.L_548 - .L_547)


	//   ....[0]....
.L_547:
        /*0134*/ 	.word	0x00000b70


	//   ....[1]....
        /*0138*/ 	.word	0x00000ba0


	//   ....[2]....
        /*013c*/ 	.word	0x00000bb0


	//   ....[3]....
        /*0140*/ 	.word	0x00000d20


	//   ....[4]....
        /*0144*/ 	.word	0x00000d60


	//   ....[5]....
        /*0148*/ 	.word	0x00000d90


	//   ....[6]....
        /*014c*/ 	.word	0x00000ed0


	//   ....[7]....
        /*0150*/ 	.word	0x00000f00


	//   ....[8]....
        /*0154*/ 	.word	0x00000f30


	//   ....[9]....
        /*0158*/ 	.word	0x00001060


	//   ....[10]....
        /*015c*/ 	.word	0x00001090


	//   ....[11]....
        /*0160*/ 	.word	0x000010c0


	//   ....[12]....
        /*0164*/ 	.word	0x000011f0


	//   ....[13]....
        /*0168*/ 	.word	0x00001220


	//   ....[14]....
        /*016c*/ 	.word	0x00001250


	//   ....[15]....
        /*0170*/ 	.word	0x00001e00


	//   ....[16]....
        /*0174*/ 	.word	0x00001e10


	//   ....[17]....
        /*0178*/ 	.word	0x00001e90


	//   ....[18]....
        /*017c*/ 	.word	0x00002010


	//   ....[19]....
        /*0180*/ 	.word	0x00002040


	//   ....[20]....
        /*0184*/ 	.word	0x00002070


	//   ....[21]....
        /*0188*/ 	.word	0x000021a0


	//   ....[22]....
        /*018c*/ 	.word	0x000021d0


	//   ....[23]....
        /*0190*/ 	.word	0x00002200


	//   ....[24]....
        /*0194*/ 	.word	0x00002330


	//   ....[25]....
        /*0198*/ 	.word	0x00002360


	//   ....[26]....
        /*019c*/ 	.word	0x00002390


	//   ....[27]....
        /*01a0*/ 	.word	0x000024c0


	//   ....[28]....
        /*01a4*/ 	.word	0x000024f0


	//   ....[29]....
        /*01a8*/ 	.word	0x00002520


	//   ....[30]....
        /*01ac*/ 	.word	0x000046b0


	//   ....[31]....
        /*01b0*/ 	.word	0x000046d0


	//   ....[32]....
        /*01b4*/ 	.word	0x000046e0


	//   ....[33]....
        /*01b8*/ 	.word	0x00004880


	//   ....[34]....
        /*01bc*/ 	.word	0x000048b0


	//   ....[35]....
        /*01c0*/ 	.word	0x000048e0


	//   ....[36]....
        /*01c4*/ 	.word	0x00004a10


	//   ....[37]....
        /*01c8*/ 	.word	0x00004a40


	//   ....[38]....
        /*01cc*/ 	.word	0x00004a70


	//   ....[39]....
        /*01d0*/ 	.word	0x00004ba0


	//   ....[40]....
        /*01d4*/ 	.word	0x00004bd0


	//   ....[41]....
        /*01d8*/ 	.word	0x00004c00


	//   ....[42]....
        /*01dc*/ 	.word	0x00004d30


	//   ....[43]....
        /*01e0*/ 	.word	0x00004d60


	//   ....[44]....
        /*01e4*/ 	.word	0x00004d90


	//----- nvinfo : EIATTR_VRC_CTA_INIT_COUNT
	.align		4
.L_548:
        /*01e8*/ 	.byte	0x02, 0x4a
	.zero		1
	.zero		1


	//----- nvinfo : EIATTR_EXIT_INSTR_OFFSETS
	.align		4
        /*01ec*/ 	.byte	0x04, 0x1c
        /*01ee*/ 	.short	(.L_550 - .L_549)


	//   ....[0]....
.L_549:
        /*01f0*/ 	.word	0x000058a0


	//   ....[1]....
        /*01f4*/ 	.word	0x00005910


	//----- nvinfo : EIATTR_MAX_THREADS
	.align		4
.L_550:
        /*01f8*/ 	.byte	0x04, 0x05
        /*01fa*/ 	.short	(.L_552 - .L_551)
.L_551:
        /*01fc*/ 	.word	0x00000100
        /*0200*/ 	.word	0x00000001
        /*0204*/ 	.word	0x00000001


	//----- nvinfo : EIATTR_CRS_STACK_SIZE
	.align		4
.L_552:
        /*0208*/ 	.byte	0x04, 0x1e
        /*020a*/ 	.short	(.L_554 - .L_553)
.L_553:
        /*020c*/ 	.word	0x00000000


	//----- nvinfo : EIATTR_CBANK_PARAM_SIZE
	.align		4
.L_554:
        /*0210*/ 	.byte	0x03, 0x19
        /*0212*/ 	.short	0x0051


	//----- nvinfo : EIATTR_PARAM_CBANK
	.align		4
        /*0214*/ 	.byte	0x04, 0x0a
        /*0216*/ 	.short	(.L_556 - .L_555)
	.align		4
.L_555:
        /*0218*/ 	.word	index@(.nv.constant0._ZN6thrust24THRUST_300001_SM_1000_NS8cuda_cub4core6detail13_kernel_agentINS1_8__reduce11ReduceAgentINS0_12zip_iteratorIN4cuda3std3__45tupleIJNS0_6detail15normal_iteratorINS0_10device_ptrIfEEEENS0_17counting_iteratorIlNS0_11use_defaultESI_SI_EEEEEEEPNSB_IJflEEESM_iNS1_9__extrema9arg_max_fIflNSA_4lessIfEEEEEEJSL_SN_iN3cub18CUB_300001_SM_100013GridEvenShareIiEENSV_9GridQueueIjEESS_EEEvDpT0_)
        /*021c*/ 	.short	0x0380
        /*021e*/ 	.short	0x0051


	//----- nvinfo : EIATTR_SW_WAR
	.align		4
.L_556:
        /*0220*/ 	.byte	0x04, 0x36
        /*0222*/ 	.short	(.L_558 - .L_557)
.L_557:
        /*0224*/ 	.word	0x00000008
.L_558:


//--------------------- .nv.info._ZN6thrust24THRUST_300001_SM_1000_NS8cuda_cub4core6detail13_kernel_agentINS1_8__reduce11ReduceAgentINS0_12zip_iteratorIN4cuda3std3__45tupleIJNS0_6detail15normal_iteratorINS0_10device_ptrIfEEEENS0_17counting_iteratorIlNS0_11use_defaultESI_SI_EEEEEEEPNSB_IJflEEESM_iNS1_9__extrema9arg_max_fIflNSA_4lessIfEEEEEEJSL_SN_iSS_EEEvDpT0_ --------------------------
	.section	.nv.info._ZN6thrust24THRUST_300001_SM_1000_NS8cuda_cub4core6detail13_kernel_agentINS1_8__reduce11ReduceAgentINS0_12zip_iteratorIN4cuda3std3__45tupleIJNS0_6detail15normal_iteratorINS0_10device_ptrIfEEEENS0_17counting_iteratorIlNS0_11use_defaultESI_SI_EEEEEEEPNSB_IJflEEESM_iNS1_9__extrema9arg_max_fIflNSA_4lessIfEEEEEEJSL_SN_iSS_EEEvDpT0_,"",@"SHT_CUDA_INFO"
	.sectionflags	@""
	.align	4


	//----- nvinfo : EIATTR_CUDA_API_VERSION
	.align		4
        /*0000*/ 	.byte	0x04, 0x37
        /*0002*/ 	.short	(.L_560 - .L_559)
.L_559:
        /*0004*/ 	.word	0x00000082


	//----- nvinfo : EIATTR_KPARAM_INFO
	.align		4
.L_560:
        /*0008*/ 	.byte	0x04, 0x17
        /*000a*/ 	.short	(.L_562 - .L_561)
.L_561:
        /*000c*/ 	.word	0x00000000
        /*0010*/ 	.short	0x0003
        /*0012*/ 	.short	0x001c
        /*0014*/ 	.byte	0x00, 0xf0, 0x05, 0x00


	//----- nvinfo : EIATTR_KPARAM_INFO
	.align		4
.L_562:
        /*0018*/ 	.byte	0x04, 0x17
        /*001a*/ 	.short	(.L_564 - .L_563)
.L_563:
        /*001c*/ 	.word	0x00000000
        /*0020*/ 	.short	0x0002
        /*0022*/ 	.short	0x0018
        /*0024*/ 	.byte	0x00, 0xf0, 0x11, 0x00


	//----- nvinfo : EIATTR_KPARAM_INFO
	.align		4
.L_564:
        /*0028*/ 	.byte	0x04, 0x17
        /*002a*/ 	.short	(.L_566 - .L_565)
.L_565:
        /*002c*/ 	.word	0x00000000
        /*0030*/ 	.short	0x0001
        /*0032*/ 	.short	0x0010
        /*0034*/ 	.byte	0x00, 0xf5, 0x21, 0x00


	//----- nvinfo : EIATTR_KPARAM_INFO
	.align		4
.L_566:
        /*0038*/ 	.byte	0x04, 0x17
        /*003a*/ 	.short	(.L_568 - .L_567)
.L_567:
        /*003c*/ 	.word	0x00000000
        /*0040*/ 	.short	0x0000
        /*0042*/ 	.short	0x0000
        /*0044*/ 	.byte	0x00, 0xf0, 0x41, 0x00


	//----- nvinfo : EIATTR_SPARSE_MMA_MASK
	.align		4
.L_568:
        /*0048*/ 	.byte	0x03, 0x50
        /*004a*/ 	.short	0x0000


	//----- nvinfo : EIATTR_MAXREG_COUNT
	.align		4
        /*004c*/ 	.byte	0x03, 0x1b
        /*004e*/ 	.short	0x00ff


	//----- nvinfo : EIATTR_NUM_BARRIERS
	.align		4
        /*0050*/ 	.byte	0x02, 0x4c
        /*0052*/ 	.byte	0x01
	.zero		1


	//----- nvinfo : EIATTR_MERCURY_ISA_VERSION
	.align		4
        /*0054*/ 	.byte	0x03, 0x5f
        /*0056*/ 	.short	0x0101


	//----- nvinfo : EIATTR_COOP_GROUP_MASK_REGIDS
	.align		4
        /*0058*/ 	.byte	0x04, 0x29
        /*005a*/ 	.short	(.L_570 - .L_569)


	//   ....[0]....
.L_569:
        /*005c*/ 	.word	0xffffffff


	//   ....[1]....
        /*0060*/ 	.word	0xffffffff


	//   ....[2]....
        /*0064*/ 	.word	0xffffffff


	//   ....[3]....
        /*0068*/ 	.word	0xffffffff


	//   ....[4]....
        /*006c*/ 	.word	0xffffffff


	//   ....[5]....
        /*0070*/ 	.word	0xffffffff


	//   ....[6]....
        /*0074*/ 	.word	0xffffffff


	//   ....[7]....
        /*0078*/ 	.word	0xffffffff


	//   ....[8]....
        /*007c*/ 	.word	0xffffffff


	//   ....[9]....
        /*0080*/ 	.word	0xffffffff


	//   ....[10]....
        /*0084*/ 	.word	0xffffffff


	//   ....[11]....
        /*0088*/ 	.word	0xffffffff


	//   ....[12]....
        /*008c*/ 	.word	0xffffffff


	//   ....[13]....
        /*0090*/ 	.word	0xffffffff


	//   ....[14]....
        /*0094*/ 	.word	0xffffffff


	//   ....[15]....
        /*0098*/ 	.word	0xffffffff


	//   ....[16]....
        /*009c*/ 	.word	0xffffffff


	//   ....[17]....
        /*00a0*/ 	.word	0xffffffff


	//   ....[18]....
        /*00a4*/ 	.word	0xffffffff


	//   ....[19]....
        /*00a8*/ 	.word	0xffffffff


	//   ....[20]....
        /*00ac*/ 	.word	0xffffffff


	//   ....[21]....
        /*00b0*/ 	.word	0xffffffff


	//   ....[22]....
        /*00b4*/ 	.word	0xffffffff


	//   ....[23]....
        /*00b8*/ 	.word	0xffffffff


	//   ....[24]....
        /*00bc*/ 	.word	0xffffffff


	//   ....[25]....
        /*00c0*/ 	.word	0xffffffff


	//   ....[26]....
        /*00c4*/ 	.word	0xffffffff


	//   ....[27]....
        /*00c8*/ 	.word	0xffffffff


	//   ....[28]....
        /*00cc*/ 	.word	0xffffffff


	//   ....[29]....
        /*00d0*/ 	.word	0xffffffff


	//   ....[30]....
        /*00d4*/ 	.word	0xffffffff


	//   ....[31]....
        /*00d8*/ 	.word	0xffffffff


	//   ....[32]....
        /*00dc*/ 	.word	0xffffffff


	//   ....[33]....
        /*00e0*/ 	.word	0xffffffff


	//   ....[34]....
        /*00e4*/ 	.word	0xffffffff


	//   ....[35]....
        /*00e8*/ 	.word	0xffffffff


	//   ....[36]....
        /*00ec*/ 	.word	0xffffffff


	//   ....[37]....
        /*00f0*/ 	.word	0xffffffff


	//   ....[38]....
        /*00f4*/ 	.word	0xffffffff


	//   ....[39]....
        /*00f8*/ 	.word	0xffffffff


	//   ....[40]....
        /*00fc*/ 	.word	0xffffffff


	//   ....[41]....
        /*0100*/ 	.word	0xffffffff


	//   ....[42]....
        /*0104*/ 	.word	0xffffffff


	//   ....[43]....
        /*0108*/ 	.word	0xffffffff


	//   ....[44]....
        /*010c*/ 	.word	0xffffffff


	//----- nvinfo : EIATTR_COOP_GROUP_INSTR_OFFSETS
	.align		4
.L_570:
        /*0110*/ 	.byte	0x04, 0x28
        /*0112*/ 	.short	(.L_572 - .L_571)


	//   ....[0]....
.L_571:
        /*0114*/ 	.word	0x00000b00


	//   ....[1]....
        /*0118*/ 	.word	0x00000b30


	//   ....[2]....
        /*011c*/ 	.word	0x00000b40


	//   ....[3]....
        /*0120*/ 	.word	0x00000cb0


	//   ....[4]....
        /*0124*/ 	.word	0x00000cf0


	//   ....[5]....
        /*0128*/ 	.word	0x00000d20


	//   ....[6]....
        /*012c*/ 	.word	0x00000e60


	//   ....[7]....
        /*0130*/ 	.word	0x00000e90


	//   ....[8]....
        /*0134*/ 	.word	0x00000ec0


	//   ....[9]....
        /*0138*/ 	.word	0x00000ff0


	//   ....[10]....
        /*013c*/ 	.word	0x00001020


	//   ....[11]....
        /*0140*/ 	.word	0x00001050


	//   ....[12]....
        /*0144*/ 	.word	0x00001180


	//   ....[13]....
        /*0148*/ 	.word	0x000011b0


	//   ....[14]....
        /*014c*/ 	.word	0x000011e0


	//   ....[15]....
        /*0150*/ 	.word	0x00001da0


	//   ....[16]....
        /*0154*/ 	.word	0x00001db0


	//   ....[17]....
        /*0158*/ 	.word	0x00001e30


	//   ....[18]....
        /*015c*/ 	.word	0x00001fa0


	//   ....[19]....
        /*0160*/ 	.word	0x00001fd0


	//   ....[20]....
        /*0164*/ 	.word	0x00002000


	//   ....[21]....
        /*0168*/ 	.word	0x00002130


	//   ....[22]....
        /*016c*/ 	.word	0x00002160


	//   ....[23]....
        /*0170*/ 	.word	0x00002190


	//   ....[24]....
        /*0174*/ 	.word	0x000022c0


	//   ....[25]....
        /*0178*/ 	.word	0x000022f0


	//   ....[26]....
        /*017c*/ 	.word	0x00002320


	//   ....[27]....
        /*0180*/ 	.word	0x00002450


	//   ....[28]....
        /*0184*/ 	.word	0x00002480


	//   ....[29]....
        /*0188*/ 	.word	0x000024b0


	//   ....[30]....
        /*018c*/ 	.word	0x000043f0


	//   ....[31]....
        /*0190*/ 	.word	0x00004410


	//   ....[32]....
        /*0194*/ 	.word	0x00004420


	//   ....[33]....
        /*0198*/ 	.word	0x000045c0


	//   ....[34]....
        /*019c*/ 	.word	0x000045f0


	//   ....[35]....
        /*01a0*/ 	.word	0x00004620


	//   ....[36]....
        /*01a4*/ 	.word	0x00004750


	//   ....[37]....
        /*01a8*/ 	.word	0x00004780


	//   ....[38]....
        /*01ac*/ 	.word	0x000047b0


	//   ....[39]....
        /*01b0*/ 	.word	0x000048e0


	//   ....[40]....
        /*01b4*/ 	.word	0x00004910


	//   ....[41]....
        /*01b8*/ 	.word	0x00004940


	//   ....[42]....
        /*01bc*/ 	.word	0x00004a70


	//   ....[43]....
        /*01c0*/ 	.word	0x00004aa0


	//   ....[44]....
        /*01c4*/ 	.word	0x00004ad0


	//----- nvinfo : EIATTR_VRC_CTA_INIT_COUNT
	.align		4
.L_572:
        /*01c8*/ 	.byte	0x02, 0x4a
	.zero		1
	.zero		1


	//----- nvinfo : EIATTR_EXIT_INSTR_OFFSETS
	.align		4
        /*01cc*/ 	.byte	0x04, 0x1c
        /*01ce*/ 	.short	(.L_574 - .L_573)


	//   ....[0]....
.L_573:
        /*01d0*/ 	.word	0x00000030


	//   ....[1]....
        /*01d4*/ 	.word	0x000055e0


	//   ....[2]....
        /*01d8*/ 	.word	0x00005650


	//----- nvinfo : EIATTR_MAX_THREADS
	.align		4
.L_574:
        /*01dc*/ 	.byte	0x04, 0x05
        /*01de*/ 	.short	(.L_576 - .L_575)
.L_575:
        /*01e0*/ 	.word	0x00000100
        /*01e4*/ 	.word	0x00000001
        /*01e8*/ 	.word	0x00000001


	//----- nvinfo : EIATTR_CRS_STACK_SIZE
	.align		4
.L_576:
        /*01ec*/ 	.byte	0x04, 0x1e
        /*01ee*/ 	.short	(.L_578 - .L_577)
.L_577:
        /*01f0*/ 	.word	0x00000000


	//----- nvinfo : EIATTR_CBANK_PARAM_SIZE
	.align		4
.L_578:
        /*01f4*/ 	.byte	0x03, 0x19
        /*01f6*/ 	.short	0x001d


	//----- nvinfo : EIATTR_PARAM_CBANK
	.align		4
        /*01f8*/ 	.byte	0x04, 0x0a
        /*01fa*/ 	.short	(.L_580 - .L_579)
	.align		4
.L_579:
        /*01fc*/ 	.word	index@(.nv.constant0._ZN6thrust24THRUST_300001_SM_1000_NS8cuda_cub4core6detail13_kernel_agentINS1_8__reduce11ReduceAgentINS0_12zip_iteratorIN4cuda3std3__45tupleIJNS0_6detail15normal_iteratorINS0_10device_ptrIfEEEENS0_17counting_iteratorIlNS0_11use_defaultESI_SI_EEEEEEEPNSB_IJflEEESM_iNS1_9__extrema9arg_max_fIflNSA_4lessIfEEEEEEJSL_SN_iSS_EEEvDpT0_)
        /*0200*/ 	.short	0x0380
        /*0202*/ 	.short	0x001d


	//----- nvinfo : EIATTR_SW_WAR
	.align		4
.L_580:
        /*0204*/ 	.byte	0x04, 0x36
        /*0206*/ 	.short	(.L_582 - .L_581)
.L_581:
        /*0208*/ 	.word	0x00000008
.L_582:


//--------------------- .nv.info._ZN6thrust24THRUST_300001_SM_1000_NS8cuda_cub4core6detail13_kernel_agentINS1_8__reduce11ReduceAgentIPN4cuda3std3__45tupleIJNSA_IJflEEESB_EEESD_SC_lNS1_9__extrema12arg_minmax_fIflNS9_4lessIfEEEEEEJSD_SD_iSI_EEEvDpT0_ --------------------------
	.section	.nv.info._ZN6thrust24THRUST_300001_SM_1000_NS8cuda_cub4core6detail13_kernel_agentINS1_8__reduce11ReduceAgentIPN4cuda3std3__45tupleIJNSA_IJflEEESB_EEESD_SC_lNS1_9__extrema12arg_minmax_fIflNS9_4lessIfEEEEEEJSD_SD_iSI_EEEvDpT0_,"",@"SHT_CUDA_INFO"
	.sectionflags	@""
	.align	4


	//----- nvinfo : EIATTR_CUDA_API_VERSION
	.align		4
        /*0000*/ 	.byte	0x04, 0x37
        /*0002*/ 	.short	(.L_584 - .L_583)
.L_583:
        /*0004*/ 	.word	0x00000082


	//----- nvinfo : EIATTR_KPARAM_INFO
	.align		4
.L_584:
        /*0008*/ 	.byte	0x04, 0x17
        /*000a*/ 	.short	(.L_586 - .L_585)
.L_585:
        /*000c*/ 	.word	0x00000000
        /*0010*/ 	.short	0x0003
        /*0012*/ 	.short	0x0014
        /*0014*/ 	.byte	0x00, 0xf0, 0x05, 0x00


	//----- nvinfo : EIATTR_KPARAM_INFO
	.align		4
.L_586:
        /*0018*/ 	.byte	0x04, 0x17
        /*001a*/ 	.short	(.L_588 - .L_587)
.L_587:
        /*001c*/ 	.word	0x00000000
        /*0020*/ 	.short	0x0002
        /*0022*/ 	.short	0x0010
        /*0024*/ 	.byte	0x00, 0xf0, 0x11, 0x00


	//----- nvinfo : EIATTR_KPARAM_INFO
	.align		4
.L_588:
        /*0028*/ 	.byte	0x04, 0x17
        /*002a*/ 	.short	(.L_590 - .L_589)
.L_589:
        /*002c*/ 	.word	0x00000000
        /*0030*/ 	.short	0x0001
        /*0032*/ 	.short	0x0008
        /*0034*/ 	.byte	0x00, 0xf5, 0x21, 0x00


	//----- nvinfo : EIATTR_KPARAM_INFO
	.align		4
.L_590:
        /*0038*/ 	.byte	0x04, 0x17
        /*003a*/ 	.short	(.L_592 - .L_591)
.L_591:
        /*003c*/ 	.word	0x00000000
        /*0040*/ 	.short	0x0000
        /*0042*/ 	.short	0x0000
        /*0044*/ 	.byte	0x00, 0xf5, 0x21, 0x00


	//----- nvinfo : EIATTR_SPARSE_MMA_MASK
	.align		4
.L_592:
        /*0048*/ 	.byte	0x03, 0x50
        /*004a*/ 	.short	0x0000


	//----- nvinfo : EIATTR_MAXREG_COUNT
	.align		4
        /*004c*/ 	.byte	0x03, 0x1b
        /*004e*/ 	.short	0x00ff


	//----- nvinfo : EIATTR_NUM_BARRIERS
	.align		4
        /*0050*/ 	.byte	0x02, 0x4c
        /*0052*/ 	.byte	0x01
	.zero		1


	//----- nvinfo : EIATTR_MERCURY_ISA_VERSION
	.align		4
        /*0054*/ 	.byte	0x03, 0x5f
        /*0056*/ 	.short	0x0101


	//----- nvinfo : EIATTR_COOP_GROUP_MASK_REGIDS
	.align		4
        /*0058*/ 	.byte	0x04, 0x29
        /*005a*/ 	.short	(.L_594 - .L_593)


	//   ....[0]....
.L_593:
        /*005c*/ 	.word	0xffffffff


	//   ....[1]....
        /*0060*/ 	.word	0xffffffff


	//   ....[2]....
        /*0064*/ 	.word	0xffffffff


	//   ....[3]....
        /*0068*/ 	.word	0xffffffff


	//   ....[4]....
        /*006c*/ 	.word	0xffffffff


	//   ....[5]....
        /*0070*/ 	.word	0xffffffff


	//   ....[6]....
        /*0074*/ 	.word	0xffffffff


	//   ....[7]....
        /*0078*/ 	.word	0xffffffff


	//   ....[8]....
        /*007c*/ 	.word	0xffffffff


	//   ....[9]....
        /*0080*/ 	.word	0xffffffff


	//   ....[10]....
        /*0084*/ 	.word	0xffffffff


	//   ....[11]....
        /*0088*/ 	.word	0xffffffff


	//   ....[12]....
        /*008c*/ 	.word	0xffffffff


	//   ....[13]....
        /*0090*/ 	.word	0xffffffff


	//   ....[14]....
        /*0094*/ 	.word	0xffffffff


	//   ....[15]....
        /*0098*/ 	.word	0xffffffff


	//   ....[16]....
        /*009c*/ 	.word	0xffffffff


	//   ....[17]....
        /*00a0*/ 	.word	0xffffffff


	//   ....[18]....
        /*00a4*/ 	.word	0xffffffff


	//   ....[19]....
        /*00a8*/ 	.word	0xffffffff


	//   ....[20]....
        /*00ac*/ 	.word	0xffffffff


	//   ....[21]....
        /*00b0*/ 	.word	0xffffffff


	//   ....[22]....
        /*00b4*/ 	.word	0xffffffff


	//   ....[23]....
        /*00b8*/ 	.word	0xffffffff


	//   ....[24]....
        /*00bc*/ 	.word	0xffffffff


	//   ....[25]....
        /*00c0*/ 	.word	0xffffffff


	//   ....[26]....
        /*00c4*/ 	.word	0xffffffff


	//   ....[27]....
        /*00c8*/ 	.word	0xffffffff


	//   ....[28]....
        /*00cc*/ 	.word	0xffffffff


	//   ....[29]....
        /*00d0*/ 	.word	0xffffffff


	//   ....[30]....
        /*00d4*/ 	.word	0xffffffff


	//   ....[31]....
        /*00d8*/ 	.word	0xffffffff


	//   ....[32]....
        /*00dc*/ 	.word	0xffffffff


	//   ....[33]....
        /*00e0*/ 	.word	0xffffffff


	//   ....[34]....
        /*00e4*/ 	.word	0xffffffff


	//   ....[35]....
        /*00e8*/ 	.word	0xffffffff


	//   ....[36]....
        /*00ec*/ 	.word	0xffffffff


	//   ....[37]....
        /*00f0*/ 	.word	0xffffffff


	//   ....[38]....
        /*00f4*/ 	.word	0xffffffff


	//   ....[39]....
        /*00f8*/ 	.word	0xffffffff


	//   ....[40]....
        /*00fc*/ 	.word	0xffffffff


	//   ....[41]....
        /*0100*/ 	.word	0xffffffff


	//   ....[42]....
        /*0104*/ 	.word	0xffffffff


	//   ....[43]....
        /*0108*/ 	.word	0xffffffff


	//   ....[44]....
        /*010c*/ 	.word	0xffffffff


	//   ....[45]....
        /*0110*/ 	.word	0xffffffff


	//   ....[46]....
        /*0114*/ 	.word	0xffffffff


	//   ....[47]....
        /*0118*/ 	.word	0xffffffff


	//   ....[48]....
        /*011c*/ 	.word	0xffffffff


	//   ....[49]....
        /*0120*/ 	.word	0xffffffff


	//   ....[50]....
        /*0124*/ 	.word	0xffffffff


	//   ....[51]....
        /*0128*/ 	.word	0xffffffff


	//   ....[52]....
        /*012c*/ 	.word	0xffffffff


	//   ....[53]....
        /*0130*/ 	.word	0xffffffff


	//   ....[54]....
        /*0134*/ 	.word	0xffffffff


	//   ....[55]....
        /*0138*/ 	.word	0xffffffff


	//   ....[56]....
        /*013c*/ 	.word	0xffffffff


	//   ....[57]....
        /*0140*/ 	.word	0xffffffff


	//   ....[58]....
        /*0144*/ 	.word	0xffffffff


	//   ....[59]....
        /*0148*/ 	.word	0xffffffff


	//   ....[60]....
        /*014c*/ 	.word	0xffffffff


	//   ....[61]....
        /*0150*/ 	.word	0xffffffff


	//   ....[62]....
        /*0154*/ 	.word	0xffffffff


	//   ....[63]....
        /*0158*/ 	.word	0xffffffff


	//   ....[64]....
        /*015c*/ 	.word	0xffffffff


	//   ....[65]....
        /*0160*/ 	.word	0xffffffff


	//   ....[66]....
        /*0164*/ 	.word	0xffffffff


	//   ....[67]....
        /*0168*/ 	.word	0xffffffff


	//   ....[68]....
        /*016c*/ 	.word	0xffffffff


	//   ....[69]....
        /*0170*/ 	.word	0xffffffff


	//   ....[70]....
        /*0174*/ 	.word	0xffffffff


	//   ....[71]....
        /*0178*/ 	.word	0xffffffff


	//   ....[72]....
        /*017c*/ 	.word	0xffffffff


	//   ....[73]....
        /*0180*/ 	.word	0xffffffff


	//   ....[74]....
        /*0184*/ 	.word	0xffffffff


	//   ....[75]....
        /*0188*/ 	.word	0xffffffff


	//   ....[76]....
        /*018c*/ 	.word	0xffffffff


	//   ....[77]....
        /*0190*/ 	.word	0xffffffff


	//   ....[78]....
        /*0194*/ 	.word	0xffffffff


	//   ....[79]....
        /*0198*/ 	.word	0xffffffff


	//   ....[80]....
        /*019c*/ 	.word	0xffffffff


	//   ....[81]....
        /*01a0*/ 	.word	0xffffffff


	//   ....[82]....
        /*01a4*/ 	.word	0xffffffff


	//   ....[83]....
        /*01a8*/ 	.word	0xffffffff


	//   ....[84]....
        /*01ac*/ 	.word	0xffffffff


	//   ....[85]....
        /*01b0*/ 	.word	0xffffffff


	//   ....[86]....
        /*01b4*/ 	.word	0xffffffff


	//   ....[87]....
        /*01b8*/ 	.word	0xffffffff


	//   ....[88]....
        /*01bc*/ 	.word	0xffffffff


	//   ....[89]....
        /*01c0*/ 	.word	0xffffffff


	//----- nvinfo : EIATTR_COOP_GROUP_INSTR_OFFSETS
	.align		4
.L_594:
        /*01c4*/ 	.byte	0x04, 0x28
        /*01c6*/ 	.short	(.L_596 - .L_595)


	//   ....[0]....
.L_595:
        /*01c8*/ 	.word	0x00001080


	//   ....[1]....
        /*01cc*/ 	.word	0x000010b0


	//   ....[2]....
        /*01d0*/ 	.word	0x000010e0


	//   ....[3]....
        /*01d4*/ 	.word	0x00001100


	//   ....[4]....
        /*01d8*/ 	.word	0x00001110


	//   ....[5]....
        /*01dc*/ 	.word	0x00001120


	//   ....[6]....
        /*01e0*/ 	.word	0x00001390


	//   ....[7]....
        /*01e4*/ 	.word	0x000013c0


	//   ....[8]....
        /*01e8*/ 	.word	0x000013f0


	//   ....[9]....
        /*01ec*/ 	.word	0x00001400


	//   ....[10]....
        /*01f0*/ 	.word	0x00001410


	//   ....[11]....
        /*01f4*/ 	.word	0x00001420


	//   ....[12]....
        /*01f8*/ 	.word	0x00001710


	//   ....[13]....
        /*01fc*/ 	.word	0x00001740


	//   ....[14]....
        /*0200*/ 	.word	0x00001770


	//   ....[15]....
        /*0204*/ 	.word	0x00001780


	//   ....[16]....
        /*0208*/ 	.word	0x00001790


	//   ....[17]....
        /*020c*/ 	.word	0x000017a0


	//   ....[18]....
        /*0210*/ 	.word	0x00001a90


	//   ....[19]....
        /*0214*/ 	.word	0x00001ac0


	//   ....[20]....
        /*0218*/ 	.word	0x00001af0


	//   ....[21]....
        /*021c*/ 	.word	0x00001b00


	//   ....[22]....
        /*0220*/ 	.word	0x00001b10


	//   ....[23]....
        /*0224*/ 	.word	0x00001b20


	//   ....[24]....
        /*0228*/ 	.word	0x00001e10


	//   ....[25]....
        /*022c*/ 	.word	0x00001e40


	//   ....[26]....
        /*0230*/ 	.word	0x00001e70


	//   ....[27]....
        /*0234*/ 	.word	0x00001e80


	//   ....[28]....
        /*0238*/ 	.word	0x00001e90


	//   ....[29]....
        /*023c*/ 	.word	0x00001ea0


	//   ....[30]....
        /*0240*/ 	.word	0x00003510


	//   ....[31]....
        /*0244*/ 	.word	0x00003520


	//   ....[32]....
        /*0248*/ 	.word	0x00003530


	//   ....[33]....
        /*024c*/ 	.word	0x00003550


	//   ....[34]....
        /*0250*/ 	.word	0x00003560


	//   ....[35]....
        /*0254*/ 	.word	0x00003570


	//   ....[36]....
        /*0258*/ 	.word	0x000037d0


	//   ....[37]....
        /*025c*/ 	.word	0x00003810


	//   ....[38]....
        /*0260*/ 	.word	0x00003840


	//   ....[39]....
        /*0264*/ 	.word	0x00003850


	//   ....[40]....
        /*0268*/ 	.word	0x00003860


	//   ....[41]....
        /*026c*/ 	.word	0x00003870


	//   ....[42]....
        /*0270*/ 	.word	0x00003b60


	//   ....[43]....
        /*0274*/ 	.word	0x00003ba0


	//   ....[44]....
        /*0278*/ 	.word	0x00003bd0


	//   ....[45]....
        /*027c*/ 	.word	0x00003be0


	//   ....[46]....
        /*0280*/ 	.word	0x00003bf0


	//   ....[47]....
        /*0284*/ 	.word	0x00003c00


	//   ....[48]....
        /*0288*/ 	.word	0x00003ef0


	//   ....[49]....
        /*028c*/ 	.word	0x00003f30


	//   ....[50]....
        /*0290*/ 	.word	0x00003f60


	//   ....[51]....
        /*0294*/ 	.word	0x00003f70


	//   ....[52]....
        /*0298*/ 	.word	0x00003f80


	//   ....[53]....
        /*029c*/ 	.word	0x00003f90


	//   ....[54]....
        /*02a0*/ 	.word	0x00004280


	//   ....[55]....
        /*02a4*/ 	.word	0x000042c0


	//   ....[56]....
        /*02a8*/ 	.word	0x000042f0


	//   ....[57]....
        /*02ac*/ 	.word	0x00004300


	//   ....[58]....
        /*02b0*/ 	.word	0x00004310


	//   ....[59]....
        /*02b4*/ 	.word	0x00004320


	//   ....[60]....
        /*02b8*/ 	.word	0x00008090


	//   ....[61]....
        /*02bc*/ 	.word	0x000080c0


	//   ....[62]....
        /*02c0*/ 	.word	0x000080d0


	//   ....[63]....
        /*02c4*/ 	.word	0x000080e0


	//   ....[64]....
        /*02c8*/ 	.word	0x000080f0


	//   ....[65]....
        /*02cc*/ 	.word	0x00008100


	//   ....[66]....
        /*02d0*/ 	.word	0x00008400


	//   ....[67]....
        /*02d4*/ 	.word	0x00008430


	//   ....[68]....
        /*02d8*/ 	.word	0x00008460


	//   ....[69]....
        /*02dc*/ 	.word	0x00008470


	//   ....[70]....
        /*02e0*/ 	.word	0x00008480


	//   ....[71]....
        /*02e4*/ 	.word	0x00008490


	//   ....[72]....
        /*02e8*/ 	.word	0x00008780


	//   ....[73]....
        /*02ec*/ 	.word	0x000087b0


	//   ....[74]....
        /*02f0*/ 	.word	0x000087e0


	//   ....[75]....
        /*02f4*/ 	.word	0x000087f0


	//   ....[76]....
        /*02f8*/ 	.word	0x00008800


	//   ....[77]....
        /*02fc*/ 	.word	0x00008810


	//   ....[78]....
        /*0300*/ 	.word	0x00008b00


	//   ....[79]....
        /*0304*/ 	.word	0x00008b30


	//   ....[80]....
        /*0308*/ 	.word	0x00008b60


	//   ....[81]....
        /*030c*/ 	.word	0x00008b70


	//   ....[82]....
        /*0310*/ 	.word	0x00008b80


	//   ....[83]....
        /*0314*/ 	.word	0x00008b90


	//   ....[84]....
        /*0318*/ 	.word	0x00008e80


	//   ....[85]....
        /*031c*/ 	.word	0x00008eb0


	//   ....[86]....
        /*0320*/ 	.word	0x00008ee0


	//   ....[87]....
        /*0324*/ 	.word	0x00008ef0


	//   ....[88]....
        /*0328*/ 	.word	0x00008f00


	//   ....[89]....
        /*032c*/ 	.word	0x00008f10


	//----- nvinfo : EIATTR_VRC_CTA_INIT_COUNT
	.align		4
.L_596:
        /*0330*/ 	.byte	0x02, 0x4a
	.zero		1
	.zero		1


	//----- nvinfo : EIATTR_EXIT_INSTR_OFFSETS
	.align		4
        /*0334*/ 	.byte	0x04, 0x1c
        /*0336*/ 	.short	(.L_598 - .L_597)


	//   ....[0]....
.L_597:
        /*0338*/ 	.word	0x00000030


	//   ....[1]....
        /*033c*/ 	.word	0x0000a490


	//   ....[2]....
        /*0340*/ 	.word	0x0000a510


	//----- nvinfo : EIATTR_MAX_THREADS
	.align		4
.L_598:
        /*0344*/ 	.byte	0x04, 0x05
        /*0346*/ 	.short	(.L_600 - .L_599)
.L_599:
        /*0348*/ 	.word	0x00000100
        /*034c*/ 	.word	0x00000001
        /*0350*/ 	.word	0x00000001


	//----- nvinfo : EIATTR_CRS_STACK_SIZE
	.align		4
.L_600:
        /*0354*/ 	.byte	0x04, 0x1e
        /*0356*/ 	.short	(.L_602 - .L_601)
.L_601:
        /*0358*/ 	.word	0x00000000


	//----- nvinfo : EIATTR_CBANK_PARAM_SIZE
	.align		4
.L_602:
        /*035c*/ 	.byte	0x03, 0x19
        /*035e*/ 	.short	0x0015


	//----- nvinfo : EIATTR_PARAM_CBANK
	.align		4
        /*0360*/ 	.byte	0x04, 0x0a
        /*0362*/ 	.short	(.L_604 - .L_603)
	.align		4
.L_603:
        /*0364*/ 	.word	index@(.nv.constant0._ZN6thrust24THRUST_300001_SM_1000_NS8cuda_cub4core6detail13_kernel_agentINS1_8__reduce11ReduceAgentIPN4cuda3std3__45tupleIJNSA_IJflEEESB_EEESD_SC_lNS1_9__extrema12arg_minmax_fIflNS9_4lessIfEEEEEEJSD_SD_iSI_EEEvDpT0_)
        /*0368*/ 	.short	0x0380
        /*036a*/ 	.short	0x0015


	//----- nvinfo : EIATTR_SW_WAR
	.align		4
.L_604:
        /*036c*/ 	.byte	0x04, 0x36
        /*036e*/ 	.short	(.L_606 - .L_605)
.L_605:
        /*0370*/ 	.word	0x00000008
.L_606:


//--------------------- .nv.info._ZN6thrust24THRUST_300001_SM_1000_NS8cuda_cub4core6detail13_kernel_agentINS1_8__reduce10DrainAgentIlEEJN3cub18CUB_300001_SM_10009GridQueueIyEElEEEvDpT0_ --------------------------
	.section	.nv.info._ZN6thrust24THRUST_300001_SM_1000_NS8cuda_cub4core6detail13_kernel_agentINS1_8__reduce10DrainAgentIlEEJN3cub18CUB_300001_SM_10009GridQueueIyEElEEEvDpT0_,"",@"SHT_CUDA_INFO"
	.sectionflags	@""
	.align	4


	//----- nvinfo : EIATTR_CUDA_API_VERSION
	.align		4
        /*0000*/ 	.byte	0x04, 0x37
        /*0002*/ 	.short	(.L_608 - .L_607)
.L_607:
        /*0004*/ 	.word	0x00000082


	//----- nvinfo : EIATTR_KPARAM_INFO
	.align		4
.L_608:
        /*0008*/ 	.byte	0x04, 0x17
        /*000a*/ 	.short	(.L_610 - .L_609)
.L_609:
        /*000c*/ 	.word	0x00000000
        /*0010*/ 	.short	0x0001
        /*0012*/ 	.short	0x0008
        /*0014*/ 	.byte	0x00, 0xf0, 0x21, 0x00


	//----- nvinfo : EIATTR_KPARAM_INFO
	.align		4
.L_610:
        /*0018*/ 	.byte	0x04, 0x17
        /*001a*/ 	.short	(.L_612 - .L_611)
.L_611:
        /*001c*/ 	.word	0x00000000
        /*0020*/ 	.short	0x0000
        /*0022*/ 	.short	0x0000
        /*0024*/ 	.byte	0x00, 0xf0, 0x21, 0x00


	//----- nvinfo : EIATTR_SPARSE_MMA_MASK
	.align		4
.L_612:
        /*0028*/ 	.byte	0x03, 0x50
        /*002a*/ 	.short	0x0000


	//----- nvinfo : EIATTR_MAXREG_COUNT
	.align		4
        /*002c*/ 	.byte	0x03, 0x1b
        /*002e*/ 	.short	0x00ff


	//----- nvinfo : EIATTR_MERCURY_ISA_VERSION
	.align		4
        /*0030*/ 	.byte	0x03, 0x5f
        /*0032*/ 	.short	0x0101


	//----- nvinfo : EIATTR_VRC_CTA_INIT_COUNT
	.align		4
        /*0034*/ 	.byte	0x02, 0x4a
	.zero		1
	.zero		1


	//----- nvinfo : EIATTR_EXIT_INSTR_OFFSETS
	.align		4
        /*0038*/ 	.byte	0x04, 0x1c
        /*003a*/ 	.short	(.L_614 - .L_613)


	//   ....[0]....
.L_613:
        /*003c*/ 	.word	0x00000060


	//----- nvinfo : EIATTR_MAX_THREADS
	.align		4
.L_614:
        /*0040*/ 	.byte	0x04, 0x05
        /*0042*/ 	.short	(.L_616 - .L_615)
.L_615:
        /*0044*/ 	.word	0x00000001
        /*0048*/ 	.word	0x00000001
        /*004c*/ 	.word	0x00000001


	//----- nvinfo : EIATTR_CBANK_PARAM_SIZE
	.align		4
.L_616:
        /*0050*/ 	.byte	0x03, 0x19
        /*0052*/ 	.short	0x0010


	//----- nvinfo : EIATTR_PARAM_CBANK
	.align		4
        /*0054*/ 	.byte	0x04, 0x0a
        /*0056*/ 	.short	(.L_618 - .L_617)
	.align		4
.L_617:
        /*0058*/ 	.word	index@(.nv.constant0._ZN6thrust24THRUST_300001_SM_1000_NS8cuda_cub4core6detail13_kernel_agentINS1_8__reduce10DrainAgentIlEEJN3cub18CUB_300001_SM_10009GridQueueIyEElEEEvDpT0_)
        /*005c*/ 	.short	0x0380
        /*005e*/ 	.short	0x0010


	//----- nvinfo : EIATTR_SW_WAR
	.align		4
.L_618:
        /*0060*/ 	.byte	0x04, 0x36
        /*0062*/ 	.short	(.L_620 - .L_619)
.L_619:
        /*0064*/ 	.word	0x00000008
.L_620:


//--------------------- .nv.info._ZN6thrust24THRUST_300001_SM_1000_NS8cuda_cub4core6detail13_kernel_agentINS1_8__reduce11ReduceAgentINS0_18transform_iteratorINS1_9__extrema12arg_minmax_fIflN4cuda3std3__44lessIfEEE15duplicate_tupleENS0_12zip_iteratorINSC_5tupleIJNS0_6detail15normal_iteratorINS0_10device_ptrIfEEEENS0_17counting_iteratorIlNS0_11use_defaultESP_SP_EEEEEEENSI_IJNSI_IJflEEEST_EEESU_EEPSU_SU_lSF_EEJSV_SW_lN3cub18CUB_300001_SM_100013GridEvenShareIlEENSZ_9GridQueueIyEESF_EEEvDpT0_ --------------------------
	.section	.nv.info._ZN6thrust24THRUST_300001_SM_1000_NS8cuda_cub4core6detail13_kernel_agentINS1_8__reduce11ReduceAgentINS0_18transform_iteratorINS1_9__extrema12arg_minmax_fIflN4cuda3std3__44lessIfEEE15duplicate_tupleENS0_12zip_iteratorINSC_5tupleIJNS0_6detail15normal_iteratorINS0_10device_ptrIfEEEENS0_17counting_iteratorIlNS0_11use_defaultESP_SP_EEEEEEENSI_IJNSI_IJflEEEST_EEESU_EEPSU_SU_lSF_EEJSV_SW_lN3cub18CUB_300001_SM_100013GridEvenShareIlEENSZ_9GridQueueIyEESF_EEEvDpT0_,"",@"SHT_CUDA_INFO"
	.sectionflags	@""
	.align	4


	//----- nvinfo : EIATTR_CUDA_API_VERSION
	.align		4
        /*0000*/ 	.byte	0x04, 0x37
        /*0002*/ 	.short	(.L_622 - .L_621)
.L_621:
        /*0004*/ 	.word	0x00000082


	//----- nvinfo : EIATTR_KPARAM_INFO
	.align		4
.L_622:
        /*0008*/ 	.byte	0x04, 0x17
        /*000a*/ 	.short	(.L_624 - .L_623)
.L_623:
        /*000c*/ 	.word	0x00000000
        /*0010*/ 	.short	0x0005
        /*0012*/ 	.short	0x0078
        /*0014*/ 	.byte	0x00, 0xf0, 0x05, 0x00


	//----- nvinfo : EIATTR_KPARAM_INFO
	.align		4
.L_624:
        /*0018*/ 	.byte	0x04, 0x17
        /*001a*/ 	.short	(.L_626 - .L_625)
.L_625:
        /*001c*/ 	.word	0x00000000
        /*0020*/ 	.short	0x0004
        /*0022*/ 	.short	0x0070
        /*0024*/ 	.byte	0x00, 0xf0, 0x21, 0x00


	//----- nvinfo : EIATTR_KPARAM_INFO
	.align		4
.L_626:
        /*0028*/ 	.byte	0x04, 0x17
        /*002a*/ 	.short	(.L_628 - .L_627)
.L_627:
        /*002c*/ 	.word	0x00000000
        /*0030*/ 	.short	0x0003
        /*0032*/ 	.short	0x0028
        /*0034*/ 	.byte	0x00, 0xf0, 0x21, 0x01


	//----- nvinfo : EIATTR_KPARAM_INFO
	.align		4
.L_628:
        /*0038*/ 	.byte	0x04, 0x17
        /*003a*/ 	.short	(.L_630 - .L_629)
.L_629:
        /*003c*/ 	.word	0x00000000
        /*0040*/ 	.short	0x0002
        /*0042*/ 	.short	0x0020
        /*0044*/ 	.byte	0x00, 0xf0, 0x21, 0x00


	//----- nvinfo : EIATTR_KPARAM_INFO
	.align		4
.L_630:
        /*0048*/ 	.byte	0x04, 0x17
        /*004a*/ 	.short	(.L_632 - .L_631)
.L_631:
        /*004c*/ 	.word	0x00000000
        /*0050*/ 	.short	0x0001
        /*0052*/ 	.short	0x0018
        /*0054*/ 	.byte	0x00, 0xf5, 0x21, 0x00


	//----- nvinfo : EIATTR_KPARAM_INFO
	.align		4
.L_632:
        /*0058*/ 	.byte	0x04, 0x17
        /*005a*/ 	.short	(.L_634 - .L_633)
.L_633:
        /*005c*/ 	.word	0x00000000
        /*0060*/ 	.short	0x0000
        /*0062*/ 	.short	0x0000
        /*0064*/ 	.byte	0x00, 0xf0, 0x61, 0x00


	//----- nvinfo : EIATTR_SPARSE_MMA_MASK
	.align		4
.L_634:
        /*0068*/ 	.byte	0x03, 0x50
        /*006a*/ 	.short	0x0000


	//----- nvinfo : EIATTR_MAXREG_COUNT
	.align		4
        /*006c*/ 	.byte	0x03, 0x1b
        /*006e*/ 	.short	0x00ff


	//----- nvinfo : EIATTR_NUM_BARRIERS
	.align		4
        /*0070*/ 	.byte	0x02, 0x4c
        /*0072*/ 	.byte	0x01
	.zero		1


	//----- nvinfo : EIATTR_MERCURY_ISA_VERSION
	.align		4
        /*0074*/ 	.byte	0x03, 0x5f
        /*0076*/ 	.short	0x0101


	//----- nvinfo : EIATTR_COOP_GROUP_MASK_REGIDS
	.align		4
        /*0078*/ 	.byte	0x04, 0x29
        /*007a*/ 	.short	(.L_636 - .L_635)


	//   ....[0]....
.L_635:
        /*007c*/ 	.word	0xffffffff


	//   ....[1]....
        /*0080*/ 	.word	0xffffffff


	//   ....[2]....
        /*0084*/ 	.word	0xffffffff


	//   ....[3]....
        /*0088*/ 	.word	0xffffffff


	//   ....[4]....
        /*008c*/ 	.word	0xffffffff


	//   ....[5]....
        /*0090*/ 	.word	0xffffffff


	//   ....[6]....
        /*0094*/ 	.word	0xffffffff


	//   ....[7]....
        /*0098*/ 	.word	0xffffffff


	//   ....[8]....
        /*009c*/ 	.word	0xffffffff


	//   ....[9]....
        /*00a0*/ 	.word	0xffffffff


	//   ....[10]....
        /*00a4*/ 	.word	0xffffffff


	//   ....[11]....
        /*00a8*/ 	.word	0xffffffff


	//   ....[12]....
        /*00ac*/ 	.word	0xffffffff


	//   ....[13]....
        /*00b0*/ 	.word	0xffffffff


	//   ....[14]....
        /*00b4*/ 	.word	0xffffffff


	//   ....[15]....
        /*00b8*/ 	.word	0xffffffff


	//   ....[16]....
        /*00bc*/ 	.word	0xffffffff


	//   ....[17]....
        /*00c0*/ 	.word	0xffffffff


	//   ....[18]....
        /*00c4*/ 	.word	0xffffffff


	//   ....[19]....
        /*00c8*/ 	.word	0xffffffff


	//   ....[20]....
        /*00cc*/ 	.word	0xffffffff


	//   ....[21]....
        /*00d0*/ 	.word	0xffffffff


	//   ....[22]....
        /*00d4*/ 	.word	0xffffffff


	//   ....[23]....
        /*00d8*/ 	.word	0xffffffff


	//   ....[24]....
        /*00dc*/ 	.word	0xffffffff


	//   ....[25]....
        /*00e0*/ 	.word	0xffffffff


	//   ....[26]....
        /*00e4*/ 	.word	0xffffffff


	//   ....[27]....
        /*00e8*/ 	.word	0xffffffff


	//   ....[28]....
        /*00ec*/ 	.word	0xffffffff


	//   ....[29]....
        /*00f0*/ 	.word	0xffffffff


	//   ....[30]....
        /*00f4*/ 	.word	0xffffffff


	//   ....[31]....
        /*00f8*/ 	.word	0xffffffff


	//   ....[32]....
        /*00fc*/ 	.word	0xffffffff


	//   ....[33]....
        /*0100*/ 	.word	0xffffffff


	//   ....[34]....
        /*0104*/ 	.word	0xffffffff


	//   ....[35]....
        /*0108*/ 	.word	0xffffffff


	//   ....[36]....
        /*010c*/ 	.word	0xffffffff


	//   ....[37]....
        /*0110*/ 	.word	0xffffffff


	//   ....[38]....
        /*0114*/ 	.word	0xffffffff


	//   ....[39]....
        /*0118*/ 	.word	0xffffffff


	//   ....[40]....
        /*011c*/ 	.word	0xffffffff


	//   ....[41]....
        /*0120*/ 	.word	0xffffffff


	//   ....[42]....
        /*0124*/ 	.word	0xffffffff


	//   ....[43]....
        /*0128*/ 	.word	0xffffffff


	//   ....[44]....
        /*012c*/ 	.word	0xffffffff


	//   ....[45]....
        /*0130*/ 	.word	0xffffffff


	//   ....[46]....
        /*0134*/ 	.word	0xffffffff


	//   ....[47]....
        /*0138*/ 	.word	0xffffffff


	//   ....[48]....
        /*013c*/ 	.word	0xffffffff


	//   ....[49]....
        /*0140*/ 	.word	0xffffffff


	//   ....[50]....
        /*0144*/ 	.word	0xffffffff


	//   ....[51]....
        /*0148*/ 	.word	0xffffffff


	//   ....[52]....
        /*014c*/ 	.word	0xffffffff


	//   ....[53]....
        /*0150*/ 	.word	0xffffffff


	//   ....[54]....
        /*0154*/ 	.word	0xffffffff


	//   ....[55]....
        /*0158*/ 	.word	0xffffffff


	//   ....[56]....
        /*015c*/ 	.word	0xffffffff


	//   ....[57]....
        /*0160*/ 	.word	0xffffffff


	//   ....[58]....
        /*0164*/ 	.word	0xffffffff


	//   ....[59]....
        /*0168*/ 	.word	0xffffffff


	//   ....[60]....
        /*016c*/ 	.word	0xffffffff


	//   ....[61]....
        /*0170*/ 	.word	0xffffffff


	//   ....[62]....
        /*0174*/ 	.word	0xffffffff


	//   ....[63]....
        /*0178*/ 	.word	0xffffffff


	//   ....[64]....
        /*017c*/ 	.word	0xffffffff


	//   ....[65]....
        /*0180*/ 	.word	0xffffffff


	//   ....[66]....
        /*0184*/ 	.word	0xffffffff


	//   ....[67]....
        /*0188*/ 	.word	0xffffffff


	//   ....[68]....
        /*018c*/ 	.word	0xffffffff


	//   ....[69]....
        /*0190*/ 	.word	0xffffffff


	//   ....[70]....
        /*0194*/ 	.word	0xffffffff


	//   ....[71]....
        /*0198*/ 	.word	0xffffffff


	//   ....[72]....
        /*019c*/ 	.word	0xffffffff


	//   ....[73]....
        /*01a0*/ 	.word	0xffffffff


	//   ....[74]....
        /*01a4*/ 	.word	0xffffffff


	//   ....[75]....
        /*01a8*/ 	.word	0xffffffff


	//   ....[76]....
        /*01ac*/ 	.word	0xffffffff


	//   ....[77]....
        /*01b0*/ 	.word	0xffffffff


	//   ....[78]....
        /*01b4*/ 	.word	0xffffffff


	//   ....[79]....
        /*01b8*/ 	.word	0xffffffff


	//   ....[80]....
        /*01bc*/ 	.word	0xffffffff


	//   ....[81]....
        /*01c0*/ 	.word	0xffffffff


	//   ....[82]....
        /*01c4*/ 	.word	0xffffffff


	//   ....[83]....
        /*01c8*/ 	.word	0xffffffff


	//   ....[84]....
        /*01cc*/ 	.word	0xffffffff


	//   ....[85]....
        /*01d0*/ 	.word	0xffffffff


	//   ....[86]....
        /*01d4*/ 	.word	0xffffffff


	//   ....[87]....
        /*01d8*/ 	.word	0xffffffff


	//   ....[88]....
        /*01dc*/ 	.word	0xffffffff


	//   ....[89]....
        /*01e0*/ 	.word	0xffffffff


	//----- nvinfo : EIATTR_COOP_GROUP_INSTR_OFFSETS
	.align		4
.L_636:
        /*01e4*/ 	.byte	0x04, 0x28
        /*01e6*/ 	.short	(.L_638 - .L_637)


	//   ....[0]....
.L_637:
        /*01e8*/ 	.word	0x00001220


	//   ....[1]....
        /*01ec*/ 	.word	0x00001250


	//   ....[2]....
        /*01f0*/ 	.word	0x00001280


	//   ....[3]....
        /*01f4*/ 	.word	0x000012a0


	//   ....[4]....
        /*01f8*/ 	.word	0x000012b0


	//   ....[5]....
        /*01fc*/ 	.word	0x000012c0


	//   ....[6]....
        /*0200*/ 	.word	0x00001530


	//   ....[7]....
        /*0204*/ 	.word	0x00001560


	//   ....[8]....
        /*0208*/ 	.word	0x00001590


	//   ....[9]....
        /*020c*/ 	.word	0x000015a0


	//   ....[10]....
        /*0210*/ 	.word	0x000015b0


	//   ....[11]....
        /*0214*/ 	.word	0x000015c0


	//   ....[12]....
        /*0218*/ 	.word	0x000018b0


	//   ....[13]....
        /*021c*/ 	.word	0x000018e0


	//   ....[14]....
        /*0220*/ 	.word	0x00001910


	//   ....[15]....
        /*0224*/ 	.word	0x00001920


	//   ....[16]....
        /*0228*/ 	.word	0x00001930


	//   ....[17]....
        /*022c*/ 	.word	0x00001940


	//   ....[18]....
        /*0230*/ 	.word	0x00001c30


	//   ....[19]....
        /*0234*/ 	.word	0x00001c60


	//   ....[20]....
        /*0238*/ 	.word	0x00001c90


	//   ....[21]....
        /*023c*/ 	.word	0x00001ca0


	//   ....[22]....
        /*0240*/ 	.word	0x00001cb0


	//   ....[23]....
        /*0244*/ 	.word	0x00001cc0


	//   ....[24]....
        /*0248*/ 	.word	0x00001fb0


	//   ....[25]....
        /*024c*/ 	.word	0x00001fe0


	//   ....[26]....
        /*0250*/ 	.word	0x00002010


	//   ....[27]....
        /*0254*/ 	.word	0x00002020


	//   ....[28]....
        /*0258*/ 	.word	0x00002030


	//   ....[29]....
        /*025c*/ 	.word	0x00002040


	//   ....[30]....
        /*0260*/ 	.word	0x000036b0


	//   ....[31]....
        /*0264*/ 	.word	0x000036c0


	//   ....[32]....
        /*0268*/ 	.word	0x000036d0


	//   ....[33]....
        /*026c*/ 	.word	0x000036f0


	//   ....[34]....
        /*0270*/ 	.word	0x00003700


	//   ....[35]....
        /*0274*/ 	.word	0x00003710


	//   ....[36]....
        /*0278*/ 	.word	0x00003970


	//   ....[37]....
        /*027c*/ 	.word	0x000039b0


	//   ....[38]....
        /*0280*/ 	.word	0x000039e0


	//   ....[39]....
        /*0284*/ 	.word	0x000039f0


	//   ....[40]....
        /*0288*/ 	.word	0x00003a00


	//   ....[41]....
        /*028c*/ 	.word	0x00003a10


	//   ....[42]....
        /*0290*/ 	.word	0x00003d00


	//   ....[43]....
        /*0294*/ 	.word	0x00003d40


	//   ....[44]....
        /*0298*/ 	.word	0x00003d70


	//   ....[45]....
        /*029c*/ 	.word	0x00003d80


	//   ....[46]....
        /*02a0*/ 	.word	0x00003d90


	//   ....[47]....
        /*02a4*/ 	.word	0x00003da0


	//   ....[48]....
        /*02a8*/ 	.word	0x00004090


	//   ....[49]....
        /*02ac*/ 	.word	0x000040d0


	//   ....[50]....
        /*02b0*/ 	.word	0x00004100


	//   ....[51]....
        /*02b4*/ 	.word	0x00004110


	//   ....[52]....
        /*02b8*/ 	.word	0x00004120


	//   ....[53]....
        /*02bc*/ 	.word	0x00004130


	//   ....[54]....
        /*02c0*/ 	.word	0x00004420


	//   ....[55]....
        /*02c4*/ 	.word	0x00004460


	//   ....[56]....
        /*02c8*/ 	.word	0x00004490


	//   ....[57]....
        /*02cc*/ 	.word	0x000044a0


	//   ....[58]....
        /*02d0*/ 	.word	0x000044b0


	//   ....[59]....
        /*02d4*/ 	.word	0x000044c0


	//   ....[60]....
        /*02d8*/ 	.word	0x000078c0


	//   ....[61]....
        /*02dc*/ 	.word	0x000078f0


	//   ....[62]....
        /*02e0*/ 	.word	0x00007900


	//   ....[63]....
        /*02e4*/ 	.word	0x00007910


	//   ....[64]....
        /*02e8*/ 	.word	0x00007920


	//   ....[65]....
        /*02ec*/ 	.word	0x00007930


	//   ....[66]....
        /*02f0*/ 	.word	0x00007c30


	//   ....[67]....
        /*02f4*/ 	.word	0x00007c60


	//   ....[68]....
        /*02f8*/ 	.word	0x00007c90


	//   ....[69]....
        /*02fc*/ 	.word	0x00007ca0


	//   ....[70]....
        /*0300*/ 	.word	0x00007cb0


	//   ....[71]....
        /*0304*/ 	.word	0x00007cc0


	//   ....[72]....
        /*0308*/ 	.word	0x00007fb0


	//   ....[73]....
        /*030c*/ 	.word	0x00007fe0


	//   ....[74]....
        /*0310*/ 	.word	0x00008010


	//   ....[75]....
        /*0314*/ 	.word	0x00008020


	//   ....[76]....
        /*0318*/ 	.word	0x00008030


	//   ....[77]....
        /*031c*/ 	.word	0x00008040


	//   ....[78]....
        /*0320*/ 	.word	0x00008330


	//   ....[79]....
        /*0324*/ 	.word	0x00008360


	//   ....[80]....
        /*0328*/ 	.word	0x00008390


	//   ....[81]....
        /*032c*/ 	.word	0x000083a0


	//   ....[82]....
        /*0330*/ 	.word	0x000083b0


	//   ....[83]....
        /*0334*/ 	.word	0x000083c0


	//   ....[84]....
        /*0338*/ 	.word	0x000086b0


	//   ....[85]....
        /*033c*/ 	.word	0x000086e0


	//   ....[86]....
        /*0340*/ 	.word	0x00008710


	//   ....[87]....
        /*0344*/ 	.word	0x00008720


	//   ....[88]....
        /*0348*/ 	.word	0x00008730


	//   ....[89]....
        /*034c*/ 	.word	0x00008740


	//----- nvinfo : EIATTR_VRC_CTA_INIT_COUNT
	.align		4
.L_638:
        /*0350*/ 	.byte	0x02, 0x4a
	.zero		1
	.zero		1


	//----- nvinfo : EIATTR_EXIT_INSTR_OFFSETS
	.align		4
        /*0354*/ 	.byte	0x04, 0x1c
        /*0356*/ 	.short	(.L_640 - .L_639)


	//   ....[0]....
.L_639:
        /*0358*/ 	.word	0x00009cc0


	//   ....[1]....
        /*035c*/ 	.word	0x00009d60


	//----- nvinfo : EIATTR_MAX_THREADS
	.align		4
.L_640:
        /*0360*/ 	.byte	0x04, 0x05
        /*0362*/ 	.short	(.L_642 - .L_641)
.L_641:
        /*0364*/ 	.word	0x00000100
        /*0368*/ 	.word	0x00000001
        /*036c*/ 	.word	0x00000001


	//----- nvinfo : EIATTR_CRS_STACK_SIZE
	.align		4
.L_642:
        /*0370*/ 	.byte	0x04, 0x1e
        /*0372*/ 	.short	(.L_644 - .L_643)
.L_643:
        /*0374*/ 	.word	0x00000000


	//----- nvinfo : EIATTR_CBANK_PARAM_SIZE
	.align		4
.L_644:
        /*0378*/ 	.byte	0x03, 0x19
        /*037a*/ 	.short	0x0079


	//----- nvinfo : EIATTR_PARAM_CBANK
	.align		4
        /*037c*/ 	.byte	0x04, 0x0a
        /*037e*/ 	.short	(.L_646 - .L_645)
	.align		4
.L_645:
        /*0380*/ 	.word	index@(.nv.constant0._ZN6thrust24THRUST_300001_SM_1000_NS8cuda_cub4core6detail13_kernel_agentINS1_8__reduce11ReduceAgentINS0_18transform_iteratorINS1_9__extrema12arg_minmax_fIflN4cuda3std3__44lessIfEEE15duplicate_tupleENS0_12zip_iteratorINSC_5tupleIJNS0_6detail15normal_iteratorINS0_10device_ptrIfEEEENS0_17counting_iteratorIlNS0_11use_defaultESP_SP_EEEEEEENSI_IJNSI_IJflEEEST_EEESU_EEPSU_SU_lSF_EEJSV_SW_lN3cub18CUB_300001_SM_100013GridEvenShareIlEENSZ_9GridQueueIyEESF_EEEvDpT0_)
        /*0384*/ 	.short	0x0380
        /*0386*/ 	.short	0x0079


	//----- nvinfo : EIATTR_SW_WAR
	.align		4
.L_646:
        /*0388*/ 	.byte	0x04, 0x36
        /*038a*/ 	.short	(.L_648 - .L_647)
.L_647:
        /*038c*/ 	.word	0x00000008
.L_648:


//--------------------- .nv.info._ZN6thrust24THRUST_300001_SM_1000_NS8cuda_cub4core6detail13_kernel_agentINS1_8__reduce11ReduceAgentINS0_18transform_iteratorINS1_9__extrema12arg_minmax_fIflN4cuda3std3__44lessIfEEE15duplicate_tupleENS0_12zip_iteratorINSC_5tupleIJNS0_6detail15normal_iteratorINS0_10device_ptrIfEEEENS0_17counting_iteratorIlNS0_11use_defaultESP_SP_EEEEEEENSI_IJNSI_IJflEEEST_EEESU_EEPSU_SU_lSF_EEJSV_SW_lSF_EEEvDpT0_ --------------------------
	.section	.nv.info._ZN6thrust24THRUST_300001_SM_1000_NS8cuda_cub4core6detail13_kernel_agentINS1_8__reduce11ReduceAgentINS0_18transform_iteratorINS1_9__extrema12arg_minmax_fIflN4cuda3std3__44lessIfEEE15duplicate_tupleENS0_12zip_iteratorINSC_5tupleIJNS0_6detail15normal_iteratorINS0_10device_ptrIfEEEENS0_17counting_iteratorIlNS0_11use_defaultESP_SP_EEEEEEENSI_IJNSI_IJflEEEST_EEESU_EEPSU_SU_lSF_EEJSV_SW_lSF_EEEvDpT0_,"",@"SHT_CUDA_INFO"
	.sectionflags	@""
	.align	4


	//----- nvinfo : EIATTR_CUDA_API_VERSION
	.align		4
        /*0000*/ 	.byte	0x04, 0x37
        /*0002*/ 	.short	(.L_650 - .L_649)
.L_649:
        /*0004*/ 	.word	0x00000082


	//----- nvinfo : EIATTR_KPARAM_INFO
	.align		4
.L_650:
        /*0008*/ 	.byte	0x04, 0x17
        /*000a*/ 	.short	(.L_652 - .L_651)
.L_651:
        /*000c*/ 	.word	0x00000000
        /*0010*/ 	.short	0x0003
        /*0012*/ 	.short	0x0028
        /*0014*/ 	.byte	0x00, 0xf0, 0x05, 0x00


	//----- nvinfo : EIATTR_KPARAM_INFO
	.align		4
.L_652:
        /*0018*/ 	.byte	0x04, 0x17
        /*001a*/ 	.short	(.L_654 - .L_653)
.L_653:
        /*001c*/ 	.word	0x00000000
        /*0020*/ 	.short	0x0002
        /*0022*/ 	.short	0x0020
        /*0024*/ 	.byte	0x00, 0xf0, 0x21, 0x00


	//----- nvinfo : EIATTR_KPARAM_INFO
	.align		4
.L_654:
        /*0028*/ 	.byte	0x04, 0x17
        /*002a*/ 	.short	(.L_656 - .L_655)
.L_655:
        /*002c*/ 	.word	0x00000000
        /*0030*/ 	.short	0x0001
        /*0032*/ 	.short	0x0018
        /*0034*/ 	.byte	0x00, 0xf5, 0x21, 0x00


	//----- nvinfo : EIATTR_KPARAM_INFO
	.align		4
.L_656:
        /*0038*/ 	.byte	0x04, 0x17
        /*003a*/ 	.short	(.L_658 - .L_657)
.L_657:
        /*003c*/ 	.word	0x00000000
        /*0040*/ 	.short	0x0000
        /*0042*/ 	.short	0x0000
        /*0044*/ 	.byte	0x00, 0xf0, 0x61, 0x00


	//----- nvinfo : EIATTR_SPARSE_MMA_MASK
	.align		4
.L_658:
        /*0048*/ 	.byte	0x03, 0x50
        /*004a*/ 	.short	0x0000


	//----- nvinfo : EIATTR_MAXREG_COUNT
	.align		4
        /*004c*/ 	.byte	0x03, 0x1b
        /*004e*/ 	.short	0x00ff


	//----- nvinfo : EIATTR_NUM_BARRIERS
	.align		4
        /*0050*/ 	.byte	0x02, 0x4c
        /*0052*/ 	.byte	0x01
	.zero		1


	//----- nvinfo : EIATTR_MERCURY_ISA_VERSION
	.align		4
        /*0054*/ 	.byte	0x03, 0x5f
        /*0056*/ 	.short	0x0101


	//----- nvinfo : EIATTR_COOP_GROUP_MASK_REGIDS
	.align		4
        /*0058*/ 	.byte	0x04, 0x29
        /*005a*/ 	.short	(.L_660 - .L_659)


	//   ....[0]....
.L_659:
        /*005c*/ 	.word	0xffffffff


	//   ....[1]....
        /*0060*/ 	.word	0xffffffff


	//   ....[2]....
        /*0064*/ 	.word	0xffffffff


	//   ....[3]....
        /*0068*/ 	.word	0xffffffff


	//   ....[4]....
        /*006c*/ 	.word	0xffffffff


	//   ....[5]....
        /*0070*/ 	.word	0xffffffff


	//   ....[6]....
        /*0074*/ 	.word	0xffffffff


	//   ....[7]....
        /*0078*/ 	.word	0xffffffff


	//   ....[8]....
        /*007c*/ 	.word	0xffffffff


	//   ....[9]....
        /*0080*/ 	.word	0xffffffff


	//   ....[10]....
        /*0084*/ 	.word	0xffffffff


	//   ....[11]....
        /*0088*/ 	.word	0xffffffff


	//   ....[12]....
        /*008c*/ 	.word	0xffffffff


	//   ....[13]....
        /*0090*/ 	.word	0xffffffff


	//   ....[14]....
        /*0094*/ 	.word	0xffffffff


	//   ....[15]....
        /*0098*/ 	.word	0xffffffff


	//   ....[16]....
        /*009c*/ 	.word	0xffffffff


	//   ....[17]....
        /*00a0*/ 	.word	0xffffffff


	//   ....[18]....
        /*00a4*/ 	.word	0xffffffff


	//   ....[19]....
        /*00a8*/ 	.word	0xffffffff


	//   ....[20]....
        /*00ac*/ 	.word	0xffffffff


	//   ....[21]....
        /*00b0*/ 	.word	0xffffffff


	//   ....[22]....
        /*00b4*/ 	.word	0xffffffff


	//   ....[23]....
        /*00b8*/ 	.word	0xffffffff


	//   ....[24]....
        /*00bc*/ 	.word	0xffffffff


	//   ....[25]....
        /*00c0*/ 	.word	0xffffffff


	//   ....[26]....
        /*00c4*/ 	.word	0xffffffff


	//   ....[27]....
        /*00c8*/ 	.word	0xffffffff


	//   ....[28]....
        /*00cc*/ 	.word	0xffffffff


	//   ....[29]....
        /*00d0*/ 	.word	0xffffffff


	//   ....[30]....
        /*00d4*/ 	.word	0xffffffff


	//   ....[31]....
        /*00d8*/ 	.word	0xffffffff


	//   ....[32]....
        /*00dc*/ 	.word	0xffffffff


	//   ....[33]....
        /*00e0*/ 	.word	0xffffffff


	//   ....[34]....
        /*00e4*/ 	.word	0xffffffff


	//   ....[35]....
        /*00e8*/ 	.word	0xffffffff


	//   ....[36]....
        /*00ec*/ 	.word	0xffffffff


	//   ....[37]....
        /*00f0*/ 	.word	0xffffffff


	//   ....[38]....
        /*00f4*/ 	.word	0xffffffff


	//   ....[39]....
        /*00f8*/ 	.word	0xffffffff


	//   ....[40]....
        /*00fc*/ 	.word	0xffffffff


	//   ....[41]....
        /*0100*/ 	.word	0xffffffff


	//   ....[42]....
        /*0104*/ 	.word	0xffffffff


	//   ....[43]....
        /*0108*/ 	.word	0xffffffff


	//   ....[44]....
        /*010c*/ 	.word	0xffffffff


	//   ....[45]....
        /*0110*/ 	.word	0xffffffff


	//   ....[46]....
        /*0114*/ 	.word	0xffffffff


	//   ....[47]....
        /*0118*/ 	.word	0xffffffff


	//   ....[48]....
        /*011c*/ 	.word	0xffffffff


	//   ....[49]....
        /*0120*/ 	.word	0xffffffff


	//   ....[50]....
        /*0124*/ 	.word	0xffffffff


	//   ....[51]....
        /*0128*/ 	.word	0xffffffff


	//   ....[52]....
        /*012c*/ 	.word	0xffffffff


	//   ....[53]....
        /*0130*/ 	.word	0xffffffff


	//   ....[54]....
        /*0134*/ 	.word	0xffffffff


	//   ....[55]....
        /*0138*/ 	.word	0xffffffff


	//   ....[56]....
        /*013c*/ 	.word	0xffffffff


	//   ....[57]....
        /*0140*/ 	.word	0xffffffff


	//   ....[58]....
        /*0144*/ 	.word	0xffffffff


	//   ....[59]....
        /*0148*/ 	.word	0xffffffff


	//   ....[60]....
        /*014c*/ 	.word	0xffffffff


	//   ....[61]....
        /*0150*/ 	.word	0xffffffff


	//   ....[62]....
        /*0154*/ 	.word	0xffffffff


	//   ....[63]....
        /*0158*/ 	.word	0xffffffff


	//   ....[64]....
        /*015c*/ 	.word	0xffffffff


	//   ....[65]....
        /*0160*/ 	.word	0xffffffff


	//   ....[66]....
        /*0164*/ 	.word	0xffffffff


	//   ....[67]....
        /*0168*/ 	.word	0xffffffff


	//   ....[68]....
        /*016c*/ 	.word	0xffffffff


	//   ....[69]....
        /*0170*/ 	.word	0xffffffff


	//   ....[70]....
        /*0174*/ 	.word	0xffffffff


	//   ....[71]....
        /*0178*/ 	.word	0xffffffff


	//   ....[72]....
        /*017c*/ 	.word	0xffffffff


	//   ....[73]....
        /*0180*/ 	.word	0xffffffff


	//   ....[74]....
        /*0184*/ 	.word	0xffffffff


	//   ....[75]....
        /*0188*/ 	.word	0xffffffff


	//   ....[76]....
        /*018c*/ 	.word	0xffffffff


	//   ....[77]....
        /*0190*/ 	.word	0xffffffff


	//   ....[78]....
        /*0194*/ 	.word	0xffffffff


	//   ....[79]....
        /*0198*/ 	.word	0xffffffff


	//   ....[80]....
        /*019c*/ 	.word	0xffffffff


	//   ....[81]....
        /*01a0*/ 	.word	0xffffffff


	//   ....[82]....
        /*01a4*/ 	.word	0xffffffff


	//   ....[83]....
        /*01a8*/ 	.word	0xffffffff


	//   ....[84]....
        /*01ac*/ 	.word	0xffffffff


	//   ....[85]....
        /*01b0*/ 	.word	0xffffffff


	//   ....[86]....
        /*01b4*/ 	.word	0xffffffff


	//   ....[87]....
        /*01b8*/ 	.word	0xffffffff


	//   ....[88]....
        /*01bc*/ 	.word	0xffffffff


	//   ....[89]....
        /*01c0*/ 	.word	0xffffffff


	//----- nvinfo : EIATTR_COOP_GROUP_INSTR_OFFSETS
	.align		4
.L_660:
        /*01c4*/ 	.byte	0x04, 0x28
        /*01c6*/ 	.short	(.L_662 - .L_661)


	//   ....[0]....
.L_661:
        /*01c8*/ 	.word	0x00001170


	//   ....[1]....
        /*01cc*/ 	.word	0x000011a0


	//   ....[2]....
        /*01d0*/ 	.word	0x000011d0


	//   ....[3]....
        /*01d4*/ 	.word	0x000011f0


	//   ....[4]....
        /*01d8*/ 	.word	0x00001200


	//   ....[5]....
        /*01dc*/ 	.word	0x00001210


	//   ....[6]....
        /*01e0*/ 	.word	0x00001480


	//   ....[7]....
        /*01e4*/ 	.word	0x000014b0


	//   ....[8]....
        /*01e8*/ 	.word	0x000014e0


	//   ....[9]....
        /*01ec*/ 	.word	0x000014f0


	//   ....[10]....
        /*01f0*/ 	.word	0x00001500


	//   ....[11]....
        /*01f4*/ 	.word	0x00001510


	//   ....[12]....
        /*01f8*/ 	.word	0x00001800


	//   ....[13]....
        /*01fc*/ 	.word	0x00001830


	//   ....[14]....
        /*0200*/ 	.word	0x00001860


	//   ....[15]....
        /*0204*/ 	.word	0x00001870


	//   ....[16]....
        /*0208*/ 	.word	0x00001880


	//   ....[17]....
        /*020c*/ 	.word	0x00001890


	//   ....[18]....
        /*0210*/ 	.word	0x00001b80


	//   ....[19]....
        /*0214*/ 	.word	0x00001bb0


	//   ....[20]....
        /*0218*/ 	.word	0x00001be0


	//   ....[21]....
        /*021c*/ 	.word	0x00001bf0


	//   ....[22]....
        /*0220*/ 	.word	0x00001c00


	//   ....[23]....
        /*0224*/ 	.word	0x00001c10


	//   ....[24]....
        /*0228*/ 	.word	0x00001f00


	//   ....[25]....
        /*022c*/ 	.word	0x00001f30


	//   ....[26]....
        /*0230*/ 	.word	0x00001f60


	//   ....[27]....
        /*0234*/ 	.word	0x00001f70


	//   ....[28]....
        /*0238*/ 	.word	0x00001f80


	//   ....[29]....
        /*023c*/ 	.word	0x00001f90


	//   ....[30]....
        /*0240*/ 	.word	0x000035e0


	//   ....[31]....
        /*0244*/ 	.word	0x000035f0


	//   ....[32]....
        /*0248*/ 	.word	0x00003600


	//   ....[33]....
        /*024c*/ 	.word	0x00003620


	//   ....[34]....
        /*0250*/ 	.word	0x00003630


	//   ....[35]....
        /*0254*/ 	.word	0x00003640


	//   ....[36]....
        /*0258*/ 	.word	0x000038a0


	//   ....[37]....
        /*025c*/ 	.word	0x000038e0


	//   ....[38]....
        /*0260*/ 	.word	0x00003910


	//   ....[39]....
        /*0264*/ 	.word	0x00003920


	//   ....[40]....
        /*0268*/ 	.word	0x00003930


	//   ....[41]....
        /*026c*/ 	.word	0x00003940


	//   ....[42]....
        /*0270*/ 	.word	0x00003c30


	//   ....[43]....
        /*0274*/ 	.word	0x00003c70


	//   ....[44]....
        /*0278*/ 	.word	0x00003ca0


	//   ....[45]....
        /*027c*/ 	.word	0x00003cb0


	//   ....[46]....
        /*0280*/ 	.word	0x00003cc0


	//   ....[47]....
        /*0284*/ 	.word	0x00003cd0


	//   ....[48]....
        /*0288*/ 	.word	0x00003fc0


	//   ....[49]....
        /*028c*/ 	.word	0x00004000


	//   ....[50]....
        /*0290*/ 	.word	0x00004030


	//   ....[51]....
        /*0294*/ 	.word	0x00004040


	//   ....[52]....
        /*0298*/ 	.word	0x00004050


	//   ....[53]....
        /*029c*/ 	.word	0x00004060


	//   ....[54]....
        /*02a0*/ 	.word	0x00004350


	//   ....[55]....
        /*02a4*/ 	.word	0x00004390


	//   ....[56]....
        /*02a8*/ 	.word	0x000043c0


	//   ....[57]....
        /*02ac*/ 	.word	0x000043d0


	//   ....[58]....
        /*02b0*/ 	.word	0x000043e0


	//   ....[59]....
        /*02b4*/ 	.word	0x000043f0


	//   ....[60]....
        /*02b8*/ 	.word	0x00007500


	//   ....[61]....
        /*02bc*/ 	.word	0x00007530


	//   ....[62]....
        /*02c0*/ 	.word	0x00007540


	//   ....[63]....
        /*02c4*/ 	.word	0x00007550


	//   ....[64]....
        /*02c8*/ 	.word	0x00007560


	//   ....[65]....
        /*02cc*/ 	.word	0x00007570


	//   ....[66]....
        /*02d0*/ 	.word	0x00007870


	//   ....[67]....
        /*02d4*/ 	.word	0x000078a0


	//   ....[68]....
        /*02d8*/ 	.word	0x000078d0


	//   ....[69]....
        /*02dc*/ 	.word	0x000078e0


	//   ....[70]....
        /*02e0*/ 	.word	0x000078f0


	//   ....[71]....
        /*02e4*/ 	.word	0x00007900


	//   ....[72]....
        /*02e8*/ 	.word	0x00007bf0


	//   ....[73]....
        /*02ec*/ 	.word	0x00007c20


	//   ....[74]....
        /*02f0*/ 	.word	0x00007c50


	//   ....[75]....
        /*02f4*/ 	.word	0x00007c60


	//   ....[76]....
        /*02f8*/ 	.word	0x00007c70


	//   ....[77]....
        /*02fc*/ 	.word	0x00007c80


	//   ....[78]....
        /*0300*/ 	.word	0x00007f70


	//   ....[79]....
        /*0304*/ 	.word	0x00007fa0


	//   ....[80]....
        /*0308*/ 	.word	0x00007fd0


	//   ....[81]....
        /*030c*/ 	.word	0x00007fe0


	//   ....[82]....
        /*0310*/ 	.word	0x00007ff0


	//   ....[83]....
        /*0314*/ 	.word	0x00008000


	//   ....[84]....
        /*0318*/ 	.word	0x000082f0


	//   ....[85]....
        /*031c*/ 	.word	0x00008320


	//   ....[86]....
        /*0320*/ 	.word	0x00008350


	//   ....[87]....
        /*0324*/ 	.word	0x00008360


	//   ....[88]....
        /*0328*/ 	.word	0x00008370


	//   ....[89]....
        /*032c*/ 	.word	0x00008380


	//----- nvinfo : EIATTR_VRC_CTA_INIT_COUNT
	.align		4
.L_662:
        /*0330*/ 	.byte	0x02, 0x4a
	.zero		1
	.zero		1


	//----- nvinfo : EIATTR_EXIT_INSTR_OFFSETS
	.align		4
        /*0334*/ 	.byte	0x04, 0x1c
        /*0336*/ 	.short	(.L_664 - .L_663)


	//   ....[0]....
.L_663:
        /*0338*/ 	.word	0x00000040


	//   ....[1]....
        /*033c*/ 	.word	0x000098e0


	//   ....[2]....
        /*0340*/ 	.word	0x00009970


	//----- nvinfo : EIATTR_MAX_THREADS
	.align		4
.L_664:
        /*0344*/ 	.byte	0x04, 0x05
        /*0346*/ 	.short	(.L_666 - .L_665)
.L_665:
        /*0348*/ 	.word	0x00000100
        /*034c*/ 	.word	0x00000001
        /*0350*/ 	.word	0x00000001


	//----- nvinfo : EIATTR_CRS_STACK_SIZE
	.align		4
.L_666:
        /*0354*/ 	.byte	0x04, 0x1e
        /*0356*/ 	.short	(.L_668 - .L_667)
.L_667:
        /*0358*/ 	.word	0x00000000


	//----- nvinfo : EIATTR_CBANK_PARAM_SIZE
	.align		4
.L_668:
        /*035c*/ 	.byte	0x03, 0x19
        /*035e*/ 	.short	0x0029


	//----- nvinfo : EIATTR_PARAM_CBANK
	.align		4
        /*0360*/ 	.byte	0x04, 0x0a
        /*0362*/ 	.short	(.L_670 - .L_669)
	.align		4
.L_669:
        /*0364*/ 	.word	index@(.nv.constant0._ZN6thrust24THRUST_300001_SM_1000_NS8cuda_cub4core6detail13_kernel_agentINS1_8__reduce11ReduceAgentINS0_18transform_iteratorINS1_9__extrema12arg_minmax_fIflN4cuda3std3__44lessIfEEE15duplicate_tupleENS0_12zip_iteratorINSC_5tupleIJNS0_6detail15normal_iteratorINS0_10device_ptrIfEEEENS0_17counting_iteratorIlNS0_11use_defaultESP_SP_EEEEEEENSI_IJNSI_IJflEEEST_EEESU_EEPSU_SU_lSF_EEJSV_SW_lSF_EEEvDpT0_)
        /*0368*/ 	.short	0x0380
        /*036a*/ 	.short	0x0029


	//----- nvinfo : EIATTR_SW_WAR
	.align		4
.L_670:
        /*036c*/ 	.byte	0x04, 0x36
        /*036e*/ 	.short	(.L_672 - .L_671)
.L_671:
        /*0370*/ 	.word	0x00000008
.L_672:


//--------------------- .nv.info._ZN6thrust24THRUST_300001_SM_1000_NS8cuda_cub4core6detail13_kernel_agentINS1_8__reduce11ReduceAgentIPN4cuda3std3__45tupleIJNSA_IJflEEESB_EEESD_SC_iNS1_9__extrema12arg_minmax_fIflNS9_4lessIfEEEEEEJSD_SD_iSI_EEEvDpT0_ --------------------------
	.section	.nv.info._ZN6thrust24THRUST_300001_SM_1000_NS8cuda_cub4core6detail13_kernel_agentINS1_8__reduce11ReduceAgentIPN4cuda3std3__45tupleIJNSA_IJflEEESB_EEESD_SC_iNS1_9__extrema12arg_minmax_fIflNS9_4lessIfEEEEEEJSD_SD_iSI_EEEvDpT0_,"",@"SHT_CUDA_INFO"
	.sectionflags	@""
	.align	4


	//----- nvinfo : EIATTR_CUDA_API_VERSION
	.align		4
        /*0000*/ 	.byte	0x04, 0x37
        /*0002*/ 	.short	(.L_674 - .L_673)
.L_673:
        /*0004*/ 	.word	0x00000082


	//----- nvinfo : EIATTR_KPARAM_INFO
	.align		4
.L_674:
        /*0008*/ 	.byte	0x04, 0x17
        /*000a*/ 	.short	(.L_676 - .L_675)
.L_675:
        /*000c*/ 	.word	0x00000000
        /*0010*/ 	.short	0x0003
        /*0012*/ 	.short	0x0014
        /*0014*/ 	.byte	0x00, 0xf0, 0x05, 0x00


	//----- nvinfo : EIATTR_KPARAM_INFO
	.align		4
.L_676:
        /*0018*/ 	.byte	0x04, 0x17
        /*001a*/ 	.short	(.L_678 - .L_677)
.L_677:
        /*001c*/ 	.word	0x00000000
        /*0020*/ 	.short	0x0002
        /*0022*/ 	.short	0x0010
        /*0024*/ 	.byte	0x00, 0xf0, 0x11, 0x00


	//----- nvinfo : EIATTR_KPARAM_INFO
	.align		4
.L_678:
        /*0028*/ 	.byte	0x04, 0x17
        /*002a*/ 	.short	(.L_680 - .L_679)
.L_679:
        /*002c*/ 	.word	0x00000000
        /*0030*/ 	.short	0x0001
        /*0032*/ 	.short	0x0008
        /*0034*/ 	.byte	0x00, 0xf5, 0x21, 0x00


	//----- nvinfo : EIATTR_KPARAM_INFO
	.align		4
.L_680:
        /*0038*/ 	.byte	0x04, 0x17
        /*003a*/ 	.short	(.L_682 - .L_681)
.L_681:
        /*003c*/ 	.word	0x00000000
        /*0040*/ 	.short	0x0000
        /*0042*/ 	.short	0x0000
        /*0044*/ 	.byte	0x00, 0xf5, 0x21, 0x00


	//----- nvinfo : EIATTR_SPARSE_MMA_MASK
	.align		4
.L_682:
        /*0048*/ 	.byte	0x03, 0x50
        /*004a*/ 	.short	0x0000


	//----- nvinfo : EIATTR_MAXREG_COUNT
	.align		4
        /*004c*/ 	.byte	0x03, 0x1b
        /*004e*/ 	.short	0x00ff


	//----- nvinfo : EIATTR_NUM_BARRIERS
	.align		4
        /*0050*/ 	.byte	0x02, 0x4c
        /*0052*/ 	.byte	0x01
	.zero		1


	//----- nvinfo : EIATTR_MERCURY_ISA_VERSION
	.align		4
        /*0054*/ 	.byte	0x03, 0x5f
        /*0056*/ 	.short	0x0101


	//----- nvinfo : EIATTR_COOP_GROUP_MASK_REGIDS
	.align		4
        /*0058*/ 	.byte	0x04, 0x29
        /*005a*/ 	.short	(.L_684 - .L_683)


	//   ....[0]....
.L_683:
        /*005c*/ 	.word	0xffffffff


	//   ....[1]....
        /*0060*/ 	.word	0xffffffff


	//   ....[2]....
        /*0064*/ 	.word	0xffffffff


	//   ....[3]....
        /*0068*/ 	.word	0xffffffff


	//   ....[4]....
        /*006c*/ 	.word	0xffffffff


	//   ....[5]....
        /*0070*/ 	.word	0xffffffff


	//   ....[6]....
        /*0074*/ 	.word	0xffffffff


	//   ....[7]....
        /*0078*/ 	.word	0xffffffff


	//   ....[8]....
        /*007c*/ 	.word	0xffffffff


	//   ....[9]....
        /*0080*/ 	.word	0xffffffff


	//   ....[10]....
        /*0084*/ 	.word	0xffffffff


	//   ....[11]....
        /*0088*/ 	.word	0xffffffff


	//   ....[12]....
        /*008c*/ 	.word	0xffffffff


	//   ....[13]....
        /*0090*/ 	.word	0xffffffff


	//   ....[14]....
        /*0094*/ 	.word	0xffffffff


	//   ....[15]....
        /*0098*/ 	.word	0xffffffff


	//   ....[16]....
        /*009c*/ 	.word	0xffffffff


	//   ....[17]....
        /*00a0*/ 	.word	0xffffffff


	//   ....[18]....
        /*00a4*/ 	.word	0xffffffff


	//   ....[19]....
        /*00a8*/ 	.word	0xffffffff


	//   ....[20]....
        /*00ac*/ 	.word	0xffffffff


	//   ....[21]....
        /*00b0*/ 	.word	0xffffffff


	//   ....[22]....
        /*00b4*/ 	.word	0xffffffff


	//   ....[23]....
        /*00b8*/ 	.word	0xffffffff


	//   ....[24]....
        /*00bc*/ 	.word	0xffffffff


	//   ....[25]....
        /*00c0*/ 	.word	0xffffffff


	//   ....[26]....
        /*00c4*/ 	.word	0xffffffff


	//   ....[27]....
        /*00c8*/ 	.word	0xffffffff


	//   ....[28]....
        /*00cc*/ 	.word	0xffffffff


	//   ....[29]....
        /*00d0*/ 	.word	0xffffffff


	//   ....[30]....
        /*00d4*/ 	.word	0xffffffff


	//   ....[31]....
        /*00d8*/ 	.word	0xffffffff


	//   ....[32]....
        /*00dc*/ 	.word	0xffffffff


	//   ....[33]....
        /*00e0*/ 	.word	0xffffffff


	//   ....[34]....
        /*00e4*/ 	.word	0xffffffff


	//   ....[35]....
        /*00e8*/ 	.word	0xffffffff


	//   ....[36]....
        /*00ec*/ 	.word	0xffffffff


	//   ....[37]....
        /*00f0*/ 	.word	0xffffffff


	//   ....[38]....
        /*00f4*/ 	.word	0xffffffff


	//   ....[39]....
        /*00f8*/ 	.word	0xffffffff


	//   ....[40]....
        /*00fc*/ 	.word	0xffffffff


	//   ....[41]....
        /*0100*/ 	.word	0xffffffff


	//   ....[42]....
        /*0104*/ 	.word	0xffffffff


	//   ....[43]....
        /*0108*/ 	.word	0xffffffff


	//   ....[44]....
        /*010c*/ 	.word	0xffffffff


	//   ....[45]....
        /*0110*/ 	.word	0xffffffff


	//   ....[46]....
        /*0114*/ 	.word	0xffffffff


	//   ....[47]....
        /*0118*/ 	.word	0xffffffff


	//   ....[48]....
        /*011c*/ 	.word	0xffffffff


	//   ....[49]....
        /*0120*/ 	.word	0xffffffff


	//   ....[50]....
        /*0124*/ 	.word	0xffffffff


	//   ....[51]....
        /*0128*/ 	.word	0xffffffff


	//   ....[52]....
        /*012c*/ 	.word	0xffffffff


	//   ....[53]....
        /*0130*/ 	.word	0xffffffff


	//   ....[54]....
        /*0134*/ 	.word	0xffffffff


	//   ....[55]....
        /*0138*/ 	.word	0xffffffff


	//   ....[56]....
        /*013c*/ 	.word	0xffffffff


	//   ....[57]....
        /*0140*/ 	.word	0xffffffff


	//   ....[58]....
        /*0144*/ 	.word	0xffffffff


	//   ....[59]....
        /*0148*/ 	.word	0xffffffff


	//   ....[60]....
        /*014c*/ 	.word	0xffffffff


	//   ....[61]....
        /*0150*/ 	.word	0xffffffff


	//   ....[62]....
        /*0154*/ 	.word	0xffffffff


	//   ....[63]....
        /*0158*/ 	.word	0xffffffff


	//   ....[64]....
        /*015c*/ 	.word	0xffffffff


	//   ....[65]....
        /*0160*/ 	.word	0xffffffff


	//   ....[66]....
        /*0164*/ 	.word	0xffffffff


	//   ....[67]....
        /*0168*/ 	.word	0xffffffff


	//   ....[68]....
        /*016c*/ 	.word	0xffffffff


	//   ....[69]....
        /*0170*/ 	.word	0xffffffff


	//   ....[70]....
        /*0174*/ 	.word	0xffffffff


	//   ....[71]....
        /*0178*/ 	.word	0xffffffff


	//   ....[72]....
        /*017c*/ 	.word	0xffffffff


	//   ....[73]....
        /*0180*/ 	.word	0xffffffff


	//   ....[74]....
        /*0184*/ 	.word	0xffffffff


	//   ....[75]....
        /*0188*/ 	.word	0xffffffff


	//   ....[76]....
        /*018c*/ 	.word	0xffffffff


	//   ....[77]....
        /*0190*/ 	.word	0xffffffff


	//   ....[78]....
        /*0194*/ 	.word	0xffffffff


	//   ....[79]....
        /*0198*/ 	.word	0xffffffff


	//   ....[80]....
        /*019c*/ 	.word	0xffffffff


	//   ....[81]....
        /*01a0*/ 	.word	0xffffffff


	//   ....[82]....
        /*01a4*/ 	.word	0xffffffff


	//   ....[83]....
        /*01a8*/ 	.word	0xffffffff


	//   ....[84]....
        /*01ac*/ 	.word	0xffffffff


	//   ....[85]....
        /*01b0*/ 	.word	0xffffffff


	//   ....[86]....
        /*01b4*/ 	.word	0xffffffff


	//   ....[87]....
        /*01b8*/ 	.word	0xffffffff


	//   ....[88]....
        /*01bc*/ 	.word	0xffffffff


	//   ....[89]....
        /*01c0*/ 	.word	0xffffffff


	//----- nvinfo : EIATTR_COOP_GROUP_INSTR_OFFSETS
	.align		4
.L_684:
        /*01c4*/ 	.byte	0x04, 0x28
        /*01c6*/ 	.short	(.L_686 - .L_685)


	//   ....[0]....
.L_685:
        /*01c8*/ 	.word	0x00001080


	//   ....[1]....
        /*01cc*/ 	.word	0x000010b0


	//   ....[2]....
        /*01d0*/ 	.word	0x000010e0


	//   ....[3]....
        /*01d4*/ 	.word	0x00001100


	//   ....[4]....
        /*01d8*/ 	.word	0x00001110


	//   ....[5]....
        /*01dc*/ 	.word	0x00001120


	//   ....[6]....
        /*01e0*/ 	.word	0x00001390


	//   ....[7]....
        /*01e4*/ 	.word	0x000013c0


	//   ....[8]....
        /*01e8*/ 	.word	0x000013f0


	//   ....[9]....
        /*01ec*/ 	.word	0x00001400


	//   ....[10]....
        /*01f0*/ 	.word	0x00001410


	//   ....[11]....
        /*01f4*/ 	.word	0x00001420


	//   ....[12]....
        /*01f8*/ 	.word	0x00001710


	//   ....[13]....
        /*01fc*/ 	.word	0x00001740


	//   ....[14]....
        /*0200*/ 	.word	0x00001770


	//   ....[15]....
        /*0204*/ 	.word	0x00001780


	//   ....[16]....
        /*0208*/ 	.word	0x00001790


	//   ....[17]....
        /*020c*/ 	.word	0x000017a0


	//   ....[18]....
        /*0210*/ 	.word	0x00001a90


	//   ....[19]....
        /*0214*/ 	.word	0x00001ac0


	//   ....[20]....
        /*0218*/ 	.word	0x00001af0


	//   ....[21]....
        /*021c*/ 	.word	0x00001b00


	//   ....[22]....
        /*0220*/ 	.word	0x00001b10


	//   ....[23]....
        /*0224*/ 	.word	0x00001b20


	//   ....[24]....
        /*0228*/ 	.word	0x00001e10


	//   ....[25]....
        /*022c*/ 	.word	0x00001e40


	//   ....[26]....
        /*0230*/ 	.word	0x00001e70


	//   ....[27]....
        /*0234*/ 	.word	0x00001e80


	//   ....[28]....
        /*0238*/ 	.word	0x00001e90


	//   ....[29]....
        /*023c*/ 	.word	0x00001ea0


	//   ....[30]....
        /*0240*/ 	.word	0x000034e0


	//   ....[31]....
        /*0244*/ 	.word	0x000034f0


	//   ....[32]....
        /*0248*/ 	.word	0x00003500


	//   ....[33]....
        /*024c*/ 	.word	0x00003520


	//   ....[34]....
        /*0250*/ 	.word	0x00003530


	//   ....[35]....
        /*0254*/ 	.word	0x00003540


	//   ....[36]....
        /*0258*/ 	.word	0x000037a0


	//   ....[37]....
        /*025c*/ 	.word	0x000037e0


	//   ....[38]....
        /*0260*/ 	.word	0x00003810


	//   ....[39]....
        /*0264*/ 	.word	0x00003820


	//   ....[40]....
        /*0268*/ 	.word	0x00003830


	//   ....[41]....
        /*026c*/ 	.word	0x00003840


	//   ....[42]....
        /*0270*/ 	.word	0x00003b30


	//   ....[43]....
        /*0274*/ 	.word	0x00003b70


	//   ....[44]....
        /*0278*/ 	.word	0x00003ba0


	//   ....[45]....
        /*027c*/ 	.word	0x00003bb0


	//   ....[46]....
        /*0280*/ 	.word	0x00003bc0


	//   ....[47]....
        /*0284*/ 	.word	0x00003bd0


	//   ....[48]....
        /*0288*/ 	.word	0x00003ec0


	//   ....[49]....
        /*028c*/ 	.word	0x00003f00


	//   ....[50]....
        /*0290*/ 	.word	0x00003f30


	//   ....[51]....
        /*0294*/ 	.word	0x00003f40


	//   ....[52]....
        /*0298*/ 	.word	0x00003f50


	//   ....[53]....
        /*029c*/ 	.word	0x00003f60


	//   ....[54]....
        /*02a0*/ 	.word	0x00004250


	//   ....[55]....
        /*02a4*/ 	.word	0x00004290


	//   ....[56]....
        /*02a8*/ 	.word	0x000042c0


	//   ....[57]....
        /*02ac*/ 	.word	0x000042d0


	//   ....[58]....
        /*02b0*/ 	.word	0x000042e0


	//   ....[59]....
        /*02b4*/ 	.word	0x000042f0


	//   ....[60]....
        /*02b8*/ 	.word	0x00007480


	//   ....[61]....
        /*02bc*/ 	.word	0x000074b0


	//   ....[62]....
        /*02c0*/ 	.word	0x000074c0


	//   ....[63]....
        /*02c4*/ 	.word	0x000074d0


	//   ....[64]....
        /*02c8*/ 	.word	0x000074e0


	//   ....[65]....
        /*02cc*/ 	.word	0x000074f0


	//   ....[66]....
        /*02d0*/ 	.word	0x000077f0


	//   ....[67]....
        /*02d4*/ 	.word	0x00007820


	//   ....[68]....
        /*02d8*/ 	.word	0x00007850


	//   ....[69]....
        /*02dc*/ 	.word	0x00007860


	//   ....[70]....
        /*02e0*/ 	.word	0x00007870


	//   ....[71]....
        /*02e4*/ 	.word	0x00007880


	//   ....[72]....
        /*02e8*/ 	.word	0x00007b70


	//   ....[73]....
        /*02ec*/ 	.word	0x00007ba0


	//   ....[74]....
        /*02f0*/ 	.word	0x00007bd0


	//   ....[75]....
        /*02f4*/ 	.word	0x00007be0


	//   ....[76]....
        /*02f8*/ 	.word	0x00007bf0


	//   ....[77]....
        /*02fc*/ 	.word	0x00007c00


	//   ....[78]....
        /*0300*/ 	.word	0x00007ef0


	//   ....[79]....
        /*0304*/ 	.word	0x00007f20


	//   ....[80]....
        /*0308*/ 	.word	0x00007f50


	//   ....[81]....
        /*030c*/ 	.word	0x00007f60


	//   ....[82]....
        /*0310*/ 	.word	0x00007f70


	//   ....[83]....
        /*0314*/ 	.word	0x00007f80


	//   ....[84]....
        /*0318*/ 	.word	0x00008270


	//   ....[85]....
        /*031c*/ 	.word	0x000082a0


	//   ....[86]....
        /*0320*/ 	.word	0x000082d0


	//   ....[87]....
        /*0324*/ 	.word	0x000082e0


	//   ....[88]....
        /*0328*/ 	.word	0x000082f0


	//   ....[89]....
        /*032c*/ 	.word	0x00008300


	//----- nvinfo : EIATTR_VRC_CTA_INIT_COUNT
	.align		4
.L_686:
        /*0330*/ 	.byte	0x02, 0x4a
	.zero		1
	.zero		1


	//----- nvinfo : EIATTR_EXIT_INSTR_OFFSETS
	.align		4
        /*0334*/ 	.byte	0x04, 0x1c
        /*0336*/ 	.short	(.L_688 - .L_687)


	//   ....[0]....
.L_687:
        /*0338*/ 	.word	0x00000030


	//   ....[1]....
        /*033c*/ 	.word	0x00009850


	//   ....[2]....
        /*0340*/ 	.word	0x000098c0


	//----- nvinfo : EIATTR_MAX_THREADS
	.align		4
.L_688:
        /*0344*/ 	.byte	0x04, 0x05
        /*0346*/ 	.short	(.L_690 - .L_689)
.L_689:
        /*0348*/ 	.word	0x00000100
        /*034c*/ 	.word	0x00000001
        /*0350*/ 	.word	0x00000001


	//----- nvinfo : EIATTR_CRS_STACK_SIZE
	.align		4
.L_690:
        /*0354*/ 	.byte	0x04, 0x1e
        /*0356*/ 	.short	(.L_692 - .L_691)
.L_691:
        /*0358*/ 	.word	0x00000000


	//----- nvinfo : EIATTR_CBANK_PARAM_SIZE
	.align		4
.L_692:
        /*035c*/ 	.byte	0x03, 0x19
        /*035e*/ 	.short	0x0015


	//----- nvinfo : EIATTR_PARAM_CBANK
	.align		4
        /*0360*/ 	.byte	0x04, 0x0a
        /*0362*/ 	.short	(.L_694 - .L_693)
	.align		4
.L_693:
        /*0364*/ 	.word	index@(.nv.constant0._ZN6thrust24THRUST_300001_SM_1000_NS8cuda_cub4core6detail13_kernel_agentINS1_8__reduce11ReduceAgentIPN4cuda3std3__45tupleIJNSA_IJflEEESB_EEESD_SC_iNS1_9__extrema12arg_minmax_fIflNS9_4lessIfEEEEEEJSD_SD_iSI_EEEvDpT0_)
        /*0368*/ 	.short	0x0380
        /*036a*/ 	.short	0x0015


	//----- nvinfo : EIATTR_SW_WAR
	.align		4
.L_694:
        /*036c*/ 	.byte	0x04, 0x36
        /*036e*/ 	.short	(.L_696 - .L_695)
.L_695:
        /*0370*/ 	.word	0x00000008
.L_696:


//--------------------- .nv.info._ZN6thrust24THRUST_300001_SM_1000_NS8cuda_cub4core6detail13_kernel_agentINS1_8__reduce10DrainAgentIiEEJN3cub18CUB_300001_SM_10009GridQueueIjEEiEEEvDpT0_ --------------------------
	.section	.nv.info._ZN6thrust24THRUST_300001_SM_1000_NS8cuda_cub4core6detail13_kernel_agentINS1_8__reduce10DrainAgentIiEEJN3cub18CUB_300001_SM_10009GridQueueIjEEiEEEvDpT0_,"",@"SHT_CUDA_INFO"
	.sectionflags	@""
	.align	4


	//----- nvinfo : EIATTR_CUDA_API_VERSION
	.align		4
        /*0000*/ 	.byte	0x04, 0x37
        /*0002*/ 	.short	(.L_698 - .L_697)
.L_697:
        /*0004*/ 	.word	0x00000082


	//----- nvinfo : EIATTR_KPARAM_INFO
	.align		4
.L_698:
        /*0008*/ 	.byte	0x04, 0x17
        /*000a*/ 	.short	(.L_700 - .L_699)
.L_699:
        /*000c*/ 	.word	0x00000000
        /*0010*/ 	.short	0x0001
        /*0012*/ 	.short	0x0008
        /*0014*/ 	.byte	0x00, 0xf0, 0x11, 0x00


	//----- nvinfo : EIATTR_KPARAM_INFO
	.align		4
.L_700:
        /*0018*/ 	.byte	0x04, 0x17
        /*001a*/ 	.short	(.L_702 - .L_701)
.L_701:
        /*001c*/ 	.word	0x00000000
        /*0020*/ 	.short	0x0000
        /*0022*/ 	.short	0x0000
        /*0024*/ 	.byte	0x00, 0xf0, 0x21, 0x00


	//----- nvinfo : EIATTR_SPARSE_MMA_MASK
	.align		4
.L_702:
        /*0028*/ 	.byte	0x03, 0x50
        /*002a*/ 	.short	0x0000


	//----- nvinfo : EIATTR_MAXREG_COUNT
	.align		4
        /*002c*/ 	.byte	0x03, 0x1b
        /*002e*/ 	.short	0x00ff


	//----- nvinfo : EIATTR_MERCURY_ISA_VERSION
	.align		4
        /*0030*/ 	.byte	0x03, 0x5f
        /*0032*/ 	.short	0x0101


	//----- nvinfo : EIATTR_VRC_CTA_INIT_COUNT
	.align		4
        /*0034*/ 	.byte	0x02, 0x4a
	.zero		1
	.zero		1


	//----- nvinfo : EIATTR_EXIT_INSTR_OFFSETS
	.align		4
        /*0038*/ 	.byte	0x04, 0x1c
        /*003a*/ 	.short	(.L_704 - .L_703)


	//   ....[0]....
.L_703:
        /*003c*/ 	.word	0x00000060


	//----- nvinfo : EIATTR_MAX_THREADS
	.align		4
.L_704:
        /*0040*/ 	.byte	0x04, 0x05
        /*0042*/ 	.short	(.L_706 - .L_705)
.L_705:
        /*0044*/ 	.word	0x00000001
        /*0048*/ 	.word	0x00000001
        /*004c*/ 	.word	0x00000001


	//----- nvinfo : EIATTR_CBANK_PARAM_SIZE
	.align		4
.L_706:
        /*0050*/ 	.byte	0x03, 0x19
        /*0052*/ 	.short	0x000c


	//----- nvinfo : EIATTR_PARAM_CBANK
	.align		4
        /*0054*/ 	.byte	0x04, 0x0a
        /*0056*/ 	.short	(.L_708 - .L_707)
	.align		4
.L_707:
        /*0058*/ 	.word	index@(.nv.constant0._ZN6thrust24THRUST_300001_SM_1000_NS8cuda_cub4core6detail13_kernel_agentINS1_8__reduce10DrainAgentIiEEJN3cub18CUB_300001_SM_10009GridQueueIjEEiEEEvDpT0_)
        /*005c*/ 	.short	0x0380
        /*005e*/ 	.short	0x000c


	//----- nvinfo : EIATTR_SW_WAR
	.align		4
.L_708:
        /*0060*/ 	.byte	0x04, 0x36
        /*0062*/ 	.short	(.L_710 - .L_709)
.L_709:
        /*0064*/ 	.word	0x00000008
.L_710:


//--------------------- .nv.info._ZN6thrust24THRUST_300001_SM_1000_NS8cuda_cub4core6detail13_kernel_agentINS1_8__reduce11ReduceAgentINS0_18transform_iteratorINS1_9__extrema12arg_minmax_fIflN4cuda3std3__44lessIfEEE15duplicate_tupleENS0_12zip_iteratorINSC_5tupleIJNS0_6detail15normal_iteratorINS0_10device_ptrIfEEEENS0_17counting_iteratorIlNS0_11use_defaultESP_SP_EEEEEEENSI_IJNSI_IJflEEEST_EEESU_EEPSU_SU_iSF_EEJSV_SW_iN3cub18CUB_300001_SM_100013GridEvenShareIiEENSZ_9GridQueueIjEESF_EEEvDpT0_ --------------------------
	.section	.nv.info._ZN6thrust24THRUST_300001_SM_1000_NS8cuda_cub4core6detail13_kernel_agentINS1_8__reduce11ReduceAgentINS0_18transform_iteratorINS1_9__extrema12arg_minmax_fIflN4cuda3std3__44lessIfEEE15duplicate_tupleENS0_12zip_iteratorINSC_5tupleIJNS0_6detail15normal_iteratorINS0_10device_ptrIfEEEENS0_17counting_iteratorIlNS0_11use_defaultESP_SP_EEEEEEENSI_IJNSI_IJflEEEST_EEESU_EEPSU_SU_iSF_EEJSV_SW_iN3cub18CUB_300001_SM_100013GridEvenShareIiEENSZ_9GridQueueIjEESF_EEEvDpT0_,"",@"SHT_CUDA_INFO"
	.sectionflags	@""
	.align	4


	//----- nvinfo : EIATTR_CUDA_API_VERSION
	.align		4
        /*0000*/ 	.byte	0x04, 0x37
        /*0002*/ 	.short	(.L_712 - .L_711)
.L_711:
        /*0004*/ 	.word	0x00000082


	//----- nvinfo : EIATTR_KPARAM_INFO
	.align		4
.L_712:
        /*0008*/ 	.byte	0x04, 0x17
        /*000a*/ 	.short	(.L_714 - .L_713)
.L_713:
        /*000c*/ 	.word	0x00000000
        /*0010*/ 	.short	0x0005
        /*0012*/ 	.short	0x0058
        /*0014*/ 	.byte	0x00, 0xf0, 0x05, 0x00


	//----- nvinfo : EIATTR_KPARAM_INFO
	.align		4
.L_714:
        /*0018*/ 	.byte	0x04, 0x17
        /*001a*/ 	.short	(.L_716 - .L_715)
.L_715:
        /*001c*/ 	.word	0x00000000
        /*0020*/ 	.short	0x0004
        /*0022*/ 	.short	0x0050
        /*0024*/ 	.byte	0x00, 0xf0, 0x21, 0x00


	//----- nvinfo : EIATTR_KPARAM_INFO
	.align		4
.L_716:
        /*0028*/ 	.byte	0x04, 0x17
        /*002a*/ 	.short	(.L_718 - .L_717)
.L_717:
        /*002c*/ 	.word	0x00000000
        /*0030*/ 	.short	0x0003
        /*0032*/ 	.short	0x0024
        /*0034*/ 	.byte	0x00, 0xf0, 0xa1, 0x00


	//----- nvinfo : EIATTR_KPARAM_INFO
	.align		4
.L_718:
        /*0038*/ 	.byte	0x04, 0x17
        /*003a*/ 	.short	(.L_720 - .L_719)
.L_719:
        /*003c*/ 	.word	0x00000000
        /*0040*/ 	.short	0x0002
        /*0042*/ 	.short	0x0020
        /*0044*/ 	.byte	0x00, 0xf0, 0x11, 0x00


	//----- nvinfo : EIATTR_KPARAM_INFO
	.align		4
.L_720:
        /*0048*/ 	.byte	0x04, 0x17
        /*004a*/ 	.short	(.L_722 - .L_721)
.L_721:
        /*004c*/ 	.word	0x00000000
        /*0050*/ 	.short	0x0001
        /*0052*/ 	.short	0x0018
        /*0054*/ 	.byte	0x00, 0xf5, 0x21, 0x00


	//----- nvinfo : EIATTR_KPARAM_INFO
	.align		4
.L_722:
        /*0058*/ 	.byte	0x04, 0x17
        /*005a*/ 	.short	(.L_724 - .L_723)
.L_723:
        /*005c*/ 	.word	0x00000000
        /*0060*/ 	.short	0x0000
        /*0062*/ 	.short	0x0000
        /*0064*/ 	.byte	0x00, 0xf0, 0x61, 0x00


	//----- nvinfo : EIATTR_SPARSE_MMA_MASK
	.align		4
.L_724:
        /*0068*/ 	.byte	0x03, 0x50
        /*006a*/ 	.short	0x0000


	//----- nvinfo : EIATTR_MAXREG_COUNT
	.align		4
        /*006c*/ 	.byte	0x03, 0x1b
        /*006e*/ 	.short	0x00ff


	//----- nvinfo : EIATTR_NUM_BARRIERS
	.align		4
        /*0070*/ 	.byte	0x02, 0x4c
        /*0072*/ 	.byte	0x01
	.zero		1


	//----- nvinfo : EIATTR_MERCURY_ISA_VERSION
	.align		4
        /*0074*/ 	.byte	0x03, 0x5f
        /*0076*/ 	.short	0x0101


	//----- nvinfo : EIATTR_COOP_GROUP_MASK_REGIDS
	.align		4
        /*0078*/ 	.byte	0x04, 0x29
        /*007a*/ 	.short	(.L_726 - .L_725)


	//   ....[0]....
.L_725:
        /*007c*/ 	.word	0xffffffff


	//   ....[1]....
        /*0080*/ 	.word	0xffffffff


	//   ....[2]....
        /*0084*/ 	.word	0xffffffff


	//   ....[3]....
        /*0088*/ 	.word	0xffffffff


	//   ....[4]....
        /*008c*/ 	.word	0xffffffff


	//   ....[5]....
        /*0090*/ 	.word	0xffffffff


	//   ....[6]....
        /*0094*/ 	.word	0xffffffff


	//   ....[7]....
        /*0098*/ 	.word	0xffffffff


	//   ....[8]....
        /*009c*/ 	.word	0xffffffff


	//   ....[9]....
        /*00a0*/ 	.word	0xffffffff


	//   ....[10]....
        /*00a4*/ 	.word	0xffffffff


	//   ....[11]....
        /*00a8*/ 	.word	0xffffffff


	//   ....[12]....
        /*00ac*/ 	.word	0xffffffff


	//   ....[13]....
        /*00b0*/ 	.word	0xffffffff


	//   ....[14]....
        /*00b4*/ 	.word	0xffffffff


	//   ....[15]....
        /*00b8*/ 	.word	0xffffffff


	//   ....[16]....
        /*00bc*/ 	.word	0xffffffff


	//   ....[17]....
        /*00c0*/ 	.word	0xffffffff


	//   ....[18]....
        /*00c4*/ 	.word	0xffffffff


	//   ....[19]....
        /*00c8*/ 	.word	0xffffffff


	//   ....[20]....
        /*00cc*/ 	.word	0xffffffff


	//   ....[21]....
        /*00d0*/ 	.word	0xffffffff


	//   ....[22]....
        /*00d4*/ 	.word	0xffffffff


	//   ....[23]....
        /*00d8*/ 	.word	0xffffffff


	//   ....[24]....
        /*00dc*/ 	.word	0xffffffff


	//   ....[25]....
        /*00e0*/ 	.word	0xffffffff


	//   ....[26]....
        /*00e4*/ 	.word	0xffffffff


	//   ....[27]....
        /*00e8*/ 	.word	0xffffffff


	//   ....[28]....
        /*00ec*/ 	.word	0xffffffff


	//   ....[29]....
        /*00f0*/ 	.word	0xffffffff


	//   ....[30]....
        /*00f4*/ 	.word	0xffffffff


	//   ....[31]....
        /*00f8*/ 	.word	0xffffffff


	//   ....[32]....
        /*00fc*/ 	.word	0xffffffff


	//   ....[33]....
        /*0100*/ 	.word	0xffffffff


	//   ....[34]....
        /*0104*/ 	.word	0xffffffff


	//   ....[35]....
        /*0108*/ 	.word	0xffffffff


	//   ....[36]....
        /*010c*/ 	.word	0xffffffff


	//   ....[37]....
        /*0110*/ 	.word	0xffffffff


	//   ....[38]....
        /*0114*/ 	.word	0xffffffff


	//   ....[39]....
        /*0118*/ 	.word	0xffffffff


	//   ....[40]....
        /*011c*/ 	.word	0xffffffff


	//   ....[41]....
        /*0120*/ 	.word	0xffffffff


	//   ....[42]....
        /*0124*/ 	.word	0xffffffff


	//   ....[43]....
        /*0128*/ 	.word	0xffffffff


	//   ....[44]....
        /*012c*/ 	.word	0xffffffff


	//   ....[45]....
        /*0130*/ 	.word	0xffffffff


	//   ....[46]....
        /*0134*/ 	.word	0xffffffff


	//   ....[47]....
        /*0138*/ 	.word	0xffffffff


	//   ....[48]....
        /*013c*/ 	.word	0xffffffff


	//   ....[49]....
        /*0140*/ 	.word	0xffffffff


	//   ....[50]....
        /*0144*/ 	.word	0xffffffff


	//   ....[51]....
        /*0148*/ 	.word	0xffffffff


	//   ....[52]....
        /*014c*/ 	.word	0xffffffff


	//   ....[53]....
        /*0150*/ 	.word	0xffffffff


	//   ....[54]....
        /*0154*/ 	.word	0xffffffff


	//   ....[55]....
        /*0158*/ 	.word	0xffffffff


	//   ....[56]....
        /*015c*/ 	.word	0xffffffff


	//   ....[57]....
        /*0160*/ 	.word	0xffffffff


	//   ....[58]....
        /*0164*/ 	.word	0xffffffff


	//   ....[59]....
        /*0168*/ 	.word	0xffffffff


	//   ....[60]....
        /*016c*/ 	.word	0xffffffff


	//   ....[61]....
        /*0170*/ 	.word	0xffffffff


	//   ....[62]....
        /*0174*/ 	.word	0xffffffff


	//   ....[63]....
        /*0178*/ 	.word	0xffffffff


	//   ....[64]....
        /*017c*/ 	.word	0xffffffff


	//   ....[65]....
        /*0180*/ 	.word	0xffffffff


	//   ....[66]....
        /*0184*/ 	.word	0xffffffff


	//   ....[67]....
        /*0188*/ 	.word	0xffffffff


	//   ....[68]....
        /*018c*/ 	.word	0xffffffff


	//   ....[69]....
        /*0190*/ 	.word	0xffffffff


	//   ....[70]....
        /*0194*/ 	.word	0xffffffff


	//   ....[71]....
        /*0198*/ 	.word	0xffffffff


	//   ....[72]....
        /*019c*/ 	.word	0xffffffff


	//   ....[73]....
        /*01a0*/ 	.word	0xffffffff


	//   ....[74]....
        /*01a4*/ 	.word	0xffffffff


	//   ....[75]....
        /*01a8*/ 	.word	0xffffffff


	//   ....[76]....
        /*01ac*/ 	.word	0xffffffff


	//   ....[77]....
        /*01b0*/ 	.word	0xffffffff


	//   ....[78]....
        /*01b4*/ 	.word	0xffffffff


	//   ....[79]....
        /*01b8*/ 	.word	0xffffffff


	//   ....[80]....
        /*01bc*/ 	.word	0xffffffff


	//   ....[81]....
        /*01c0*/ 	.word	0xffffffff


	//   ....[82]....
        /*01c4*/ 	.word	0xffffffff


	//   ....[83]....
        /*01c8*/ 	.word	0xffffffff


	//   ....[84]....
        /*01cc*/ 	.word	0xffffffff


	//   ....[85]....
        /*01d0*/ 	.word	0xffffffff


	//   ....[86]....
        /*01d4*/ 	.word	0xffffffff


	//   ....[87]....
        /*01d8*/ 	.word	0xffffffff


	//   ....[88]....
        /*01dc*/ 	.word	0xffffffff


	//   ....[89]....
        /*01e0*/ 	.word	0xffffffff


	//----- nvinfo : EIATTR_COOP_GROUP_INSTR_OFFSETS
	.align		4
.L_726:
        /*01e4*/ 	.byte	0x04, 0x28
        /*01e6*/ 	.short	(.L_728 - .L_727)


	//   ....[0]....
.L_727:
        /*01e8*/ 	.word	0x00001150


	//   ....[1]....
        /*01ec*/ 	.word	0x00001180


	//   ....[2]....
        /*01f0*/ 	.word	0x000011b0


	//   ....[3]....
        /*01f4*/ 	.word	0x000011d0


	//   ....[4]....
        /*01f8*/ 	.word	0x000011e0


	//   ....[5]....
        /*01fc*/ 	.word	0x000011f0


	//   ....[6]....
        /*0200*/ 	.word	0x00001460


	//   ....[7]....
        /*0204*/ 	.word	0x00001490


	//   ....[8]....
        /*0208*/ 	.word	0x000014c0


	//   ....[9]....
        /*020c*/ 	.word	0x000014d0


	//   ....[10]....
        /*0210*/ 	.word	0x000014e0


	//   ....[11]....
        /*0214*/ 	.word	0x000014f0


	//   ....[12]....
        /*0218*/ 	.word	0x000017e0


	//   ....[13]....
        /*021c*/ 	.word	0x00001810


	//   ....[14]....
        /*0220*/ 	.word	0x00001840


	//   ....[15]....
        /*0224*/ 	.word	0x00001850


	//   ....[16]....
        /*0228*/ 	.word	0x00001860


	//   ....[17]....
        /*022c*/ 	.word	0x00001870


	//   ....[18]....
        /*0230*/ 	.word	0x00001b60


	//   ....[19]....
        /*0234*/ 	.word	0x00001b90


	//   ....[20]....
        /*0238*/ 	.word	0x00001bc0


	//   ....[21]....
        /*023c*/ 	.word	0x00001bd0


	//   ....[22]....
        /*0240*/ 	.word	0x00001be0


	//   ....[23]....
        /*0244*/ 	.word	0x00001bf0


	//   ....[24]....
        /*0248*/ 	.word	0x00001ee0


	//   ....[25]....
        /*024c*/ 	.word	0x00001f10


	//   ....[26]....
        /*0250*/ 	.word	0x00001f40


	//   ....[27]....
        /*0254*/ 	.word	0x00001f50


	//   ....[28]....
        /*0258*/ 	.word	0x00001f60


	//   ....[29]....
        /*025c*/ 	.word	0x00001f70


	//   ....[30]....
        /*0260*/ 	.word	0x000035f0


	//   ....[31]....
        /*0264*/ 	.word	0x00003600


	//   ....[32]....
        /*0268*/ 	.word	0x00003610


	//   ....[33]....
        /*026c*/ 	.word	0x00003630


	//   ....[34]....
        /*0270*/ 	.word	0x00003640


	//   ....[35]....
        /*0274*/ 	.word	0x00003650


	//   ....[36]....
        /*0278*/ 	.word	0x000038b0


	//   ....[37]....
        /*027c*/ 	.word	0x000038f0


	//   ....[38]....
        /*0280*/ 	.word	0x00003920


	//   ....[39]....
        /*0284*/ 	.word	0x00003930


	//   ....[40]....
        /*0288*/ 	.word	0x00003940


	//   ....[41]....
        /*028c*/ 	.word	0x00003950


	//   ....[42]....
        /*0290*/ 	.word	0x00003c40


	//   ....[43]....
        /*0294*/ 	.word	0x00003c80


	//   ....[44]....
        /*0298*/ 	.word	0x00003cb0


	//   ....[45]....
        /*029c*/ 	.word	0x00003cc0


	//   ....[46]....
        /*02a0*/ 	.word	0x00003cd0


	//   ....[47]....
        /*02a4*/ 	.word	0x00003ce0


	//   ....[48]....
        /*02a8*/ 	.word	0x00003fd0


	//   ....[49]....
        /*02ac*/ 	.word	0x00004010


	//   ....[50]....
        /*02b0*/ 	.word	0x00004040


	//   ....[51]....
        /*02b4*/ 	.word	0x00004050


	//   ....[52]....
        /*02b8*/ 	.word	0x00004060


	//   ....[53]....
        /*02bc*/ 	.word	0x00004070


	//   ....[54]....
        /*02c0*/ 	.word	0x00004360


	//   ....[55]....
        /*02c4*/ 	.word	0x000043a0


	//   ....[56]....
        /*02c8*/ 	.word	0x000043d0


	//   ....[57]....
        /*02cc*/ 	.word	0x000043e0


	//   ....[58]....
        /*02d0*/ 	.word	0x000043f0


	//   ....[59]....
        /*02d4*/ 	.word	0x00004400


	//   ....[60]....
        /*02d8*/ 	.word	0x000076d0


	//   ....[61]....
        /*02dc*/ 	.word	0x00007700


	//   ....[62]....
        /*02e0*/ 	.word	0x00007710


	//   ....[63]....
        /*02e4*/ 	.word	0x00007720


	//   ....[64]....
        /*02e8*/ 	.word	0x00007730


	//   ....[65]....
        /*02ec*/ 	.word	0x00007740


	//   ....[66]....
        /*02f0*/ 	.word	0x00007a40


	//   ....[67]....
        /*02f4*/ 	.word	0x00007a70


	//   ....[68]....
        /*02f8*/ 	.word	0x00007aa0


	//   ....[69]....
        /*02fc*/ 	.word	0x00007ab0


	//   ....[70]....
        /*0300*/ 	.word	0x00007ac0


	//   ....[71]....
        /*0304*/ 	.word	0x00007ad0


	//   ....[72]....
        /*0308*/ 	.word	0x00007dc0


	//   ....[73]....
        /*030c*/ 	.word	0x00007df0


	//   ....[74]....
        /*0310*/ 	.word	0x00007e20


	//   ....[75]....
        /*0314*/ 	.word	0x00007e30


	//   ....[76]....
        /*0318*/ 	.word	0x00007e40


	//   ....[77]....
        /*031c*/ 	.word	0x00007e50


	//   ....[78]....
        /*0320*/ 	.word	0x00008140


	//   ....[79]....
        /*0324*/ 	.word	0x00008170


	//   ....[80]....
        /*0328*/ 	.word	0x000081a0


	//   ....[81]....
        /*032c*/ 	.word	0x000081b0


	//   ....[82]....
        /*0330*/ 	.word	0x000081c0


	//   ....[83]....
        /*0334*/ 	.word	0x000081d0


	//   ....[84]....
        /*0338*/ 	.word	0x000084c0


	//   ....[85]....
        /*033c*/ 	.word	0x000084f0


	//   ....[86]....
        /*0340*/ 	.word	0x00008520


	//   ....[87]....
        /*0344*/ 	.word	0x00008530


	//   ....[88]....
        /*0348*/ 	.word	0x00008540


	//   ....[89]....
        /*034c*/ 	.word	0x00008550


	//----- nvinfo : EIATTR_VRC_CTA_INIT_COUNT
	.align		4
.L_728:
        /*0350*/ 	.byte	0x02, 0x4a
	.zero		1
	.zero		1


	//----- nvinfo : EIATTR_EXIT_INSTR_OFFSETS
	.align		4
        /*0354*/ 	.byte	0x04, 0x1c
        /*0356*/ 	.short	(.L_730 - .L_729)


	//   ....[0]....
.L_729:
        /*0358*/ 	.word	0x00009ae0


	//   ....[1]....
        /*035c*/ 	.word	0x00009b80


	//----- nvinfo : EIATTR_MAX_THREADS
	.align		4
.L_730:
        /*0360*/ 	.byte	0x04, 0x05
        /*0362*/ 	.short	(.L_732 - .L_731)
.L_731:
        /*0364*/ 	.word	0x00000100
        /*0368*/ 	.word	0x00000001
        /*036c*/ 	.word	0x00000001


	//----- nvinfo : EIATTR_CRS_STACK_SIZE
	.align		4
.L_732:
        /*0370*/ 	.byte	0x04, 0x1e
        /*0372*/ 	.short	(.L_734 - .L_733)
.L_733:
        /*0374*/ 	.word	0x00000000


	//----- nvinfo : EIATTR_CBANK_PARAM_SIZE
	.align		4
.L_734:
        /*0378*/ 	.byte	0x03, 0x19
        /*037a*/ 	.short	0x0059


	//----- nvinfo : EIATTR_PARAM_CBANK
	.align		4
        /*037c*/ 	.byte	0x04, 0x0a
        /*037e*/ 	.short	(.L_736 - .L_735)
	.align		4
.L_735:
        /*0380*/ 	.word	index@(.nv.constant0._ZN6thrust24THRUST_300001_SM_1000_NS8cuda_cub4core6detail13_kernel_agentINS1_8__reduce11ReduceAgentINS0_18transform_iteratorINS1_9__extrema12arg_minmax_fIflN4cuda3std3__44lessIfEEE15duplicate_tupleENS0_12zip_iteratorINSC_5tupleIJNS0_6detail15normal_iteratorINS0_10device_ptrIfEEEENS0_17counting_iteratorIlNS0_11use_defaultESP_SP_EEEEEEENSI_IJNSI_IJflEEEST_EEESU_EEPSU_SU_iSF_EEJSV_SW_iN3cub18CUB_300001_SM_100013GridEvenShareIiEENSZ_9GridQueueIjEESF_EEEvDpT0_)
        /*0384*/ 	.short	0x0380
        /*0386*/ 	.short	0x0059


	//----- nvinfo : EIATTR_SW_WAR
	.align		4
.L_736:
        /*0388*/ 	.byte	0x04, 0x36
        /*038a*/ 	.short	(.L_738 - .L_737)
.L_737:
        /*038c*/ 	.word	0x00000008
.L_738:


//--------------------- .nv.info._ZN6thrust24THRUST_300001_SM_1000_NS8cuda_cub4core6detail13_kernel_agentINS1_8__reduce11ReduceAgentINS0_18transform_iteratorINS1_9__extrema12arg_minmax_fIflN4cuda3std3__44lessIfEEE15duplicate_tupleENS0_12zip_iteratorINSC_5tupleIJNS0_6detail15normal_iteratorINS0_10device_ptrIfEEEENS0_17counting_iteratorIlNS0_11use_defaultESP_SP_EEEEEEENSI_IJNSI_IJflEEEST_EEESU_EEPSU_SU_iSF_EEJSV_SW_iSF_EEEvDpT0_ --------------------------
	.section	.nv.info._ZN6thrust24THRUST_300001_SM_1000_NS8cuda_cub4core6detail13_kernel_agentINS1_8__reduce11ReduceAgentINS0_18transform_iteratorINS1_9__extrema12arg_minmax_fIflN4cuda3std3__44lessIfEEE15duplicate_tupleENS0_12zip_iteratorINSC_5tupleIJNS0_6detail15normal_iteratorINS0_10device_ptrIfEEEENS0_17counting_iteratorIlNS0_11use_defaultESP_SP_EEEEEEENSI_IJNSI_IJflEEEST_EEESU_EEPSU_SU_iSF_EEJSV_SW_iSF_EEEvDpT0_,"",@"SHT_CUDA_INFO"
	.sectionflags	@""
	.align	4


	//----- nvinfo : EIATTR_CUDA_API_VERSION
	.align		4
        /*0000*/ 	.byte	0x04, 0x37
        /*0002*/ 	.short	(.L_740 - .L_739)
.L_739:
        /*0004*/ 	.word	0x00000082


	//----- nvinfo : EIATTR_KPARAM_INFO
	.align		4
.L_740:
        /*0008*/ 	.byte	0x04, 0x17
        /*000a*/ 	.short	(.L_742 - .L_741)
.L_741:
        /*000c*/ 	.word	0x00000000
        /*0010*/ 	.short	0x0003
        /*0012*/ 	.short	0x0024
        /*0014*/ 	.byte	0x00, 0xf0, 0x05, 0x00


	//----- nvinfo : EIATTR_KPARAM_INFO
	.align		4
.L_742:
        /*0018*/ 	.byte	0x04, 0x17
        /*001a*/ 	.short	(.L_744 - .L_743)
.L_743:
        /*001c*/ 	.word	0x00000000
        /*0020*/ 	.short	0x0002
        /*0022*/ 	.short	0x0020
        /*0024*/ 	.byte	0x00, 0xf0, 0x11, 0x00


	//----- nvinfo : EIATTR_KPARAM_INFO
	.align		4
.L_744:
        /*0028*/ 	.byte	0x04, 0x17
        /*002a*/ 	.short	(.L_746 - .L_745)
.L_745:
        /*002c*/ 	.word	0x00000000
        /*0030*/ 	.short	0x0001
        /*0032*/ 	.short	0x0018
        /*0034*/ 	.byte	0x00, 0xf5, 0x21, 0x00


	//----- nvinfo : EIATTR_KPARAM_INFO
	.align		4
.L_746:
        /*0038*/ 	.byte	0x04, 0x17
        /*003a*/ 	.short	(.L_748 - .L_747)
.L_747:
        /*003c*/ 	.word	0x00000000
        /*0040*/ 	.short	0x0000
        /*0042*/ 	.short	0x0000
        /*0044*/ 	.byte	0x00, 0xf0, 0x61, 0x00


	//----- nvinfo : EIATTR_SPARSE_MMA_MASK
	.align		4
.L_748:
        /*0048*/ 	.byte	0x03, 0x50
        /*004a*/ 	.short	0x0000


	//----- nvinfo : EIATTR_MAXREG_COUNT
	.align		4
        /*004c*/ 	.byte	0x03, 0x1b
        /*004e*/ 	.short	0x00ff


	//----- nvinfo : EIATTR_NUM_BARRIERS
	.align		4
        /*0050*/ 	.byte	0x02, 0x4c
        /*0052*/ 	.byte	0x01
	.zero		1


	//----- nvinfo : EIATTR_MERCURY_ISA_VERSION
	.align		4
        /*0054*/ 	.byte	0x03, 0x5f
        /*0056*/ 	.short	0x0101


	//----- nvinfo : EIATTR_COOP_GROUP_MASK_REGIDS
	.align		4
        /*0058*/ 	.byte	0x04, 0x29
        /*005a*/ 	.short	(.L_750 - .L_749)


	//   ....[0]....
.L_749:
        /*005c*/ 	.word	0xffffffff


	//   ....[1]....
        /*0060*/ 	.word	0xffffffff


	//   ....[2]....
        /*0064*/ 	.word	0xffffffff


	//   ....[3]....
        /*0068*/ 	.word	0xffffffff


	//   ....[4]....
        /*006c*/ 	.word	0xffffffff


	//   ....[5]....
        /*0070*/ 	.word	0xffffffff


	//   ....[6]....
        /*0074*/ 	.word	0xffffffff


	//   ....[7]....
        /*0078*/ 	.word	0xffffffff


	//   ....[8]....
        /*007c*/ 	.word	0xffffffff


	//   ....[9]....
        /*0080*/ 	.word	0xffffffff


	//   ....[10]....
        /*0084*/ 	.word	0xffffffff


	//   ....[11]....
        /*0088*/ 	.word	0xffffffff


	//   ....[12]....
        /*008c*/ 	.word	0xffffffff


	//   ....[13]....
        /*0090*/ 	.word	0xffffffff


	//   ....[14]....
        /*0094*/ 	.word	0xffffffff


	//   ....[15]....
        /*0098*/ 	.word	0xffffffff


	//   ....[16]....
        /*009c*/ 	.word	0xffffffff


	//   ....[17]....
        /*00a0*/ 	.word	0xffffffff


	//   ....[18]....
        /*00a4*/ 	.word	0xffffffff


	//   ....[19]....
        /*00a8*/ 	.word	0xffffffff


	//   ....[20]....
        /*00ac*/ 	.word	0xffffffff


	//   ....[21]....
        /*00b0*/ 	.word	0xffffffff


	//   ....[22]....
        /*00b4*/ 	.word	0xffffffff


	//   ....[23]....
        /*00b8*/ 	.word	0xffffffff


	//   ....[24]....
        /*00bc*/ 	.word	0xffffffff


	//   ....[25]....
        /*00c0*/ 	.word	0xffffffff


	//   ....[26]....
        /*00c4*/ 	.word	0xffffffff


	//   ....[27]....
        /*00c8*/ 	.word	0xffffffff


	//   ....[28]....
        /*00cc*/ 	.word	0xffffffff


	//   ....[29]....
        /*00d0*/ 	.word	0xffffffff


	//   ....[30]....
        /*00d4*/ 	.word	0xffffffff


	//   ....[31]....
        /*00d8*/ 	.word	0xffffffff


	//   ....[32]....
        /*00dc*/ 	.word	0xffffffff


	//   ....[33]....
        /*00e0*/ 	.word	0xffffffff


	//   ....[34]....
        /*00e4*/ 	.word	0xffffffff


	//   ....[35]....
        /*00e8*/ 	.word	0xffffffff


	//   ....[36]....
        /*00ec*/ 	.word	0xffffffff


	//   ....[37]....
        /*00f0*/ 	.word	0xffffffff


	//   ....[38]....
        /*00f4*/ 	.word	0xffffffff


	//   ....[39]....
        /*00f8*/ 	.word	0xffffffff


	//   ....[40]....
        /*00fc*/ 	.word	0xffffffff


	//   ....[41]....
        /*0100*/ 	.word	0xffffffff


	//   ....[42]....
        /*0104*/ 	.word	0xffffffff


	//   ....[43]....
        /*0108*/ 	.word	0xffffffff


	//   ....[44]....
        /*010c*/ 	.word	0xffffffff


	//   ....[45]....
        /*0110*/ 	.word	0xffffffff


	//   ....[46]....
        /*0114*/ 	.word	0xffffffff


	//   ....[47]....
        /*0118*/ 	.word	0xffffffff


	//   ....[48]....
        /*011c*/ 	.word	0xffffffff


	//   ....[49]....
        /*0120*/ 	.word	0xffffffff


	//   ....[50]....
        /*0124*/ 	.word	0xffffffff


	//   ....[51]....
        /*0128*/ 	.word	0xffffffff


	//   ....[52]....
        /*012c*/ 	.word	0xffffffff


	//   ....[53]....
        /*0130*/ 	.word	0xffffffff


	//   ....[54]....
        /*0134*/ 	.word	0xffffffff


	//   ....[55]....
        /*0138*/ 	.word	0xffffffff


	//   ....[56]....
        /*013c*/ 	.word	0xffffffff


	//   ....[57]....
        /*0140*/ 	.word	0xffffffff


	//   ....[58]....
        /*0144*/ 	.word	0xffffffff


	//   ....[59]....
        /*0148*/ 	.word	0xffffffff


	//   ....[60]....
        /*014c*/ 	.word	0xffffffff


	//   ....[61]....
        /*0150*/ 	.word	0xffffffff


	//   ....[62]....
        /*0154*/ 	.word	0xffffffff


	//   ....[63]....
        /*0158*/ 	.word	0xffffffff


	//   ....[64]....
        /*015c*/ 	.word	0xffffffff


	//   ....[65]....
        /*0160*/ 	.word	0xffffffff


	//   ....[66]....
        /*0164*/ 	.word	0xffffffff


	//   ....[67]....
        /*0168*/ 	.word	0xffffffff


	//   ....[68]....
        /*016c*/ 	.word	0xffffffff


	//   ....[69]....
        /*0170*/ 	.word	0xffffffff


	//   ....[70]....
        /*0174*/ 	.word	0xffffffff


	//   ....[71]....
        /*0178*/ 	.word	0xffffffff


	//   ....[72]....
        /*017c*/ 	.word	0xffffffff


	//   ....[73]....
        /*0180*/ 	.word	0xffffffff


	//   ....[74]....
        /*0184*/ 	.word	0xffffffff


	//   ....[75]....
        /*0188*/ 	.word	0xffffffff


	//   ....[76]....
        /*018c*/ 	.word	0xffffffff


	//   ....[77]....
        /*0190*/ 	.word	0xffffffff


	//   ....[78]....
        /*0194*/ 	.word	0xffffffff


	//   ....[79]....
        /*0198*/ 	.word	0xffffffff


	//   ....[80]....
        /*019c*/ 	.word	0xffffffff


	//   ....[81]....
        /*01a0*/ 	.word	0xffffffff


	//   ....[82]....
        /*01a4*/ 	.word	0xffffffff


	//   ....[83]....
        /*01a8*/ 	.word	0xffffffff


	//   ....[84]....
        /*01ac*/ 	.word	0xffffffff


	//   ....[85]....
        /*01b0*/ 	.word	0xffffffff


	//   ....[86]....
        /*01b4*/ 	.word	0xffffffff


	//   ....[87]....
        /*01b8*/ 	.word	0xffffffff


	//   ....[88]....
        /*01bc*/ 	.word	0xffffffff


	//   ....[89]....
        /*01c0*/ 	.word	0xffffffff


	//----- nvinfo : EIATTR_COOP_GROUP_INSTR_OFFSETS
	.align		4
.L_750:
        /*01c4*/ 	.byte	0x04, 0x28
        /*01c6*/ 	.short	(.L_752 - .L_751)


	//   ....[0]....
.L_751:
        /*01c8*/ 	.word	0x00001140


	//   ....[1]....
        /*01cc*/ 	.word	0x00001170


	//   ....[2]....
        /*01d0*/ 	.word	0x000011a0


	//   ....[3]....
        /*01d4*/ 	.word	0x000011c0


	//   ....[4]....
        /*01d8*/ 	.word	0x000011d0


	//   ....[5]....
        /*01dc*/ 	.word	0x000011e0


	//   ....[6]....
        /*01e0*/ 	.word	0x00001450


	//   ....[7]....
        /*01e4*/ 	.word	0x00001480


	//   ....[8]....
        /*01e8*/ 	.word	0x000014b0


	//   ....[9]....
        /*01ec*/ 	.word	0x000014c0


	//   ....[10]....
        /*01f0*/ 	.word	0x000014d0


	//   ....[11]....
        /*01f4*/ 	.word	0x000014e0


	//   ....[12]....
        /*01f8*/ 	.word	0x000017d0


	//   ....[13]....
        /*01fc*/ 	.word	0x00001800


	//   ....[14]....
        /*0200*/ 	.word	0x00001830


	//   ....[15]....
        /*0204*/ 	.word	0x00001840


	//   ....[16]....
        /*0208*/ 	.word	0x00001850


	//   ....[17]....
        /*020c*/ 	.word	0x00001860


	//   ....[18]....
        /*0210*/ 	.word	0x00001b50


	//   ....[19]....
        /*0214*/ 	.word	0x00001b80


	//   ....[20]....
        /*0218*/ 	.word	0x00001bb0


	//   ....[21]....
        /*021c*/ 	.word	0x00001bc0


	//   ....[22]....
        /*0220*/ 	.word	0x00001bd0


	//   ....[23]....
        /*0224*/ 	.word	0x00001be0


	//   ....[24]....
        /*0228*/ 	.word	0x00001ed0


	//   ....[25]....
        /*022c*/ 	.word	0x00001f00


	//   ....[26]....
        /*0230*/ 	.word	0x00001f30


	//   ....[27]....
        /*0234*/ 	.word	0x00001f40


	//   ....[28]....
        /*0238*/ 	.word	0x00001f50


	//   ....[29]....
        /*023c*/ 	.word	0x00001f60


	//   ....[30]....
        /*0240*/ 	.word	0x000035b0


	//   ....[31]....
        /*0244*/ 	.word	0x000035c0


	//   ....[32]....
        /*0248*/ 	.word	0x000035d0


	//   ....[33]....
        /*024c*/ 	.word	0x000035f0


	//   ....[34]....
        /*0250*/ 	.word	0x00003600


	//   ....[35]....
        /*0254*/ 	.word	0x00003610


	//   ....[36]....
        /*0258*/ 	.word	0x00003870


	//   ....[37]....
        /*025c*/ 	.word	0x000038b0


	//   ....[38]....
        /*0260*/ 	.word	0x000038e0


	//   ....[39]....
        /*0264*/ 	.word	0x000038f0


	//   ....[40]....
        /*0268*/ 	.word	0x00003900


	//   ....[41]....
        /*026c*/ 	.word	0x00003910


	//   ....[42]....
        /*0270*/ 	.word	0x00003c00


	//   ....[43]....
        /*0274*/ 	.word	0x00003c40


	//   ....[44]....
        /*0278*/ 	.word	0x00003c70


	//   ....[45]....
        /*027c*/ 	.word	0x00003c80


	//   ....[46]....
        /*0280*/ 	.word	0x00003c90


	//   ....[47]....
        /*0284*/ 	.word	0x00003ca0


	//   ....[48]....
        /*0288*/ 	.word	0x00003f90


	//   ....[49]....
        /*028c*/ 	.word	0x00003fd0


	//   ....[50]....
        /*0290*/ 	.word	0x00004000


	//   ....[51]....
        /*0294*/ 	.word	0x00004010


	//   ....[52]....
        /*0298*/ 	.word	0x00004020


	//   ....[53]....
        /*029c*/ 	.word	0x00004030


	//   ....[54]....
        /*02a0*/ 	.word	0x00004320


	//   ....[55]....
        /*02a4*/ 	.word	0x00004360


	//   ....[56]....
        /*02a8*/ 	.word	0x00004390


	//   ....[57]....
        /*02ac*/ 	.word	0x000043a0


	//   ....[58]....
        /*02b0*/ 	.word	0x000043b0


	//   ....[59]....
        /*02b4*/ 	.word	0x000043c0


	//   ....[60]....
        /*02b8*/ 	.word	0x00007540


	//   ....[61]....
        /*02bc*/ 	.word	0x00007570


	//   ....[62]....
        /*02c0*/ 	.word	0x00007580


	//   ....[63]....
        /*02c4*/ 	.word	0x00007590


	//   ....[64]....
        /*02c8*/ 	.word	0x000075a0


	//   ....[65]....
        /*02cc*/ 	.word	0x000075b0


	//   ....[66]....
        /*02d0*/ 	.word	0x000078b0


	//   ....[67]....
        /*02d4*/ 	.word	0x000078e0


	//   ....[68]....
        /*02d8*/ 	.word	0x00007910


	//   ....[69]....
        /*02dc*/ 	.word	0x00007920


	//   ....[70]....
        /*02e0*/ 	.word	0x00007930


	//   ....[71]....
        /*02e4*/ 	.word	0x00007940


	//   ....[72]....
        /*02e8*/ 	.word	0x00007c30


	//   ....[73]....
        /*02ec*/ 	.word	0x00007c60


	//   ....[74]....
        /*02f0*/ 	.word	0x00007c90


	//   ....[75]....
        /*02f4*/ 	.word	0x00007ca0


	//   ....[76]....
        /*02f8*/ 	.word	0x00007cb0


	//   ....[77]....
        /*02fc*/ 	.word	0x00007cc0


	//   ....[78]....
        /*0300*/ 	.word	0x00007fb0


	//   ....[79]....
        /*0304*/ 	.word	0x00007fe0


	//   ....[80]....
        /*0308*/ 	.word	0x00008010


	//   ....[81]....
        /*030c*/ 	.word	0x00008020


	//   ....[82]....
        /*0310*/ 	.word	0x00008030


	//   ....[83]....
        /*0314*/ 	.word	0x00008040


	//   ....[84]....
        /*0318*/ 	.word	0x00008330


	//   ....[85]....
        /*031c*/ 	.word	0x00008360


	//   ....[86]....
        /*0320*/ 	.word	0x00008390


	//   ....[87]....
        /*0324*/ 	.word	0x000083a0


	//   ....[88]....
        /*0328*/ 	.word	0x000083b0


	//   ....[89]....
        /*032c*/ 	.word	0x000083c0


	//----- nvinfo : EIATTR_VRC_CTA_INIT_COUNT
	.align		4
.L_752:
        /*0330*/ 	.byte	0x02, 0x4a
	.zero		1
	.zero		1


	//----- nvinfo : EIATTR_EXIT_INSTR_OFFSETS
	.align		4
        /*0334*/ 	.byte	0x04, 0x1c
        /*0336*/ 	.short	(.L_754 - .L_753)


	//   ....[0]....
.L_753:
        /*0338*/ 	.word	0x00000030


	//   ....[1]....
        /*033c*/ 	.word	0x00009920


	//   ....[2]....
        /*0340*/ 	.word	0x000099a0


	//----- nvinfo : EIATTR_MAX_THREADS
	.align		4
.L_754:
        /*0344*/ 	.byte	0x04, 0x05
        /*0346*/ 	.short	(.L_756 - .L_755)
.L_755:
        /*0348*/ 	.word	0x00000100
        /*034c*/ 	.word	0x00000001
        /*0350*/ 	.word	0x00000001


	//----- nvinfo : EIATTR_CRS_STACK_SIZE
	.align		4
.L_756:
        /*0354*/ 	.byte	0x04, 0x1e
        /*0356*/ 	.short	(.L_758 - .L_757)
.L_757:
        /*0358*/ 	.word	0x00000000


	//----- nvinfo : EIATTR_CBANK_PARAM_SIZE
	.align		4
.L_758:
        /*035c*/ 	.byte	0x03, 0x19
        /*035e*/ 	.short	0x0025


	//----- nvinfo : EIATTR_PARAM_CBANK
	.align		4
        /*0360*/ 	.byte	0x04, 0x0a
        /*0362*/ 	.short	(.L_760 - .L_759)
	.align		4
.L_759:
        /*0364*/ 	.word	index@(.nv.constant0._ZN6thrust24THRUST_300001_SM_1000_NS8cuda_cub4core6detail13_kernel_agentINS1_8__reduce11ReduceAgentINS0_18transform_iteratorINS1_9__extrema12arg_minmax_fIflN4cuda3std3__44lessIfEEE15duplicate_tupleENS0_12zip_iteratorINSC_5tupleIJNS0_6detail15normal_iteratorINS0_10device_ptrIfEEEENS0_17counting_iteratorIlNS0_11use_defaultESP_SP_EEEEEEENSI_IJNSI_IJflEEEST_EEESU_EEPSU_SU_iSF_EEJSV_SW_iSF_EEEvDpT0_)
        /*0368*/ 	.short	0x0380
        /*036a*/ 	.short	0x0025


	//----- nvinfo : EIATTR_SW_WAR
	.align		4
.L_760:
        /*036c*/ 	.byte	0x04, 0x36
        /*036e*/ 	.short	(.L_762 - .L_761)
.L_761:
        /*0370*/ 	.word	0x00000008
.L_762:


//--------------------- .nv.info._Z14kernelCalcDistPfS_S_S_S_Pii --------------------------
	.section	.nv.info._Z14kernelCalcDistPfS_S_S_S_Pii,"",@"SHT_CUDA_INFO"
	.sectionflags	@""
	.align	4


	//----- nvinfo : EIATTR_CUDA_API_VERSION
	.align		4
        /*0000*/ 	.byte	0x04, 0x37
        /*0002*/ 	.short	(.L_764 - .L_763)
.L_763:
        /*0004*/ 	.word	0x00000082


	//----- nvinfo : EIATTR_KPARAM_INFO
	.align		4
.L_764:
        /*0008*/ 	.byte	0x04, 0x17
        /*000a*/ 	.short	(.L_766 - .L_765)
.L_765:
        /*000c*/ 	.word	0x00000000
        /*0010*/ 	.short	0x0006
        /*0012*/ 	.short	0x0030
        /*0014*/ 	.byte	0x00, 0xf0, 0x11, 0x00


	//----- nvinfo : EIATTR_KPARAM_INFO
	.align		4
.L_766:
        /*0018*/ 	.byte	0x04, 0x17
        /*001a*/ 	.short	(.L_768 - .L_767)
.L_767:
        /*001c*/ 	.word	0x00000000
        /*0020*/ 	.short	0x0005
        /*0022*/ 	.short	0x0028
        /*0024*/ 	.byte	0x00, 0xf5, 0x21, 0x00


	//----- nvinfo : EIATTR_KPARAM_INFO
	.align		4
.L_768:
        /*0028*/ 	.byte	0x04, 0x17
        /*002a*/ 	.short	(.L_770 - .L_769)
.L_769:
        /*002c*/ 	.word	0x00000000
        /*0030*/ 	.short	0x0004
        /*0032*/ 	.short	0x0020
        /*0034*/ 	.byte	0x00, 0xf5, 0x21, 0x00


	//----- nvinfo : EIATTR_KPARAM_INFO
	.align		4
.L_770:
        /*0038*/ 	.byte	0x04, 0x17
        /*003a*/ 	.short	(.L_772 - .L_771)
.L_771:
        /*003c*/ 	.word	0x00000000
        /*0040*/ 	.short	0x0003
        /*0042*/ 	.short	0x0018
        /*0044*/ 	.byte	0x00, 0xf5, 0x21, 0x00


	//----- nvinfo : EIATTR_KPARAM_INFO
	.align		4
.L_772:
        /*0048*/ 	.byte	0x04, 0x17
        /*004a*/ 	.short	(.L_774 - .L_773)
.L_773:
        /*004c*/ 	.word	0x00000000
        /*0050*/ 	.short	0x0002
        /*0052*/ 	.short	0x0010
        /*0054*/ 	.byte	0x00, 0xf5, 0x21, 0x00


	//----- nvinfo : EIATTR_KPARAM_INFO
	.align		4
.L_774:
        /*0058*/ 	.byte	0x04, 0x17
        /*005a*/ 	.short	(.L_776 - .L_775)
.L_775:
        /*005c*/ 	.word	0x00000000
        /*0060*/ 	.short	0x0001
        /*0062*/ 	.short	0x0008
        /*0064*/ 	.byte	0x00, 0xf5, 0x21, 0x00


	//----- nvinfo : EIATTR_KPARAM_INFO
	.align		4
.L_776:
        /*0068*/ 	.byte	0x04, 0x17
        /*006a*/ 	.short	(.L_778 - .L_777)
.L_777:
        /*006c*/ 	.word	0x00000000
        /*0070*/ 	.short	0x0000
        /*0072*/ 	.short	0x0000
        /*0074*/ 	.byte	0x00, 0xf5, 0x21, 0x00


	//----- nvinfo : EIATTR_SPARSE_MMA_MASK
	.align		4
.L_778:
        /*0078*/ 	.byte	0x03, 0x50
        /*007a*/ 	.short	0x0000


	//----- nvinfo : EIATTR_MAXREG_COUNT
	.align		4
        /*007c*/ 	.byte	0x03, 0x1b
        /*007e*/ 	.short	0x00ff


	//----- nvinfo : EIATTR_NUM_BARRIERS
	.align		4
        /*0080*/ 	.byte	0x02, 0x4c
        /*0082*/ 	.byte	0x01
	.zero		1


	//----- nvinfo : EIATTR_MERCURY_ISA_VERSION
	.align		4
        /*0084*/ 	.byte	0x03, 0x5f
        /*0086*/ 	.short	0x0101


	//----- nvinfo : EIATTR_VRC_CTA_INIT_COUNT
	.align		4
        /*0088*/ 	.byte	0x02, 0x4a
	.zero		1
	.zero		1


	//----- nvinfo : EIATTR_EXIT_INSTR_OFFSETS
	.align		4
        /*008c*/ 	.byte	0x04, 0x1c
        /*008e*/ 	.short	(.L_780 - .L_779)


	//   ....[0]....
.L_779:
        /*0090*/ 	.word	0x00000140


	//   ....[1]....
        /*0094*/ 	.word	0x00000190


	//   ....[2]....
        /*0098*/ 	.word	0x000004d0


	//----- nvinfo : EIATTR_CRS_STACK_SIZE
	.align		4
.L_780:
        /*009c*/ 	.byte	0x04, 0x1e
        /*009e*/ 	.short	(.L_782 - .L_781)
.L_781:
        /*00a0*/ 	.word	0x00000000


	//----- nvinfo : EIATTR_CBANK_PARAM_SIZE
	.align		4
.L_782:
        /*00a4*/ 	.byte	0x03, 0x19
        /*00a6*/ 	.short	0x0034


	//----- nvinfo : EIATTR_PARAM_CBANK
	.align		4
        /*00a8*/ 	.byte	0x04, 0x0a
        /*00aa*/ 	.short	(.L_784 - .L_783)
	.align		4
.L_783:
        /*00ac*/ 	.word	index@(.nv.constant0._Z14kernelCalcDistPfS_S_S_S_Pii)
        /*00b0*/ 	.short	0x0380
        /*00b2*/ 	.short	0x0034


	//----- nvinfo : EIATTR_SW_WAR
	.align		4
.L_784:
        /*00b4*/ 	.byte	0x04, 0x36
        /*00b6*/ 	.short	(.L_786 - .L_785)
.L_785:
        /*00b8*/ 	.word	0x00000008
.L_786:


//--------------------- .nv.info._Z12kernelIsLeftPfS_S_S_Pii --------------------------
	.section	.nv.info._Z12kernelIsLeftPfS_S_S_Pii,"",@"SHT_CUDA_INFO"
	.sectionflags	@""
	.align	4


	//----- nvinfo : EIATTR_CUDA_API_VERSION
	.align		4
        /*0000*/ 	.byte	0x04, 0x37
        /*0002*/ 	.short	(.L_788 - .L_787)
.L_787:
        /*0004*/ 	.word	0x00000082


	//----- nvinfo : EIATTR_KPARAM_INFO
	.align		4
.L_788:
        /*0008*/ 	.byte	0x04, 0x17
        /*000a*/ 	.short	(.L_790 - .L_789)
.L_789:
        /*000c*/ 	.word	0x00000000
        /*0010*/ 	.short	0x0005
        /*0012*/ 	.short	0x0028
        /*0014*/ 	.byte	0x00, 0xf0, 0x11, 0x00


	//----- nvinfo : EIATTR_KPARAM_INFO
	.align		4
.L_790:
        /*0018*/ 	.byte	0x04, 0x17
        /*001a*/ 	.short	(.L_792 - .L_791)
.L_791:
        /*001c*/ 	.word	0x00000000
        /*0020*/ 	.short	0x0004
        /*0022*/ 	.short	0x0020
        /*0024*/ 	.byte	0x00, 0xf5, 0x21, 0x00


	//----- nvinfo : EIATTR_KPARAM_INFO
	.align		4
.L_792:
        /*0028*/ 	.byte	0x04, 0x17
        /*002a*/ 	.short	(.L_794 - .L_793)
.L_793:
        /*002c*/ 	.word	0x00000000
        /*0030*/ 	.short	0x0003
        /*0032*/ 	.short	0x0018
        /*0034*/ 	.byte	0x00, 0xf5, 0x21, 0x00


	//----- nvinfo : EIATTR_KPARAM_INFO
	.align		4
.L_794:
        /*0038*/ 	.byte	0x04, 0x17
        /*003a*/ 	.short	(.L_796 - .L_795)
.L_795:
        /*003c*/ 	.word	0x00000000
        /*0040*/ 	.short	0x0002
        /*0042*/ 	.short	0x0010
        /*0044*/ 	.byte	0x00, 0xf5, 0x21, 0x00


	//----- nvinfo : EIATTR_KPARAM_INFO
	.align		4
.L_796:
        /*0048*/ 	.byte	0x04, 0x17
        /*004a*/ 	.short	(.L_798 - .L_797)
.L_797:
        /*004c*/ 	.word	0x00000000
        /*0050*/ 	.short	0x0001
        /*0052*/ 	.short	0x0008
        /*0054*/ 	.byte	0x00, 0xf5, 0x21, 0x00


	//----- nvinfo : EIATTR_KPARAM_INFO
	.align		4
.L_798:
        /*0058*/ 	.byte	0x04, 0x17
        /*005a*/ 	.short	(.L_800 - .L_799)
.L_799:
        /*005c*/ 	.word	0x00000000
        /*0060*/ 	.short	0x0000
        /*0062*/ 	.short	0x0000
        /*0064*/ 	.byte	0x00, 0xf5, 0x21, 0x00


	//----- nvinfo : EIATTR_SPARSE_MMA_MASK
	.align		4
.L_800:
        /*0068*/ 	.byte	0x03, 0x50
        /*006a*/ 	.short	0x0000


	//----- nvinfo : EIATTR_MAXREG_COUNT
	.align		4
        /*006c*/ 	.byte	0x03, 0x1b
        /*006e*/ 	.short	0x00ff


	//----- nvinfo : EIATTR_NUM_BARRIERS
	.align		4
        /*0070*/ 	.byte	0x02, 0x4c
        /*0072*/ 	.byte	0x01
	.zero		1


	//----- nvinfo : EIATTR_MERCURY_ISA_VERSION
	.align		4
        /*0074*/ 	.byte	0x03, 0x5f
        /*0076*/ 	.short	0x0101


	//----- nvinfo : EIATTR_VRC_CTA_INIT_COUNT
	.align		4
        /*0078*/ 	.byte	0x02, 0x4a
	.zero		1
	.zero		1


	//----- nvinfo : EIATTR_EXIT_INSTR_OFFSETS
	.align		4
        /*007c*/ 	.byte	0x04, 0x1c
        /*007e*/ 	.short	(.L_802 - .L_801)


	//   ....[0]....
.L_801:
        /*0080*/ 	.word	0x00000140


	//   ....[1]....
        /*0084*/ 	.word	0x00000350


	//----- nvinfo : EIATTR_CRS_STACK_SIZE
	.align		4
.L_802:
        /*0088*/ 	.byte	0x04, 0x1e
        /*008a*/ 	.short	(.L_804 - .L_803)
.L_803:
        /*008c*/ 	.word	0x00000000


	//----- nvinfo : EIATTR_CBANK_PARAM_SIZE
	.align		4
.L_804:
        /*0090*/ 	.byte	0x03, 0x19
        /*0092*/ 	.short	0x002c


	//----- nvinfo : EIATTR_PARAM_CBANK
	.align		4
        /*0094*/ 	.byte	0x04, 0x0a
        /*0096*/ 	.short	(.L_806 - .L_805)
	.align		4
.L_805:
        /*0098*/ 	.word	index@(.nv.constant0._Z12kernelIsLeftPfS_S_S_Pii)
        /*009c*/ 	.short	0x0380
        /*009e*/ 	.short	0x002c


	//----- nvinfo : EIATTR_SW_WAR
	.align		4
.L_806:
        /*00a0*/ 	.byte	0x04, 0x36
        /*00a2*/ 	.short	(.L_808 - .L_807)
.L_807:
        /*00a4*/ 	.word	0x00000008
.L_808:


//--------------------- .nv.callgraph             --------------------------
	.section	.nv.callgraph,"",@"SHT_CUDA_CALLGRAPH"
	.align	4
	.sectionentsize	8
	.align		4
        /*0000*/ 	.word	0x00000000
	.align		4
        /*0004*/ 	.word	0xffffffff
	.align		4
        /*0008*/ 	.word	0x00000000
	.align		4
        /*000c*/ 	.word	0xfffffffe
	.align		4
        /*0010*/ 	.word	0x00000000
	.align		4
        /*0014*/ 	.word	0xfffffffd
	.align		4
        /*0018*/ 	.word	0x00000000
	.align		4
        /*001c*/ 	.word	0xfffffffc


//--------------------- .nv.constant4             --------------------------
	.section	.nv.constant4,"a",@progbits
	.align	8
	.align		8
.nv.constant4:
        /*0000*/ 	.dword	_ZN34_INTERNAL_871acef5_4_k_cu_d58c25354cuda3std3__45__cpo5beginE
	.align		8
        /*0008*/ 	.dword	_ZN34_INTERNAL_871acef5_4_k_cu_d58c25354cuda3std3__45__cpo3endE
	.align		8
        /*0010*/ 	.dword	_ZN34_INTERNAL_871acef5_4_k_cu_d58c25354cuda3std3__45__cpo6cbeginE
	.align		8
        /*0018*/ 	.dword	_ZN34_INTERNAL_871acef5_4_k_cu_d58c25354cuda3std3__45__cpo4cendE
	.align		8
        /*0020*/ 	.dword	_ZN34_INTERNAL_871acef5_4_k_cu_d58c25354cuda3std3__45__cpo6rbeginE
	.align		8
        /*0028*/ 	.dword	_ZN34_INTERNAL_871acef5_4_k_cu_d58c25354cuda3std3__45__cpo4rendE
	.align		8
        /*0030*/ 	.dword	_ZN34_INTERNAL_871acef5_4_k_cu_d58c25354cuda3std3__45__cpo7crbeginE
	.align		8
        /*0038*/ 	.dword	_ZN34_INTERNAL_871acef5_4_k_cu_d58c25354cuda3std3__45__cpo5crendE
	.align		8
        /*0040*/ 	.dword	_ZN34_INTERNAL_871acef5_4_k_cu_d58c25354cuda3std3__436_GLOBAL__N__871acef5_4_k_cu_d58c25356ignoreE
	.align		8
        /*0048*/ 	.dword	_ZN34_INTERNAL_871acef5_4_k_cu_d58c25354cuda3std3__419piecewise_constructE
	.align		8
        /*0050*/ 	.dword	_ZN34_INTERNAL_871acef5_4_k_cu_d58c25354cuda3std3__48in_placeE
	.align		8
        /*0058*/ 	.dword	_ZN34_INTERNAL_871acef5_4_k_cu_d58c25354cuda3std3__420unreachable_sentinelE
	.align		8
        /*0060*/ 	.dword	_ZN34_INTERNAL_871acef5_4_k_cu_d58c25354cuda3std3__47nulloptE
	.align		8
        /*0068*/ 	.dword	_ZN34_INTERNAL_871acef5_4_k_cu_d58c25354cuda3std3__48unexpectE
	.align		8
        /*0070*/ 	.dword	_ZN34_INTERNAL_871acef5_4_k_cu_d58c25354cuda3std6ranges3__45__cpo4swapE
	.align		8
        /*0078*/ 	.dword	_ZN34_INTERNAL_871acef5_4_k_cu_d58c25354cuda3std6ranges3__45__cpo9iter_moveE
	.align		8
        /*0080*/ 	.dword	_ZN34_INTERNAL_871acef5_4_k_cu_d58c25354cuda3std6ranges3__45__cpo5beginE
	.align		8
        /*0088*/ 	.dword	_ZN34_INTERNAL_871acef5_4_k_cu_d58c25354cuda3std6ranges3__45__cpo3endE
	.align		8
        /*0090*/ 	.dword	_ZN34_INTERNAL_871acef5_4_k_cu_d58c25354cuda3std6ranges3__45__cpo6cbeginE
	.align		8
        /*0098*/ 	.dword	_ZN34_INTERNAL_871acef5_4_k_cu_d58c25354cuda3std6ranges3__45__cpo4cendE
	.align		8
        /*00a0*/ 	.dword	_ZN34_INTERNAL_871acef5_4_k_cu_d58c25354cuda3std6ranges3__45__cpo7advanceE
	.align		8
        /*00a8*/ 	.dword	_ZN34_INTERNAL_871acef5_4_k_cu_d58c25354cuda3std6ranges3__45__cpo9iter_swapE
	.align		8
        /*00b0*/ 	.dword	_ZN34_INTERNAL_871acef5_4_k_cu_d58c25354cuda3std6ranges3__45__cpo4nextE
	.align		8
        /*00b8*/ 	.dword	_ZN34_INTERNAL_871acef5_4_k_cu_d58c25354cuda3std6ranges3__45__cpo4prevE
	.align		8
        /*00c0*/ 	.dword	_ZN34_INTERNAL_871acef5_4_k_cu_d58c25354cuda3std6ranges3__45__cpo4dataE
	.align		8
        /*00c8*/ 	.dword	_ZN34_INTERNAL_871acef5_4_k_cu_d58c25354cuda3std6ranges3__45__cpo5cdataE
	.align		8
        /*00d0*/ 	.dword	_ZN34_INTERNAL_871acef5_4_k_cu_d58c25354cuda3std6ranges3__45__cpo4sizeE
	.align		8
        /*00d8*/ 	.dword	_ZN34_INTERNAL_871acef5_4_k_cu_d58c25354cuda3std6ranges3__45__cpo5ssizeE
	.align		8
        /*00e0*/ 	.dword	_ZN34_INTERNAL_871acef5_4_k_cu_d58c25354cuda3std6ranges3__45__cpo8distanceE
	.align		8
        /*00e8*/ 	.dword	_ZN34_INTERNAL_871acef5_4_k_cu_d58c25356thrust24THRUST_300001_SM_1000_NS8cuda_cub3parE
	.align		8
        /*00f0*/ 	.dword	_ZN34_INTERNAL_871acef5_4_k_cu_d58c25356thrust24THRUST_300001_SM_1000_NS8cuda_cub10par_nosyncE
	.align		8
        /*00f8*/ 	.dword	_ZN34_INTERNAL_871acef5_4_k_cu_d58c25356thrust24THRUST_300001_SM_1000_NS6system6detail10sequential3seqE
	.align		8
        /*0100*/ 	.dword	_ZN34_INTERNAL_871acef5_4_k_cu_d58c25356thrust24THRUST_300001_SM_1000_NS6system3cpp3parE
	.align		8
        /*0108*/ 	.dword	_ZN34_INTERNAL_871acef5_4_k_cu_d58c25356thrust24THRUST_300001_SM_1000_NS12placeholders2_1E
	.align		8
        /*0110*/ 	.dword	_ZN34_INTERNAL_871acef5_4_k_cu_d58c25356thrust24THRUST_300001_SM_1000_NS12placeholders2_2E
	.align		8
        /*0118*/ 	.dword	_ZN34_INTERNAL_871acef5_4_k_cu_d58c25356thrust24THRUST_300001_SM_1000_NS12placeholders2_3E
	.align		8
        /*0120*/ 	.dword	_ZN34_INTERNAL_871acef5_4_k_cu_d58c25356thrust24THRUST_300001_SM_1000_NS12placeholders2_4E
	.align		8
        /*0128*/ 	.dword	_ZN34_INTERNAL_871acef5_4_k_cu_d58c25356thrust24THRUST_300001_SM_1000_NS12placeholders2_5E
	.align		8
        /*0130*/ 	.dword	_ZN34_INTERNAL_871acef5_4_k_cu_d58c25356thrust24THRUST_300001_SM_1000_NS12placeholders2_6E
	.align		8
        /*0138*/ 	.dword	_ZN34_INTERNAL_871acef5_4_k_cu_d58c25356thrust24THRUST_300001_SM_1000_NS12placeholders2_7E
	.align		8
        /*0140*/ 	.dword	_ZN34_INTERNAL_871acef5_4_k_cu_d58c25356thrust24THRUST_300001_SM_1000_NS12placeholders2_8E
	.align		8
        /*0148*/ 	.dword	_ZN34_INTERNAL_871acef5_4_k_cu_d58c25356thrust24THRUST_300001_SM_1000_NS12placeholders2_9E
	.align		8
        /*0150*/ 	.dword	_ZN34_INTERNAL_871acef5_4_k_cu_d58c25356thrust24THRUST_300001_SM_1000_NS12placeholders3_10E
	.align		8
        /*0158*/ 	.dword	_ZN34_INTERNAL_871acef5_4_k_cu_d58c25356thrust24THRUST_300001_SM_1000_NS3seqE
	.align		8
        /*0160*/ 	.dword	_ZN34_INTERNAL_871acef5_4_k_cu_d58c25356thrust24THRUST_300001_SM_1000_NS6deviceE


//--------------------- .text._ZN3cub18CUB_300001_SM_10006detail6select23DeviceSelectSweepKernelINS2_10policy_hubIN4cuda3std3__45tupleIJffiEEENS0_8NullTypeElLb0ELNS0_10SelectImplE2EE10Policy1000EPS9_PSA_N6thrust24THRUST_300001_SM_1000_NS12zip_iteratorINS8_IJNSH_6detail15normal_iteratorINSH_10device_ptrIfEEEESN_NSK_INSL_IiEEEEEEEEEPlNS0_13ScanTileStateIiLb1EEE17is_interior_tupleSA_iNS2_19streaming_context_tIlLb1EEELSB_2EEEvT0_T1_T2_T3_T4_T5_T6_T7_iT8_NS1_7vsmem_tE --------------------------
	.section	.text._ZN3cub18CUB_300001_SM_10006detail6select23DeviceSelectSweepKernelINS2_10policy_hubIN4cuda3std3__45tupleIJffiEEENS0_8NullTypeElLb0ELNS0_10SelectImplE2EE10Policy1000EPS9_PSA_N6thrust24THRUST_300001_SM_1000_NS12zip_iteratorINS8_IJNSH_6detail15normal_iteratorINSH_10device_ptrIfEEEESN_NSK_INSL_IiEEEEEEEEEPlNS0_13ScanTileStateIiLb1EEE17is_interior_tupleSA_iNS2_19streaming_context_tIlLb1EEELSB_2EEEvT0_T1_T2_T3_T4_T5_T6_T7_iT8_NS1_7vsmem_tE,"ax",@progbits
	.align	128
        .global         _ZN3cub18CUB_300001_SM_10006detail6select23DeviceSelectSweepKernelINS2_10policy_hubIN4cuda3std3__45tupleIJffiEEENS0_8NullTypeElLb0ELNS0_10SelectImplE2EE10Policy1000EPS9_PSA_N6thrust24THRUST_300001_SM_1000_NS12zip_iteratorINS8_IJNSH_6detail15normal_iteratorINSH_10device_ptrIfEEEESN_NSK_INSL_IiEEEEEEEEEPlNS0_13ScanTileStateIiLb1EEE17is_interior_tupleSA_iNS2_19streaming_context_tIlLb1EEELSB_2EEEvT0_T1_T2_T3_T4_T5_T6_T7_iT8_NS1_7vsmem_tE
        .type           _ZN3cub18CUB_300001_SM_10006detail6select23DeviceSelectSweepKernelINS2_10policy_hubIN4cuda3std3__45tupleIJffiEEENS0_8NullTypeElLb0ELNS0_10SelectImplE2EE10Policy1000EPS9_PSA_N6thrust24THRUST_300001_SM_1000_NS12zip_iteratorINS8_IJNSH_6detail15normal_iteratorINSH_10device_ptrIfEEEESN_NSK_INSL_IiEEEEEEEEEPlNS0_13ScanTileStateIiLb1EEE17is_interior_tupleSA_iNS2_19streaming_context_tIlLb1EEELSB_2EEEvT0_T1_T2_T3_T4_T5_T6_T7_iT8_NS1_7vsmem_tE,@function
        .size           _ZN3cub18CUB_300001_SM_10006detail6select23DeviceSelectSweepKernelINS2_10policy_hubIN4cuda3std3__45tupleIJffiEEENS0_8NullTypeElLb0ELNS0_10SelectImplE2EE10Policy1000EPS9_PSA_N6thrust24THRUST_300001_SM_1000_NS12zip_iteratorINS8_IJNSH_6detail15normal_iteratorINSH_10device_ptrIfEEEESN_NSK_INSL_IiEEEEEEEEEPlNS0_13ScanTileStateIiLb1EEE17is_interior_tupleSA_iNS2_19streaming_context_tIlLb1EEELSB_2EEEvT0_T1_T2_T3_T4_T5_T6_T7_iT8_NS1_7vsmem_tE,(.L_x_2307 - _ZN3cub18CUB_300001_SM_10006detail6select23DeviceSelectSweepKernelINS2_10policy_hubIN4cuda3std3__45tupleIJffiEEENS0_8NullTypeElLb0ELNS0_10SelectImplE2EE10Policy1000EPS9_PSA_N6thrust24THRUST_300001_SM_1000_NS12zip_iteratorINS8_IJNSH_6detail15normal_iteratorINSH_10device_ptrIfEEEESN_NSK_INSL_IiEEEEEEEEEPlNS0_13ScanTileStateIiLb1EEE17is_interior_tupleSA_iNS2_19streaming_context_tIlLb1EEELSB_2EEEvT0_T1_T2_T3_T4_T5_T6_T7_iT8_NS1_7vsmem_tE)
        .other          _ZN3cub18CUB_300001_SM_10006detail6select23DeviceSelectSweepKernelINS2_10policy_hubIN4cuda3std3__45tupleIJffiEEENS0_8NullTypeElLb0ELNS0_10SelectImplE2EE10Policy1000EPS9_PSA_N6thrust24THRUST_300001_SM_1000_NS12zip_iteratorINS8_IJNSH_6detail15normal_iteratorINSH_10device_ptrIfEEEESN_NSK_INSL_IiEEEEEEEEEPlNS0_13ScanTileStateIiLb1EEE17is_interior_tupleSA_iNS2_19streaming_context_tIlLb1EEELSB_2EEEvT0_T1_T2_T3_T4_T5_T6_T7_iT8_NS1_7vsmem_tE,@"STO_CUDA_ENTRY STV_DEFAULT"
_ZN3cub18CUB_300001_SM_10006detail6select23DeviceSelectSweepKernelINS2_10policy_hubIN4cuda3std3__45tupleIJffiEEENS0_8NullTypeElLb0ELNS0_10SelectImplE2EE10Policy1000EPS9_PSA_N6thrust24THRUST_300001_SM_1000_NS12zip_iteratorINS8_IJNSH_6detail15normal_iteratorINSH_10device_ptrIfEEEESN_NSK_INSL_IiEEEEEEEEEPlNS0_13ScanTileStateIiLb1EEE17is_interior_tupleSA_iNS2_19streaming_context_tIlLb1EEELSB_2EEEvT0_T1_T2_T3_T4_T5_T6_T7_iT8_NS1_7vsmem_tE:
.text._ZN3cub18CUB_300001_SM_10006detail6select23DeviceSelectSweepKernelINS2_10policy_hubIN4cuda3std3__45tupleIJffiEEENS0_8NullTypeElLb0ELNS0_10SelectImplE2EE10Policy1000EPS9_PSA_N6thrust24THRUST_300001_SM_1000_NS12zip_iteratorINS8_IJNSH_6detail15normal_iteratorINSH_10device_ptrIfEEEESN_NSK_INSL_IiEEEEEEEEEPlNS0_13ScanTileStateIiLb1EEE17is_interior_tupleSA_iNS2_19streaming_context_tIlLb1EEELSB_2EEEvT0_T1_T2_T3_T4_T5_T6_T7_iT8_NS1_7vsmem_tE:
[----:B------:R-:W-:Y:S01]  /*0000*/  LDC R1, c[0x0][0x37c] ;  /* 0x0000df00ff017b82 */ /* 0x000fe20000000800 */
[----:B------:R-:W0:Y:S07]  /*0010*/  S2R R0, SR_CTAID.Y ;  /* 0x0000000000007919 */ /* 0x000e2e0000002600 */
[----:B------:R-:W0:Y:S01]  /*0020*/  S2UR UR5, SR_CTAID.X ;  /* 0x00000000000579c3 */ /* 0x000e220000002500 */
[----:B------:R-:W1:Y:S01]  /*0030*/  LDCU UR4, c[0x0][0x3c0] ;  /* 0x00007800ff0477ac */ /* 0x000e620008000800 */
[----:B------:R-:W2:Y:S06]  /*0040*/  LDCU.64 UR6, c[0x0][0x358] ;  /* 0x00006b00ff0677ac */ /* 0x000eac0008000a00 */
[----:B------:R-:W0:Y:S01]  /*0050*/  LDC R25, c[0x0][0x374] ;  /* 0x0000dd00ff197b82 */ /* 0x000e220000000800 */
[----:B-1----:R-:W-:Y:S01]  /*0060*/  UIADD3 UR4, UPT, UPT, UR4, -0x1, URZ ;  /* 0xffffffff04047890 */ /* 0x002fe2000fffe0ff */
[----:B0-----:R-:W-:-:S04]  /*0070*/  IMAD R25, R25, UR5, R0 ;  /* 0x0000000519197c24 */ /* 0x001fc8000f8e0200 */
[C---:B------:R-:W-:Y:S01]  /*0080*/  IMAD R24, R25.reuse, 0x180, RZ ;  /* 0x0000018019187824 */ /* 0x040fe200078e02ff */
[----:B------:R-:W-:-:S13]  /*0090*/  ISETP.GE.AND P0, PT, R25, UR4, PT ;  /* 0x0000000419007c0c */ /* 0x000fda000bf06270 */
[----:B--2---:R-:W-:Y:S05]  /*00a0*/  @P0 BRA `(.L_x_0) ;  /* 0x0000002400c80947 */ /* 0x004fea0003800000 */
[----:B------:R-:W-:-:S13]  /*00b0*/  ISETP.NE.AND P0, PT, R25, RZ, PT ;  /* 0x000000ff1900720c */ /* 0x000fda0003f05270 */
[----:B------:R-:W-:Y:S05]  /*00c0*/  @P0 BRA `(.L_x_1) ;  /* 0x0000000c00900947 */ /* 0x000fea0003800000 */
[----:B------:R-:W0:Y:S01]  /*00d0*/  S2R R0, SR_TID.X ;  /* 0x0000000000007919 */ /* 0x000e220000002100 */
[----:B------:R-:W1:Y:S01]  /*00e0*/  LDCU.U8 UR8, c[0x0][0x3c8] ;  /* 0x00007900ff0877ac */ /* 0x000e620008000000 */
[----:B------:R-:W2:Y:S01]  /*00f0*/  LDC.64 R2, c[0x0][0x380] ;  /* 0x0000e000ff027b82 */ /* 0x000ea20000000a00 */
[----:B------:R-:W3:Y:S01]  /*0100*/  LDCU.64 UR10, c[0x0][0x3d8] ;  /* 0x00007b00ff0a77ac */ /* 0x000ee20008000a00 */
[----:B-1----:R-:W-:-:S04]  /*0110*/  UISETP.NE.AND UP0, UPT, UR8, URZ, UPT ;  /* 0x000000ff0800728c */ /* 0x002fc8000bf05270 */
[----:B---3--:R-:W-:Y:S02]  /*0120*/  USEL UR4, UR10, URZ, !UP0 ;  /* 0x000000ff0a047287 */ /* 0x008fe4000c000000 */
[----:B------:R-:W-:Y:S01]  /*0130*/  USEL UR5, UR11, URZ, !UP0 ;  /* 0x000000ff0b057287 */ /* 0x000fe2000c000000 */
[----:B0-----:R-:W-:-:S05]  /*0140*/  IMAD R9, R0, 0x3, RZ ;  /* 0x0000000300097824 */ /* 0x001fca00078e02ff */
[----:B------:R-:W-:-:S04]  /*0150*/  IADD3 R5, P0, P1, R9, UR4, R24 ;  /* 0x0000000409057c10 */ /* 0x000fc8000f91e018 */
[----:B------:R-:W-:Y:S01]  /*0160*/  IADD3.X R4, PT, PT, RZ, UR5, RZ, P0, P1 ;  /* 0x00000005ff047c10 */ /* 0x000fe200087e24ff */
[----:B--2---:R-:W-:-:S04]  /*0170*/  IMAD.WIDE.U32 R2, R5, 0xc, R2 ;  /* 0x0000000c05027825 */ /* 0x004fc800078e0002 */
[----:B------:R-:W-:-:S04]  /*0180*/  IMAD R5, R4, 0xc, RZ ;  /* 0x0000000c04057824 */ /* 0x000fc800078e02ff */
[----:B------:R-:W-:-:S05]  /*0190*/  IMAD.IADD R3, R3, 0x1, R5 ;  /* 0x0000000103037824 */ /* 0x000fca00078e0205 */
[----:B------:R-:W2:Y:S04]  /*01a0*/  LDG.E R16, desc[UR6][R2.64+0x8] ;  /* 0x0000080602107981 */ /* 0x000ea8000c1e1900 */
[----:B------:R-:W3:Y:S04]  /*01b0*/  LDG.E R12, desc[UR6][R2.64+0x14] ;  /* 0x00001406020c7981 */ /* 0x000ee8000c1e1900 */
[----:B------:R-:W4:Y:S04]  /*01c0*/  LDG.E R8, desc[UR6][R2.64+0x20] ;  /* 0x0000200602087981 */ /* 0x000f28000c1e1900 */
[----:B------:R-:W5:Y:S04]  /*01d0*/  LDG.E R13, desc[UR6][R2.64] ;  /* 0x00000006020d7981 */ /* 0x000f68000c1e1900 */
[----:B------:R-:W5:Y:S04]  /*01e0*/  LDG.E R17, desc[UR6][R2.64+0x4] ;  /* 0x0000040602117981 */ /* 0x000f68000c1e1900 */
[----:B------:R-:W5:Y:S04]  /*01f0*/  LDG.E R15, desc[UR6][R2.64+0xc] ;  /* 0x00000c06020f7981 */ /* 0x000f68000c1e1900 */
[----:B------:R-:W5:Y:S04]  /*0200*/  LDG.E R14, desc[UR6][R2.64+0x10] ;  /* 0x00001006020e7981 */ /* 0x000f68000c1e1900 */
[----:B------:R-:W5:Y:S04]  /*0210*/  LDG.E R10, desc[UR6][R2.64+0x18] ;  /* 0x00001806020a7981 */ /* 0x000f68000c1e1900 */
[----:B------:R0:W5:Y:S01]  /*0220*/  LDG.E R18, desc[UR6][R2.64+0x1c] ;  /* 0x00001c0602127981 */ /* 0x000162000c1e1900 */
[----:B------:R-:W-:Y:S01]  /*0230*/  MOV R11, 0x400 ;  /* 0x00000400000b7802 */ /* 0x000fe20000000f00 */
[----:B------:R-:W-:Y:S01]  /*0240*/  BSSY.RECONVERGENT B0, `(.L_x_2) ;  /* 0x0000062000007945 */ /* 0x000fe20003800200 */
[----:B------:R-:W1:Y:S01]  /*0250*/  S2R R25, SR_LANEID ;  /* 0x0000000000197919 */ /* 0x000e620000000000 */
[----:B0-----:R-:W0:Y:S01]  /*0260*/  S2R R2, SR_CgaCtaId ;  /* 0x0000000000027919 */ /* 0x001e220000008800 */
[----:B------:R-:W-:Y:S01]  /*0270*/  BAR.SYNC.DEFER_BLOCKING 0x0 ;  /* 0x0000000000007b1d */ /* 0x000fe20000010000 */
[----:B-1----:R-:W-:-:S02]  /*0280*/  ISETP.NE.AND P4, PT, R25, 0x1f, PT ;  /* 0x0000001f1900780c */ /* 0x002fc40003f85270 */
[----:B------:R-:W-:Y:S02]  /*0290*/  ISETP.NE.AND P6, PT, R25, RZ, PT ;  /* 0x000000ff1900720c */ /* 0x000fe40003fc5270 */
[----:B0-----:R-:W-:Y:S02]  /*02a0*/  LEA R11, R2, R11, 0x18 ;  /* 0x0000000b020b7211 */ /* 0x001fe400078ec0ff */
[----:B------:R-:W-:-:S04]  /*02b0*/  SHF.R.U32.HI R2, RZ, 0x5, R0 ;  /* 0x00000005ff027819 */ /* 0x000fc80000011600 */
[----:B------:R-:W-:Y:S02]  /*02c0*/  ISETP.NE.AND P5, PT, R2, 0x2, PT ;  /* 0x000000020200780c */ /* 0x000fe40003fa5270 */
[----:B--2---:R-:W-:Y:S02]  /*02d0*/  ISETP.GT.AND P0, PT, R16, RZ, PT ;  /* 0x000000ff1000720c */ /* 0x004fe40003f04270 */
[----:B---3--:R-:W-:Y:S02]  /*02e0*/  ISETP.GT.AND P2, PT, R12, RZ, PT ;  /* 0x000000ff0c00720c */ /* 0x008fe40003f44270 */
[----:B------:R-:W-:Y:S02]  /*02f0*/  SEL R20, RZ, 0x1, !P0 ;  /* 0x00000001ff147807 */ /* 0x000fe40004000000 */
[----:B----4-:R-:W-:Y:S02]  /*0300*/  ISETP.GT.AND P1, PT, R8, RZ, PT ;  /* 0x000000ff0800720c */ /* 0x010fe40003f24270 */
[----:B------:R-:W-:-:S05]  /*0310*/  SEL R19, RZ, 0x1, !P2 ;  /* 0x00000001ff137807 */ /* 0x000fca0005000000 */
[----:B------:R-:W-:-:S04]  /*0320*/  IMAD.IADD R22, R20, 0x1, R19 ;  /* 0x0000000114167824 */ /* 0x000fc800078e0213 */
[----:B------:R-:W-:Y:S02]  /*0330*/  VIADD R21, R22, 0x1 ;  /* 0x0000000116157836 */ /* 0x000fe40000000000 */
[----:B------:R-:W-:-:S05]  /*0340*/  @!P1 IMAD.MOV R21, RZ, RZ, R22 ;  /* 0x000000ffff159224 */ /* 0x000fca00078e0216 */
[----:B------:R-:W0:Y:S02]  /*0350*/  SHFL.UP P3, R4, R21, 0x1, RZ ;  /* 0x0420000015047989 */ /* 0x000e2400000600ff */
[----:B0-----:R-:W-:-:S05]  /*0360*/  @P3 IMAD.IADD R4, R4, 0x1, R21 ;  /* 0x0000000104043824 */ /* 0x001fca00078e0215 */
[----:B------:R-:W0:Y:S02]  /*0370*/  SHFL.UP P3, R3, R4, 0x2, RZ ;  /* 0x0440000004037989 */ /* 0x000e2400000600ff */
[----:B0-----:R-:W-:-:S05]  /*0380*/  @P3 IMAD.IADD R3, R4, 0x1, R3 ;  /* 0x0000000104033824 */ /* 0x001fca00078e0203 */
[----:B------:R-:W0:Y:S02]  /*0390*/  SHFL.UP P3, R6, R3, 0x4, RZ ;  /* 0x0480000003067989 */ /* 0x000e2400000600ff */
[----:B0-----:R-:W-:Y:S02]  /*03a0*/  @P3 IMAD.IADD R6, R3, 0x1, R6 ;  /* 0x0000000103063824 */ /* 0x001fe400078e0206 */
[----:B------:R-:W-:-:S03]  /*03b0*/  @!P4 IMAD R3, R2, 0x4, R11 ;  /* 0x000000040203c824 */ /* 0x000fc600078e020b */
[----:B------:R-:W0:Y:S02]  /*03c0*/  SHFL.UP P3, R23, R6, 0x8, RZ ;  /* 0x0500000006177989 */ /* 0x000e2400000600ff */
[----:B0-----:R-:W-:-:S05]  /*03d0*/  @P3 IMAD.IADD R23, R6, 0x1, R23 ;  /* 0x0000000106173824 */ /* 0x001fca00078e0217 */
[----:B------:R-:W0:Y:S02]  /*03e0*/  SHFL.UP P3, R24, R23, 0x10, RZ ;  /* 0x0600000017187989 */ /* 0x000e2400000600ff */
[----:B0-----:R-:W-:Y:S01]  /*03f0*/  @P3 IMAD.IADD R24, R23, 0x1, R24 ;  /* 0x0000000117183824 */ /* 0x001fe200078e0218 */
[----:B------:R-:W-:-:S03]  /*0400*/  ISETP.NE.AND P3, PT, R0, RZ, PT ;  /* 0x000000ff0000720c */ /* 0x000fc60003f65270 */
[----:B------:R-:W-:Y:S01]  /*0410*/  IMAD.IADD R21, R24, 0x1, -R21 ;  /* 0x0000000118157824 */ /* 0x000fe200078e0a15 */
[----:B------:R0:W-:Y:S01]  /*0420*/  @!P4 STS [R3], R24 ;  /* 0x000000180300c388 */ /* 0x0001e20000000800 */
[----:B------:R-:W-:Y:S01]  /*0430*/  BAR.SYNC.DEFER_BLOCKING 0x0 ;  /* 0x0000000000007b1d */ /* 0x000fe20000010000 */
[----:B------:R-:W-:Y:S02]  /*0440*/  ISETP.NE.AND P4, PT, R2, 0x3, PT ;  /* 0x000000030200780c */ /* 0x000fe40003f85270 */
[----:B------:R-:W-:-:S05]  /*0450*/  SEL R21, R21, RZ, P6 ;  /* 0x000000ff15157207 */ /* 0x000fca0003000000 */
[----:B0-----:R-:W0:Y:S01]  /*0460*/  @!P3 LDC.64 R2, c[0x0][0x3b0] ;  /* 0x0000ec00ff02bb82 */ /* 0x001e220000000a00 */
[----:B------:R-:W1:Y:S02]  /*0470*/  LDS.128 R4, [R11] ;  /* 0x000000000b047984 */ /* 0x000e640000000c00 */
[----:B-1----:R-:W-:-:S04]  /*0480*/  IMAD.IADD R5, R4, 0x1, R5 ;  /* 0x0000000104057824 */ /* 0x002fc800078e0205 */
[----:B------:R-:W-:Y:S01]  /*0490*/  IMAD.IADD R6, R6, 0x1, R5 ;  /* 0x0000000106067824 */ /* 0x000fe200078e0205 */
[----:B------:R-:W-:Y:S02]  /*04a0*/  SEL R4, R5, R4, !P5 ;  /* 0x0000000405047207 */ /* 0x000fe40006800000 */
[----:B------:R-:W-:Y:S01]  /*04b0*/  ISETP.GE.U32.AND P5, PT, R0, 0x20, PT ;  /* 0x000000200000780c */ /* 0x000fe20003fa6070 */
[----:B------:R-:W-:Y:S01]  /*04c0*/  IMAD.IADD R7, R7, 0x1, R6 ;  /* 0x0000000107077824 */ /* 0x000fe200078e0206 */
[----:B------:R-:W-:-:S04]  /*04d0*/  SEL R4, R6, R4, !P4 ;  /* 0x0000000406047207 */ /* 0x000fc80006000000 */
[----:B------:R-:W-:Y:S02]  /*04e0*/  SEL R4, R4, RZ, P5 ;  /* 0x000000ff04047207 */ /* 0x000fe40002800000 */
[----:B------:R-:W-:-:S03]  /*04f0*/  IADD3 R5, PT, PT, -R7, 0x180, RZ ;  /* 0x0000018007057810 */ /* 0x000fc60007ffe1ff */
[----:B------:R-:W-:-:S04]  /*0500*/  IMAD.IADD R24, R4, 0x1, R21 ;  /* 0x0000000104187824 */ /* 0x000fc800078e0215 */
[C---:B------:R-:W-:Y:S01]  /*0510*/  IMAD.IADD R4, R9.reuse, 0x1, -R24 ;  /* 0x0000000109047824 */ /* 0x040fe200078e0a18 */
[C---:B------:R-:W-:Y:S01]  /*0520*/  IADD3 R6, PT, PT, R9.reuse, -R24, -R20 ;  /* 0x8000001809067210 */ /* 0x040fe20007ffe814 */
[----:B------:R-:W-:Y:S01]  /*0530*/  IMAD.IADD R21, R24, 0x1, R5 ;  /* 0x0000000118157824 */ /* 0x000fe200078e0205 */
[----:B------:R-:W-:-:S03]  /*0540*/  IADD3 R22, PT, PT, R9, -R22, -R24 ;  /* 0x8000001609167210 */ /* 0x000fc60007ffe818 */
[----:B------:R-:W-:Y:S01]  /*0550*/  VIADD R9, R6, 0x1 ;  /* 0x0000000106097836 */ /* 0x000fe20000000000 */
[----:B------:R-:W-:Y:S01]  /*0560*/  SEL R4, R21, R4, P0 ;  /* 0x0000000415047207 */ /* 0x000fe20000000000 */
[----:B------:R-:W-:Y:S01]  /*0570*/  @!P3 IMAD.MOV.U32 R6, RZ, RZ, 0x65 ;  /* 0x00000065ff06b424 */ /* 0x000fe200078e00ff */
[----:B------:R-:W-:Y:S01]  /*0580*/  ISETP.GE.AND P0, PT, R0, R5, PT ;  /* 0x000000050000720c */ /* 0x000fe20003f06270 */
[----:B------:R-:W-:Y:S02]  /*0590*/  IMAD.IADD R20, R20, 0x1, R21 ;  /* 0x0000000114147824 */ /* 0x000fe400078e0215 */
[----:B------:R-:W-:Y:S01]  /*05a0*/  VIADD R24, R22, 0x2 ;  /* 0x0000000216187836 */ /* 0x000fe20000000000 */
[----:B0-----:R0:W-:Y:S01]  /*05b0*/  @!P3 ST.E.64.STRONG.GPU desc[UR6][R2.64+0x100], R6 ;  /* 0x000100060200b985 */ /* 0x0011e2000c10fb06 */
[----:B------:R-:W-:Y:S01]  /*05c0*/  @P1 IMAD.IADD R24, R19, 0x1, R20 ;  /* 0x0000000113181824 */ /* 0x000fe200078e0214 */
[----:B------:R-:W-:Y:S01]  /*05d0*/  SEL R22, R20, R9, P2 ;  /* 0x0000000914167207 */ /* 0x000fe20001000000 */
[--C-:B------:R-:W-:Y:S01]  /*05e0*/  IMAD R4, R4, 0xc, R11.reuse ;  /* 0x0000000c04047824 */ /* 0x100fe200078e020b */
[----:B------:R-:W-:Y:S01]  /*05f0*/  BAR.SYNC.DEFER_BLOCKING 0x0 ;  /* 0x0000000000007b1d */ /* 0x000fe20000010000 */
[----:B------:R-:W-:-:S02]  /*0600*/  IMAD R19, R24, 0xc, R11 ;  /* 0x0000000c18137824 */ /* 0x000fc400078e020b */
[----:B------:R-:W-:-:S03]  /*0610*/  IMAD R9, R22, 0xc, R11 ;  /* 0x0000000c16097824 */ /* 0x000fc600078e020b */
[----:B-----5:R0:W-:Y:S04]  /*0620*/  STS [R4], R13 ;  /* 0x0000000d04007388 */ /* 0x0201e80000000800 */
[----:B------:R0:W-:Y:S04]  /*0630*/  STS [R4+0x4], R17 ;  /* 0x0000041104007388 */ /* 0x0001e80000000800 */
[----:B------:R0:W-:Y:S04]  /*0640*/  STS [R4+0x8], R16 ;  /* 0x0000081004007388 */ /* 0x0001e80000000800 */
[----:B------:R0:W-:Y:S04]  /*0650*/  STS [R9], R15 ;  /* 0x0000000f09007388 */ /* 0x0001e80000000800 */
[----:B------:R0:W-:Y:S04]  /*0660*/  STS [R9+0x4], R14 ;  /* 0x0000040e09007388 */ /* 0x0001e80000000800 */
[----:B------:R0:W-:Y:S04]  /*0670*/  STS [R9+0x8], R12 ;  /* 0x0000080c09007388 */ /* 0x0001e80000000800 */
[----:B------:R0:W-:Y:S04]  /*0680*/  STS [R19], R10 ;  /* 0x0000000a13007388 */ /* 0x0001e80000000800 */
[----:B------:R0:W-:Y:S04]  /*0690*/  STS [R19+0x4], R18 ;  /* 0x0000041213007388 */ /* 0x0001e80000000800 */
[----:B------:R0:W-:Y:S01]  /*06a0*/  STS [R19+0x8], R8 ;  /* 0x0000080813007388 */ /* 0x0001e20000000800 */
[----:B------:R-:W-:Y:S06]  /*06b0*/  BAR.SYNC.DEFER_BLOCKING 0x0 ;  /* 0x0000000000007b1d */ /* 0x000fec0000010000 */
[----:B------:R-:W-:Y:S05]  /*06c0*/  @P0 BRA `(.L_x_3) ;  /* 0x0000000000400947 */ /* 0x000fea0003800000 */
[----:B------:R-:W-:Y:S01]  /*06d0*/  UISETP.NE.AND UP0, UPT, UR8, URZ, UPT ;  /* 0x000000ff0800728c */ /* 0x000fe2000bf05270 */
[----:B0-----:R-:W-:Y:S01]  /*06e0*/  CS2R R6, SRZ ;  /* 0x0000000000067805 */ /* 0x001fe2000001ff00 */
[----:B------:R-:W0:Y:S04]  /*06f0*/  LDCU.64 UR4, c[0x0][0x3d0] ;  /* 0x00007a00ff0477ac */ /* 0x000e280008000a00 */
[----:B------:R-:W-:-:S13]  /*0700*/  PLOP3.LUT P0, PT, PT, PT, UP0, 0x80, 0x8 ;  /* 0x000000000008781c */ /* 0x000fda0003f0f008 */
[----:B------:R-:W-:Y:S05]  /*0710*/  @P0 BRA `(.L_x_4) ;  /* 0x0000000000100947 */ /* 0x000fea0003800000 */
[----:B------:R-:W1:Y:S02]  /*0720*/  LDC.64 R2, c[0x0][0x3e0] ;  /* 0x0000f800ff027b82 */ /* 0x000e640000000a00 */
[----:B-1----:R-:W2:Y:S02]  /*0730*/  LDG.E.64 R2, desc[UR6][R2.64] ;  /* 0x0000000602027981 */ /* 0x002ea4000c1e1b00 */
[----:B--2---:R-:W-:-:S04]  /*0740*/  IADD3 R7, P1, PT, -R2, UR10, RZ ;  /* 0x0000000a02077c10 */ /* 0x004fc8000ff3e1ff */
[----:B------:R-:W-:-:S09]  /*0750*/  IADD3.X R6, PT, PT, ~R3, UR11, RZ, P1, !PT ;  /* 0x0000000b03067c10 */ /* 0x000fd20008ffe5ff */
.L_x_4:
[----:B------:R-:W-:-:S04]  /*0760*/  IADD3 R4, P1, PT, R0, R7, RZ ;  /* 0x0000000700047210 */ /* 0x000fc80007f3e0ff */
[----:B------:R-:W-:Y:S01]  /*0770*/  LOP3.LUT R4, RZ, R4, RZ, 0x33, !PT ;  /* 0x00000004ff047212 */ /* 0x000fe200078e33ff */
[----:B------:R-:W-:-:S03]  /*0780*/  IMAD.X R3, RZ, RZ, R6, P1 ;  /* 0x000000ffff037224 */ /* 0x000fc600008e0606 */
[----:B0-----:R-:W-:Y:S02]  /*0790*/  IADD3 R4, P1, PT, R4, UR4, RZ ;  /* 0x0000000404047c10 */ /* 0x001fe4000ff3e0ff */
[----:B------:R-:W-:-:S04]  /*07a0*/  LOP3.LUT R3, RZ, R3, RZ, 0x33, !PT ;  /* 0x00000003ff037212 */ /* 0x000fc800078e33ff */
[----:B------:R-:W-:Y:S01]  /*07b0*/  IADD3.X R3, PT, PT, R3, UR5, RZ, P1, !PT ;  /* 0x0000000503037c10 */ /* 0x000fe20008ffe4ff */
[----:B------:R-:W-:Y:S06]  /*07c0*/  BRA `(.L_x_5) ;  /* 0x0000000000247947 */ /* 0x000fec0003800000 */
.L_x_3:
[----:B------:R-:W-:Y:S01]  /*07d0*/  UISETP.NE.AND UP0, UPT, UR8, URZ, UPT ;  /* 0x000000ff0800728c */ /* 0x000fe2000bf05270 */
[----:B0-----:R-:W-:Y:S01]  /*07e0*/  IMAD.IADD R7, R0, 0x1, -R5 ;  /* 0x0000000100077824 */ /* 0x001fe200078e0a05 */
[----:B------:R-:W-:-:S04]  /*07f0*/  CS2R R2, SRZ ;  /* 0x0000000000027805 */ /* 0x000fc8000001ff00 */
[----:B------:R-:W-:-:S13]  /*0800*/  PLOP3.LUT P0, PT, PT, PT, UP0, 0x80, 0x8 ;  /* 0x000000000008781c */ /* 0x000fda0003f0f008 */
[----:B------:R-:W-:Y:S05]  /*0810*/  @P0 BRA `(.L_x_6) ;  /* 0x0000000000080947 */ /* 0x000fea0003800000 */
[----:B------:R-:W0:Y:S02]  /*0820*/  LDC.64 R2, c[0x0][0x3e0] ;  /* 0x0000f800ff027b82 */ /* 0x000e240000000a00 */
[----:B0-----:R-:W5:Y:S02]  /*0830*/  LDG.E.64 R2, desc[UR6][R2.64] ;  /* 0x0000000602027981 */ /* 0x001f64000c1e1b00 */
.L_x_6:
[----:B-----5:R-:W-:-:S04]  /*0840*/  IADD3 R4, P1, PT, R7, R2, RZ ;  /* 0x0000000207047210 */ /* 0x020fc80007f3e0ff */
[----:B------:R-:W-:-:S09]  /*0850*/  LEA.HI.X.SX32 R3, R7, R3, 0x1, P1 ;  /* 0x0000000307037211 */ /* 0x000fd200008f0eff */
.L_x_5:
[----:B------:R-:W-:Y:S05]  /*0860*/  BSYNC.RECONVERGENT B0 ;  /* 0x0000000000007941 */ /* 0x000fea0003800200 */
.L_x_2:
[----:B------:R-:W-:Y:S01]  /*0870*/  IMAD R11, R0, 0xc, R11 ;  /* 0x0000000c000b7824 */ /* 0x000fe200078e020b */
[----:B------:R-:W0:Y:S01]  /*0880*/  LDCU.128 UR12, c[0x0][0x390] ;  /* 0x00007200ff0c77ac */ /* 0x000e220008000c00 */
[C---:B------:R-:W-:Y:S01]  /*0890*/  IMAD.SHL.U32 R8, R4.reuse, 0x4, RZ ;  /* 0x0000000404087824 */ /* 0x040fe200078e00ff */
[----:B------:R-:W-:Y:S01]  /*08a0*/  SHF.L.U64.HI R4, R4, 0x2, R3 ;  /* 0x0000000204047819 */ /* 0x000fe20000010203 */
[----:B------:R-:W-:Y:S01]  /*08b0*/  BSSY.RECONVERGENT B0, `(.L_x_7) ;  /* 0x000002a000007945 */ /* 0x000fe20003800200 */
[----:B------:R-:W1:Y:S01]  /*08c0*/  LDS R13, [R11] ;  /* 0x000000000b0d7984 */ /* 0x000e620000000800 */
[----:B------:R-:W2:Y:S03]  /*08d0*/  LDCU.64 UR4, c[0x0][0x3a0] ;  /* 0x00007400ff0477ac */ /* 0x000ea60008000a00 */
[----:B------:R-:W3:Y:S04]  /*08e0*/  LDS R15, [R11+0x4] ;  /* 0x000004000b0f7984 */ /* 0x000ee80000000800 */
[----:B------:R-:W4:Y:S01]  /*08f0*/  LDS R17, [R11+0x8] ;  /* 0x000008000b117984 */ /* 0x000f220000000800 */
[----:B0-----:R-:W-:-:S02]  /*0900*/  IADD3 R2, P1, PT, R8, UR12, RZ ;  /* 0x0000000c08027c10 */ /* 0x001fc4000ff3e0ff */
[----:B------:R-:W-:Y:S02]  /*0910*/  IADD3 R6, P2, PT, R8, UR14, RZ ;  /* 0x0000000e08067c10 */ /* 0x000fe4000ff5e0ff */
[----:B------:R-:W-:Y:S02]  /*0920*/  IADD3.X R3, PT, PT, R4, UR13, RZ, P1, !PT ;  /* 0x0000000d04037c10 */ /* 0x000fe40008ffe4ff */
[----:B--2---:R-:W-:Y:S02]  /*0930*/  IADD3 R8, P3, PT, R8, UR4, RZ ;  /* 0x0000000408087c10 */ /* 0x004fe4000ff7e0ff */
[C---:B------:R-:W-:Y:S02]  /*0940*/  IADD3.X R7, PT, PT, R4.reuse, UR15, RZ, P2, !PT ;  /* 0x0000000f04077c10 */ /* 0x040fe400097fe4ff */
[----:B------:R-:W-:Y:S01]  /*0950*/  IADD3.X R9, PT, PT, R4, UR5, RZ, P3, !PT ;  /* 0x0000000504097c10 */ /* 0x000fe20009ffe4ff */
[----:B------:R-:W-:-:S05]  /*0960*/  VIADD R4, R0, 0x80 ;  /* 0x0000008000047836 */ /* 0x000fca0000000000 */
[----:B------:R-:W-:Y:S01]  /*0970*/  ISETP.GE.AND P1, PT, R4, R5, PT ;  /* 0x000000050400720c */ /* 0x000fe20003f26270 */
[----:B-1----:R0:W-:Y:S04]  /*0980*/  STG.E desc[UR6][R2.64], R13 ;  /* 0x0000000d02007986 */ /* 0x0021e8000c101906 */
[----:B---3--:R0:W-:Y:S04]  /*0990*/  STG.E desc[UR6][R6.64], R15 ;  /* 0x0000000f06007986 */ /* 0x0081e8000c101906 */
[----:B----4-:R0:W-:Y:S04]  /*09a0*/  STG.E desc[UR6][R8.64], R17 ;  /* 0x0000001108007986 */ /* 0x0101e8000c101906 */
[----:B------:R-:W-:Y:S05]  /*09b0*/  @!P1 BRA `(.L_x_8) ;  /* 0x0000000000289947 */ /* 0x000fea0003800000 */
[----:B------:R-:W-:Y:S01]  /*09c0*/  BSSY.RECONVERGENT B1, `(.L_x_9) ;  /* 0x0000006000017945 */ /* 0x000fe20003800200 */
[----:B0-----:R-:W-:Y:S01]  /*09d0*/  IMAD.IADD R7, R4, 0x1, -R5 ;  /* 0x0000000104077824 */ /* 0x001fe200078e0a05 */
[----:B------:R-:W-:Y:S02]  /*09e0*/  CS2R R2, SRZ ;  /* 0x0000000000027805 */ /* 0x000fe4000001ff00 */
[----:B------:R-:W-:Y:S05]  /*09f0*/  @P0 BRA `(.L_x_10) ;  /* 0x0000000000080947 */ /* 0x000fea0003800000 */
[----:B------:R-:W0:Y:S02]  /*0a00*/  LDC.64 R2, c[0x0][0x3e0] ;  /* 0x0000f800ff027b82 */ /* 0x000e240000000a00 */
[----:B0-----:R-:W5:Y:S02]  /*0a10*/  LDG.E.64 R2, desc[UR6][R2.64] ;  /* 0x0000000602027981 */ /* 0x001f64000c1e1b00 */
.L_x_10:
[----:B------:R-:W-:Y:S05]  /*0a20*/  BSYNC.RECONVERGENT B1 ;  /* 0x0000000000017941 */ /* 0x000fea0003800200 */
.L_x_9:
[----:B-----5:R-:W-:-:S04]  /*0a30*/  IADD3 R4, P1, PT, R7, R2, RZ ;  /* 0x0000000207047210 */ /* 0x020fc80007f3e0ff */
[----:B------:R-:W-:Y:S01]  /*0a40*/  LEA.HI.X.SX32 R3, R7, R3, 0x1, P1 ;  /* 0x0000000307037211 */ /* 0x000fe200008f0eff */
[----:B------:R-:W-:Y:S08]  /*0a50*/  BRA `(.L_x_11) ;  /* 0x00000000003c7947 */ /* 0x000ff00003800000 */
.L_x_8:
[----:B------:R-:W-:Y:S01]  /*0a60*/  BSSY.RECONVERGENT B1, `(.L_x_12) ;  /* 0x0000007000017945 */ /* 0x000fe20003800200 */
[----:B0-----:R-:W-:-:S03]  /*0a70*/  CS2R R6, SRZ ;  /* 0x0000000000067805 */ /* 0x001fc6000001ff00 */
[----:B------:R-:W-:Y:S05]  /*0a80*/  @P0 BRA `(.L_x_13) ;  /* 0x0000000000100947 */ /* 0x000fea0003800000 */
[----:B------:R-:W0:Y:S02]  /*0a90*/  LDC.64 R2, c[0x0][0x3e0] ;  /* 0x0000f800ff027b82 */ /* 0x000e240000000a00 */
[----:B0-----:R-:W2:Y:S02]  /*0aa0*/  LDG.E.64 R2, desc[UR6][R2.64] ;  /* 0x0000000602027981 */ /* 0x001ea4000c1e1b00 */
[----:B--2---:R-:W-:-:S04]  /*0ab0*/  IADD3 R7, P1, PT, -R2, UR10, RZ ;  /* 0x0000000a02077c10 */ /* 0x004fc8000ff3e1ff */
[----:B------:R-:W-:-:S09]  /*0ac0*/  IADD3.X R6, PT, PT, ~R3, UR11, RZ, P1, !PT ;  /* 0x0000000b03067c10 */ /* 0x000fd20008ffe5ff */
.L_x_13:
[----:B------:R-:W-:Y:S05]  /*0ad0*/  BSYNC.RECONVERGENT B1 ;  /* 0x0000000000017941 */ /* 0x000fea0003800200 */
.L_x_12:
[----:B------:R-:W0:Y:S01]  /*0ae0*/  LDCU.64 UR8, c[0x0][0x3d0] ;  /* 0x00007a00ff0877ac */ /* 0x000e220008000a00 */
[----:B------:R-:W-:-:S04]  /*0af0*/  IADD3 R2, P1, PT, R4, R7, RZ ;  /* 0x0000000704027210 */ /* 0x000fc80007f3e0ff */
[----:B------:R-:W-:Y:S01]  /*0b00*/  LOP3.LUT R2, RZ, R2, RZ, 0x33, !PT ;  /* 0x00000002ff027212 */ /* 0x000fe200078e33ff */
[----:B------:R-:W-:-:S03]  /*0b10*/  IMAD.X R3, RZ, RZ, R6, P1 ;  /* 0x000000ffff037224 */ /* 0x000fc600008e0606 */
[----:B0-----:R-:W-:Y:S02]  /*0b20*/  IADD3 R4, P1, PT, R2, UR8, RZ ;  /* 0x0000000802047c10 */ /* 0x001fe4000ff3e0ff */
[----:B------:R-:W-:-:S04]  /*0b30*/  LOP3.LUT R2, RZ, R3, RZ, 0x33, !PT ;  /* 0x00000003ff027212 */ /* 0x000fc800078e33ff */
[----:B------:R-:W-:-:S07]  /*0b40*/  IADD3.X R3, PT, PT, R2, UR9, RZ, P1, !PT ;  /* 0x0000000902037c10 */ /* 0x000fce0008ffe4ff */
.L_x_11:
[----:B------:R-:W-:Y:S05]  /*0b50*/  BSYNC.RECONVERGENT B0 ;  /* 0x0000000000007941 */ /* 0x000fea0003800200 */
.L_x_7:
[----:B------:R-:W0:Y:S01]  /*0b60*/  LDS R13, [R11+0x600] ;  /* 0x000600000b0d7984 */ /* 0x000e220000000800 */
[C---:B------:R-:W-:Y:S01]  /*0b70*/  IMAD.SHL.U32 R8, R4.reuse, 0x4, RZ ;  /* 0x0000000404087824 */ /* 0x040fe200078e00ff */
[----:B------:R-:W-:Y:S01]  /*0b80*/  SHF.L.U64.HI R4, R4, 0x2, R3 ;  /* 0x0000000204047819 */ /* 0x000fe20000010203 */
[----:B------:R-:W-:Y:S01]  /*0b90*/  VIADD R0, R0, 0x100 ;  /* 0x0000010000007836 */ /* 0x000fe20000000000 */
[----:B------:R-:W1:Y:S01]  /*0ba0*/  LDS R15, [R11+0x604] ;  /* 0x000604000b0f7984 */ /* 0x000e620000000800 */
[----:B------:R-:W-:Y:S01]  /*0bb0*/  BSSY.RECONVERGENT B0, `(.L_x_14) ;  /* 0x0000026000007945 */ /* 0x000fe20003800200 */
[C---:B------:R-:W-:Y:S02]  /*0bc0*/  IADD3 R2, P1, PT, R8.reuse, UR12, RZ ;  /* 0x0000000c08027c10 */ /* 0x040fe4000ff3e0ff */
[----:B------:R-:W2:Y:S01]  /*0bd0*/  LDS R17, [R11+0x608] ;  /* 0x000608000b117984 */ /* 0x000ea20000000800 */
[C---:B------:R-:W-:Y:S02]  /*0be0*/  IADD3 R6, P2, PT, R8.reuse, UR14, RZ ;  /* 0x0000000e08067c10 */ /* 0x040fe4000ff5e0ff */
[----:B------:R-:W-:-:S02]  /*0bf0*/  IADD3 R8, P3, PT, R8, UR4, RZ ;  /* 0x0000000408087c10 */ /* 0x000fc4000ff7e0ff */
[C---:B------:R-:W-:Y:S02]  /*0c00*/  IADD3.X R3, PT, PT, R4.reuse, UR13, RZ, P1, !PT ;  /* 0x0000000d04037c10 */ /* 0x040fe40008ffe4ff */
[C---:B------:R-:W-:Y:S02]  /*0c10*/  IADD3.X R7, PT, PT, R4.reuse, UR15, RZ, P2, !PT ;  /* 0x0000000f04077c10 */ /* 0x040fe400097fe4ff */
[----:B------:R-:W-:Y:S02]  /*0c20*/  IADD3.X R9, PT, PT, R4, UR5, RZ, P3, !PT ;  /* 0x0000000504097c10 */ /* 0x000fe40009ffe4ff */
[----:B------:R-:W-:Y:S01]  /*0c30*/  ISETP.GE.AND P1, PT, R0, R5, PT ;  /* 0x000000050000720c */ /* 0x000fe20003f26270 */
[----:B0-----:R0:W-:Y:S04]  /*0c40*/  STG.E desc[UR6][R2.64], R13 ;  /* 0x0000000d02007986 */ /* 0x0011e8000c101906 */
[----:B-1----:R0:W-:Y:S04]  /*0c50*/  STG.E desc[UR6][R6.64], R15 ;  /* 0x0000000f06007986 */ /* 0x0021e8000c101906 */
[----:B--2---:R0:W-:Y:S04]  /*0c60*/  STG.E desc[UR6][R8.64], R17 ;  /* 0x0000001108007986 */ /* 0x0041e8000c101906 */
[----:B------:R-:W-:Y:S05]  /*0c70*/  @!P1 BRA `(.L_x_15) ;  /* 0x0000000000289947 */ /* 0x000fea0003800000 */
[----:B------:R-:W-:Y:S01]  /*0c80*/  BSSY.RECONVERGENT B1, `(.L_x_16) ;  /* 0x0000006000017945 */ /* 0x000fe20003800200 */
[----:B------:R-:W-:Y:S01]  /*0c90*/  IMAD.IADD R5, R0, 0x1, -R5 ;  /* 0x0000000100057824 */ /* 0x000fe200078e0a05 */
[----:B0-----:R-:W-:Y:S02]  /*0ca0*/  CS2R R2, SRZ ;  /* 0x0000000000027805 */ /* 0x001fe4000001ff00 */
[----:B------:R-:W-:Y:S05]  /*0cb0*/  @P0 BRA `(.L_x_17) ;  /* 0x0000000000080947 */ /* 0x000fea0003800000 */
[----:B------:R-:W0:Y:S02]  /*0cc0*/  LDC.64 R2, c[0x0][0x3e0] ;  /* 0x0000f800ff027b82 */ /* 0x000e240000000a00 */
[----:B0-----:R-:W5:Y:S02]  /*0cd0*/  LDG.E.64 R2, desc[UR6][R2.64] ;  /* 0x0000000602027981 */ /* 0x001f64000c1e1b00 */
.L_x_17:
[----:B------:R-:W-:Y:S05]  /*0ce0*/  BSYNC.RECONVERGENT B1 ;  /* 0x0000000000017941 */ /* 0x000fea0003800200 */
.L_x_16:
[----:B-----5:R-:W-:-:S04]  /*0cf0*/  IADD3 R4, P0, PT, R5, R2, RZ ;  /* 0x0000000205047210 */ /* 0x020fc80007f1e0ff */
[----:B------:R-:W-:Y:S01]  /*0d00*/  LEA.HI.X.SX32 R3, R5, R3, 0x1, P0 ;  /* 0x0000000305037211 */ /* 0x000fe200000f0eff */
[----:B------:R-:W-:Y:S08]  /*0d10*/  BRA `(.L_x_18) ;  /* 0x00000000003c7947 */ /* 0x000ff00003800000 */
.L_x_15:
[----:B------:R-:W-:Y:S01]  /*0d20*/  BSSY.RECONVERGENT B1, `(.L_x_19) ;  /* 0x0000007000017945 */ /* 0x000fe20003800200 */
[----:B------:R-:W-:-:S03]  /*0d30*/  CS2R R4, SRZ ;  /* 0x0000000000047805 */ /* 0x000fc6000001ff00 */
[----:B------:R-:W-:Y:S05]  /*0d40*/  @P0 BRA `(.L_x_20) ;  /* 0x0000000000100947 */ /* 0x000fea0003800000 */
[----:B0-----:R-:W0:Y:S02]  /*0d50*/  LDC.64 R2, c[0x0][0x3e0] ;  /* 0x0000f800ff027b82 */ /* 0x001e240000000a00 */
[----:B0-----:R-:W2:Y:S02]  /*0d60*/  LDG.E.64 R2, desc[UR6][R2.64] ;  /* 0x0000000602027981 */ /* 0x001ea4000c1e1b00 */
[----:B--2---:R-:W-:-:S04]  /*0d70*/  IADD3 R5, P0, PT, -R2, UR10, RZ ;  /* 0x0000000a02057c10 */ /* 0x004fc8000ff1e1ff */
[----:B------:R-:W-:-:S09]  /*0d80*/  IADD3.X R4, PT, PT, ~R3, UR11, RZ, P0, !PT ;  /* 0x0000000b03047c10 */ /* 0x000fd200087fe5ff */
.L_x_20:
[----:B------:R-:W-:Y:S05]  /*0d90*/  BSYNC.RECONVERGENT B1 ;  /* 0x0000000000017941 */ /* 0x000fea0003800200 */
.L_x_19:
[----:B------:R-:W1:Y:S01]  /*0da0*/  LDCU.64 UR8, c[0x0][0x3d0] ;  /* 0x00007a00ff0877ac */ /* 0x000e620008000a00 */
[----:B------:R-:W-:-:S04]  /*0db0*/  IADD3 R0, P0, PT, R0, R5, RZ ;  /* 0x0000000500007210 */ /* 0x000fc80007f1e0ff */
[----:B------:R-:W-:Y:S01]  /*0dc0*/  LOP3.LUT R0, RZ, R0, RZ, 0x33, !PT ;  /* 0x00000000ff007212 */ /* 0x000fe200078e33ff */
[----:B0-----:R-:W-:-:S03]  /*0dd0*/  IMAD.X R2, RZ, RZ, R4, P0 ;  /* 0x000000ffff027224 */ /* 0x001fc600000e0604 */
[----:B-1----:R-:W-:Y:S02]  /*0de0*/  IADD3 R4, P0, PT, R0, UR8, RZ ;  /* 0x0000000800047c10 */ /* 0x002fe4000ff1e0ff */
[----:B------:R-:W-:-:S04]  /*0df0*/  LOP3.LUT R0, RZ, R2, RZ, 0x33, !PT ;  /* 0x00000002ff007212 */ /* 0x000fc800078e33ff */
[----:B------:R-:W-:-:S07]  /*0e00*/  IADD3.X R3, PT, PT, R0, UR9, RZ, P0, !PT ;  /* 0x0000000900037c10 */ /* 0x000fce00087fe4ff */
.L_x_18:
[----:B------:R-:W-:Y:S05]  /*0e10*/  BSYNC.RECONVERGENT B0 ;  /* 0x0000000000007941 */ /* 0x000fea0003800200 */
.L_x_14:
[----:B------:R-:W0:Y:S01]  /*0e20*/  LDS R9, [R11+0xc00] ;  /* 0x000c00000b097984 */ /* 0x000e220000000800 */
[C---:B------:R-:W-:Y:S01]  /*0e30*/  IMAD.SHL.U32 R6, R4.reuse, 0x4, RZ ;  /* 0x0000000404067824 */ /* 0x040fe200078e00ff */
[----:B------:R-:W-:Y:S02]  /*0e40*/  SHF.L.U64.HI R0, R4, 0x2, R3 ;  /* 0x0000000204007819 */ /* 0x000fe40000010203 */
[----:B------:R-:W1:Y:S02]  /*0e50*/  LDS R13, [R11+0xc04] ;  /* 0x000c04000b0d7984 */ /* 0x000e640000000800 */
[C---:B------:R-:W-:Y:S02]  /*0e60*/  IADD3 R2, P0, PT, R6.reuse, UR12, RZ ;  /* 0x0000000c06027c10 */ /* 0x040fe4000ff1e0ff */
[----:B------:R-:W2:Y:S01]  /*0e70*/  LDS R15, [R11+0xc08] ;  /* 0x000c08000b0f7984 */ /* 0x000ea20000000800 */
[C---:B------:R-:W-:Y:S02]  /*0e80*/  IADD3 R4, P1, PT, R6.reuse, UR14, RZ ;  /* 0x0000000e06047c10 */ /* 0x040fe4000ff3e0ff */
[----:B------:R-:W-:-:S02]  /*0e90*/  IADD3 R6, P2, PT, R6, UR4, RZ ;  /* 0x0000000406067c10 */ /* 0x000fc4000ff5e0ff */
[C---:B------:R-:W-:Y:S02]  /*0ea0*/  IADD3.X R3, PT, PT, R0.reuse, UR13, RZ, P0, !PT ;  /* 0x0000000d00037c10 */ /* 0x040fe400087fe4ff */
[C---:B------:R-:W-:Y:S02]  /*0eb0*/  IADD3.X R5, PT, PT, R0.reuse, UR15, RZ, P1, !PT ;  /* 0x0000000f00057c10 */ /* 0x040fe40008ffe4ff */
[----:B------:R-:W-:Y:S01]  /*0ec0*/  IADD3.X R7, PT, PT, R0, UR5, RZ, P2, !PT ;  /* 0x0000000500077c10 */ /* 0x000fe200097fe4ff */
[----:B0-----:R-:W-:Y:S04]  /*0ed0*/  STG.E desc[UR6][R2.64], R9 ;  /* 0x0000000902007986 */ /* 0x001fe8000c101906 */
[----:B-1----:R-:W-:Y:S04]  /*0ee0*/  STG.E desc[UR6][R4.64], R13 ;  /* 0x0000000d04007986 */ /* 0x002fe8000c101906 */
[----:B--2---:R-:W-:Y:S01]  /*0ef0*/  STG.E desc[UR6][R6.64], R15 ;  /* 0x0000000f06007986 */ /* 0x004fe2000c101906 */
[----:B------:R-:W-:Y:S05]  /*0f00*/  EXIT ;  /* 0x000000000000794d */ /* 0x000fea0003800000 */
.L_x_1:
[----:B------:R-:W0:Y:S01]  /*0f10*/  S2R R18, SR_TID.X ;  /* 0x0000000000127919 */ /* 0x000e220000002100 */
[----:B------:R-:W1:Y:S01]  /*0f20*/  LDCU.U8 UR8, c[0x0][0x3c8] ;  /* 0x00007900ff0877ac */ /* 0x000e620008000000 */
[----:B------:R-:W2:Y:S01]  /*0f30*/  LDC.64 R2, c[0x0][0x380] ;  /* 0x0000e000ff027b82 */ /* 0x000ea20000000a00 */
[----:B------:R-:W-:Y:S01]  /*0f40*/  SHF.R.S32.HI R0, RZ, 0x1f, R24 ;  /* 0x0000001fff007819 */ /* 0x000fe20000011418 */
[----:B------:R-:W3:Y:S01]  /*0f50*/  LDCU.64 UR4, c[0x0][0x3d8] ;  /* 0x00007b00ff0477ac */ /* 0x000ee20008000a00 */
[----:B-1----:R-:W-:-:S04]  /*0f60*/  UISETP.NE.AND UP0, UPT, UR8, URZ, UPT ;  /* 0x000000ff0800728c */ /* 0x002fc8000bf05270 */
[----:B---3--:R-:W-:Y:S02]  /*0f70*/  USEL UR4, UR4, URZ, !UP0 ;  /* 0x000000ff04047287 */ /* 0x008fe4000c000000 */
[----:B------:R-:W-:Y:S01]  /*0f80*/  USEL UR5, UR5, URZ, !UP0 ;  /* 0x000000ff05057287 */ /* 0x000fe2000c000000 */
[----:B0-----:R-:W-:-:S05]  /*0f90*/  IMAD R5, R18, 0x3, RZ ;  /* 0x0000000312057824 */ /* 0x001fca00078e02ff */
[----:B------:R-:W-:-:S04]  /*0fa0*/  IADD3 R5, P0, P1, R5, UR4, R24 ;  /* 0x0000000405057c10 */ /* 0x000fc8000f91e018 */
[----:B------:R-:W-:Y:S01]  /*0fb0*/  IADD3.X R0, PT, PT, RZ, UR5, R0, P0, P1 ;  /* 0x00000005ff007c10 */ /* 0x000fe200087e2400 */
        /* <DEDUP_REMOVED lines=12> */
[----:B------:R-:W1:Y:S01]  /*1080*/  S2UR UR5, SR_CgaCtaId ;  /* 0x00000000000579c3 */ /* 0x000e620000008800 */
[----:B------:R-:W-:Y:S01]  /*1090*/  UMOV UR4, 0x400 ;  /* 0x0000040000047882 */ /* 0x000fe20000000000 */
[----:B------:R-:W-:Y:S01]  /*10a0*/  SHF.R.U32.HI R22, RZ, 0x5, R18 ;  /* 0x00000005ff167819 */ /* 0x000fe20000011612 */
[----:B------:R-:W0:Y:S01]  /*10b0*/  S2R R0, SR_LANEID ;  /* 0x0000000000007919 */ /* 0x000e220000000000 */
[----:B-1----:R-:W-:-:S04]  /*10c0*/  ULEA UR4, UR5, UR4, 0x18 ;  /* 0x0000000405047291 */ /* 0x002fc8000f8ec0ff */
[----:B------:R-:W-:Y:S01]  /*10d0*/  BAR.SYNC.DEFER_BLOCKING 0x0 ;  /* 0x0000000000007b1d */ /* 0x000fe20000010000 */
[----:B--2---:R-:W-:Y:S02]  /*10e0*/  ISETP.GT.AND P0, PT, R17, RZ, PT ;  /* 0x000000ff1100720c */ /* 0x004fe40003f04270 */
[----:B---3--:R-:W-:Y:S02]  /*10f0*/  ISETP.GT.AND P1, PT, R16, RZ, PT ;  /* 0x000000ff1000720c */ /* 0x008fe40003f24270 */
[----:B------:R-:W-:Y:S02]  /*1100*/  SEL R4, RZ, 0x1, !P0 ;  /* 0x00000001ff047807 */ /* 0x000fe40004000000 */
[----:B----4-:R-:W-:Y:S02]  /*1110*/  ISETP.GT.AND P2, PT, R15, RZ, PT ;  /* 0x000000ff0f00720c */ /* 0x010fe40003f44270 */
[----:B------:R-:W-:Y:S02]  /*1120*/  SEL R3, RZ, 0x1, !P1 ;  /* 0x00000001ff037807 */ /* 0x000fe40004800000 */
[----:B0-----:R-:W-:-:S03]  /*1130*/  ISETP.NE.AND P1, PT, R0, 0x1f, PT ;  /* 0x0000001f0000780c */ /* 0x001fc60003f25270 */
[----:B------:R-:W-:-:S04]  /*1140*/  IMAD.IADD R2, R4, 0x1, R3 ;  /* 0x0000000104027824 */ /* 0x000fc800078e0203 */
[----:B------:R-:W-:Y:S02]  /*1150*/  VIADD R19, R2, 0x1 ;  /* 0x0000000102137836 */ /* 0x000fe40000000000 */
[----:B------:R-:W-:Y:S01]  /*1160*/  @!P2 IMAD.MOV R19, RZ, RZ, R2 ;  /* 0x000000ffff13a224 */ /* 0x000fe200078e0202 */
[----:B------:R-:W-:-:S03]  /*1170*/  ISETP.NE.AND P2, PT, R0, RZ, PT ;  /* 0x000000ff0000720c */ /* 0x000fc60003f45270 */
[----:B------:R-:W-:Y:S01]  /*1180*/  @!P1 LEA R23, R22, UR4, 0x2 ;  /* 0x0000000416179c11 */ /* 0x000fe2000f8e10ff */
[----:B------:R-:W0:Y:S02]  /*1190*/  SHFL.UP P0, R10, R19, 0x1, RZ ;  /* 0x04200000130a7989 */ /* 0x000e2400000000ff */
[----:B0-----:R-:W-:-:S05]  /*11a0*/  @P0 IMAD.IADD R10, R10, 0x1, R19 ;  /* 0x000000010a0a0824 */ /* 0x001fca00078e0213 */
[----:B------:R-:W0:Y:S02]  /*11b0*/  SHFL.UP P0, R9, R10, 0x2, RZ ;  /* 0x044000000a097989 */ /* 0x000e2400000000ff */
[----:B0-----:R-:W-:-:S05]  /*11c0*/  @P0 IMAD.IADD R9, R10, 0x1, R9 ;  /* 0x000000010a090824 */ /* 0x001fca00078e0209 */
[----:B------:R-:W0:Y:S02]  /*11d0*/  SHFL.UP P0, R8, R9, 0x4, RZ ;  /* 0x0480000009087989 */ /* 0x000e2400000000ff */
[----:B0-----:R-:W-:-:S05]  /*11e0*/  @P0 IMAD.IADD R8, R9, 0x1, R8 ;  /* 0x0000000109080824 */ /* 0x001fca00078e0208 */
[----:B------:R-:W0:Y:S02]  /*11f0*/  SHFL.UP P0, R21, R8, 0x8, RZ ;  /* 0x0500000008157989 */ /* 0x000e2400000000ff */
[----:B0-----:R-:W-:-:S05]  /*1200*/  @P0 IMAD.IADD R21, R8, 0x1, R21 ;  /* 0x0000000108150824 */ /* 0x001fca00078e0215 */
[----:B------:R-:W0:Y:S02]  /*1210*/  SHFL.UP P0, R20, R21, 0x10, RZ ;  /* 0x0600000015147989 */ /* 0x000e2400000000ff */
[----:B0-----:R-:W-:Y:S01]  /*1220*/  @P0 IMAD.IADD R20, R21, 0x1, R20 ;  /* 0x0000000115140824 */ /* 0x001fe200078e0214 */
[----:B------:R-:W-:-:S03]  /*1230*/  ISETP.NE.AND P0, PT, R22, 0x2, PT ;  /* 0x000000021600780c */ /* 0x000fc60003f05270 */
[----:B------:R-:W-:Y:S01]  /*1240*/  IMAD.IADD R19, R20, 0x1, -R19 ;  /* 0x0000000114137824 */ /* 0x000fe200078e0a13 */
[----:B------:R-:W-:Y:S01]  /*1250*/  @!P1 STS [R23], R20 ;  /* 0x0000001417009388 */ /* 0x000fe20000000800 */
[----:B------:R-:W-:Y:S01]  /*1260*/  BAR.SYNC.DEFER_BLOCKING 0x0 ;  /* 0x0000000000007b1d */ /* 0x000fe20000010000 */
[----:B------:R-:W-:-:S05]  /*1270*/  ISETP.NE.AND P1, PT, R22, 0x3, PT ;  /* 0x000000031600780c */ /* 0x000fca0003f25270 */
[----:B------:R-:W0:Y:S02]  /*1280*/  LDS.128 R8, [UR4] ;  /* 0x00000004ff087984 */ /* 0x000e240008000c00 */
[----:B0-----:R-:W-:-:S04]  /*1290*/  IMAD.IADD R9, R8, 0x1, R9 ;  /* 0x0000000108097824 */ /* 0x001fc800078e0209 */
[----:B------:R-:W-:Y:S01]  /*12a0*/  IMAD.IADD R10, R10, 0x1, R9 ;  /* 0x000000010a0a7824 */ /* 0x000fe200078e0209 */
[----:B------:R-:W-:Y:S02]  /*12b0*/  SEL R8, R9, R8, !P0 ;  /* 0x0000000809087207 */ /* 0x000fe40004000000 */
[----:B------:R-:W-:Y:S01]  /*12c0*/  ISETP.GT.U32.AND P0, PT, R18, 0x1f, PT ;  /* 0x0000001f1200780c */ /* 0x000fe20003f04070 */
[----:B------:R-:W-:Y:S01]  /*12d0*/  IMAD.IADD R11, R11, 0x1, R10 ;  /* 0x000000010b0b7824 */ /* 0x000fe200078e020a */
[----:B------:R-:W-:Y:S02]  /*12e0*/  SEL R9, R19, RZ, P2 ;  /* 0x000000ff13097207 */ /* 0x000fe40001000000 */
[----:B------:R-:W-:Y:S02]  /*12f0*/  SEL R8, R10, R8, !P1 ;  /* 0x000000080a087207 */ /* 0x000fe40004800000 */
[----:B------:R-:W-:-:S03]  /*1300*/  ISETP.GE.U32.AND P1, PT, R18, 0x20, PT ;  /* 0x000000201200780c */ /* 0x000fc60003f26070 */
[----:B------:R-:W-:-:S05]  /*1310*/  IMAD.IADD R8, R8, 0x1, R9 ;  /* 0x0000000108087824 */ /* 0x000fca00078e0209 */
[----:B------:R-:W-:Y:S01]  /*1320*/  SEL R19, R19, R8, !P1 ;  /* 0x0000000813137207 */ /* 0x000fe20004800000 */
[----:B------:R-:W-:Y:S06]  /*1330*/  @P0 BRA `(.L_x_21) ;  /* 0x0000000800340947 */ /* 0x000fec0003800000 */
[----:B------:R-:W0:Y:S01]  /*1340*/  LDC.64 R22, c[0x0][0x3b0] ;  /* 0x0000ec00ff167b82 */ /* 0x000e220000000a00 */
[----:B------:R-:W-:-:S07]  /*1350*/  ISETP.NE.AND P0, PT, R18, RZ, PT ;  /* 0x000000ff1200720c */ /* 0x000fce0003f05270 */
[----:B------:R-:W1:Y:S06]  /*1360*/  LDC R8, c[0x0][0x370] ;  /* 0x0000dc00ff087b82 */ /* 0x000e6c0000000800 */
[----:B------:R-:W-:Y:S01]  /*1370*/  @!P0 IMAD.MOV.U32 R10, RZ, RZ, 0x64 ;  /* 0x00000064ff0a8424 */ /* 0x000fe200078e00ff */
[----:B------:R2:W-:Y:S01]  /*1380*/  @!P0 STS [UR4+0x2c], R11 ;  /* 0x00002c0bff008988 */ /* 0x0005e20008000804 */
[----:B0-----:R-:W-:-:S05]  /*1390*/  IMAD.WIDE R20, R25, 0x8, R22 ;  /* 0x0000000819147825 */ /* 0x001fca00078e0216 */
[----:B------:R2:W-:Y:S01]  /*13a0*/  @!P0 ST.E.64.STRONG.GPU desc[UR6][R20.64+0x100], R10 ;  /* 0x0001000a14008985 */ /* 0x0005e2000c10fb06 */
[----:B-1----:R-:W-:Y:S02]  /*13b0*/  ISETP.GT.U32.AND P1, PT, R8, 0x1f3, PT ;  /* 0x000001f30800780c */ /* 0x002fe40003f24070 */
[----:B------:R-:W-:-:S05]  /*13c0*/  LOP3.LUT R8, RZ, R18, RZ, 0x33, !PT ;  /* 0x00000012ff087212 */ /* 0x000fca00078e33ff */
[----:B------:R-:W-:-:S06]  /*13d0*/  IMAD.IADD R25, R25, 0x1, R8 ;  /* 0x0000000119197824 */ /* 0x000fcc00078e0208 */
[----:B--2---:R-:W-:Y:S05]  /*13e0*/  @P1 BRA `(.L_x_22) ;  /* 0x0000000000081947 */ /* 0x004fea0003800000 */
[----:B------:R0:W-:Y:S06]  /*13f0*/  MEMBAR.SC.CTA ;  /* 0x0000000000007992 */ /* 0x0001ec0000000000 */
[----:B0-----:R-:W-:Y:S05]  /*1400*/  BRA `(.L_x_23) ;  /* 0x0000000000087947 */ /* 0x001fea0003800000 */
.L_x_22:
[----:B------:R-:W-:Y:S05]  /*1410*/  NANOSLEEP 0x1c2 ;  /* 0x000001c20000795d */ /* 0x000fea0003800000 */
[----:B------:R-:W-:Y:S01]  /*1420*/  NOP ;  /* 0x0000000000007918 */ /* 0x000fe20000000000 */
.L_x_23:
[----:B------:R-:W-:-:S05]  /*1430*/  IMAD.WIDE R22, R25, 0x8, R22 ;  /* 0x0000000819167825 */ /* 0x000fca00078e0216 */
[----:B------:R-:W2:Y:S01]  /*1440*/  LD.E.64.STRONG.GPU R8, desc[UR6][R22.64+0x100] ;  /* 0x0001000616087980 */ /* 0x000ea2000c10fb00 */
[----:B------:R-:W-:Y:S01]  /*1450*/  UMOV UR5, 0xffffffff ;  /* 0xffffffff00057882 */ /* 0x000fe20000000000 */
[----:B--2---:R-:W-:Y:S02]  /*1460*/  ISETP.NE.AND P0, PT, R8, 0x63, PT ;  /* 0x000000630800780c */ /* 0x004fe40003f05270 */
[----:B------:R-:W-:Y:S11]  /*1470*/  BRA.DIV UR5, `(.L_x_24) ;  /* 0x0000004205107947 */ /* 0x000ff6000b800000 */
[----:B------:R-:W-:-:S13]  /*1480*/  VOTE.ANY P0, !P0 ;  /* 0x0000000000ff7806 */ /* 0x000fda0004000100 */
.L_x_134:
[----:B------:R-:W-:Y:S05]  /*1490*/  @!P0 BRA `(.L_x_25) ;  /* 0x0000000000308947 */ /* 0x000fea0003800000 */
.L_x_29:
[----:B------:R-:W-:Y:S05]  /*14a0*/  YIELD ;  /* 0x0000000000007946 */ /* 0x000fea0003800000 */
[----:B------:R-:W-:Y:S05]  /*14b0*/  @P1 BRA `(.L_x_26) ;  /* 0x0000000000081947 */ /* 0x000fea0003800000 */
[----:B------:R0:W-:Y:S06]  /*14c0*/  MEMBAR.SC.CTA ;  /* 0x0000000000007992 */ /* 0x0001ec0000000000 */
[----:B0-----:R-:W-:Y:S05]  /*14d0*/  BRA `(.L_x_27) ;  /* 0x0000000000087947 */ /* 0x001fea0003800000 */
.L_x_26:
[----:B------:R-:W-:Y:S05]  /*14e0*/  NANOSLEEP 0x15e ;  /* 0x0000015e0000795d */ /* 0x000fea0003800000 */
[----:B------:R-:W-:Y:S01]  /*14f0*/  NOP ;  /* 0x0000000000007918 */ /* 0x000fe20000000000 */
.L_x_27:
[----:B------:R-:W2:Y:S01]  /*1500*/  LD.E.64.STRONG.GPU R8, desc[UR6][R22.64+0x100] ;  /* 0x0001000616087980 */ /* 0x000ea2000c10fb00 */
[----:B------:R-:W-:Y:S01]  /*1510*/  UMOV UR5, 0xffffffff ;  /* 0xffffffff00057882 */ /* 0x000fe20000000000 */
[----:B--2---:R-:W-:Y:S02]  /*1520*/  ISETP.NE.AND P0, PT, R8, 0x63, PT ;  /* 0x000000630800780c */ /* 0x004fe40003f05270 */
[----:B------:R-:W-:Y:S11]  /*1530*/  BRA.DIV UR5, `(.L_x_28) ;  /* 0x0000004205047947 */ /* 0x000ff6000b800000 */
[----:B------:R-:W-:-:S13]  /*1540*/  VOTE.ANY P0, !P0 ;  /* 0x0000000000ff7806 */ /* 0x000fda0004000100 */
.L_x_137:
[----:B------:R-:W-:Y:S05]  /*1550*/  @P0 BRA `(.L_x_29) ;  /* 0xfffffffc00d00947 */ /* 0x000fea000383ffff */
.L_x_25:
[----:B------:R-:W-:Y:S01]  /*1560*/  UMOV UR5, 0xffffffff ;  /* 0xffffffff00057882 */ /* 0x000fe20000000000 */
[----:B------:R-:W-:Y:S02]  /*1570*/  ISETP.NE.AND P0, PT, R8, 0x65, PT ;  /* 0x000000650800780c */ /* 0x000fe40003f05270 */
[----:B------:R-:W-:Y:S11]  /*1580*/  BRA.DIV UR5, `(.L_x_30) ;  /* 0x0000004205147947 */ /* 0x000ff6000b800000 */
[----:B------:R-:W0:Y:S01]  /*1590*/  S2R R10, SR_GEMASK ;  /* 0x00000000000a7919 */ /* 0x000e220000003c00 */
[----:B------:R-:W-:Y:S01]  /*15a0*/  VOTE.ANY R29, PT, !P0 ;  /* 0x00000000001d7806 */ /* 0x000fe200040e0100 */
[----:B------:R-:W-:Y:S01]  /*15b0*/  VIADD R28, R0, 0x2 ;  /* 0x00000002001c7836 */ /* 0x000fe20000000000 */
[----:B------:R-:W-:Y:S01]  /*15c0*/  ISETP.NE.AND P3, PT, R8, 0x65, PT ;  /* 0x000000650800780c */ /* 0x000fe20003f65270 */
[C---:B------:R-:W-:Y:S02]  /*15d0*/  VIADD R27, R0.reuse, 0x4 ;  /* 0x00000004001b7836 */ /* 0x040fe40000000000 */
[----:B------:R-:W-:-:S10]  /*15e0*/  VIADD R30, R0, 0x10 ;  /* 0x00000010001e7836 */ /* 0x000fd40000000000 */
[----:B------:R-:W-:Y:S02]  /*15f0*/  VOTE.ALL P3, P3 ;  /* 0x0000000000ff7806 */ /* 0x000fe40001860000 */
[----:B0-----:R-:W-:-:S05]  /*1600*/  LOP3.LUT R29, R29, 0x80000000, R10, 0xec, !PT ;  /* 0x800000001d1d7812 */ /* 0x001fca00078eec0a */
[----:B------:R-:W-:-:S05]  /*1610*/  VIADD R22, R29, 0xffffffff ;  /* 0xffffffff1d167836 */ /* 0x000fca0000000000 */
[----:B------:R-:W-:-:S04]  /*1620*/  LOP3.LUT R22, R29, R22, RZ, 0xc, !PT ;  /* 0x000000161d167212 */ /* 0x000fc800078e0cff */
[----:B------:R-:W0:Y:S02]  /*1630*/  POPC R36, R22 ;  /* 0x0000001600247309 */ /* 0x000e240000000000 */
[----:B0-----:R-:W0:Y:S01]  /*1640*/  SHFL.DOWN PT, R33, R9, 0x1, R36 ;  /* 0x0820000009217989 */ /* 0x001e2200000e0024 */
[----:B------:R-:W-:-:S04]  /*1650*/  ISETP.GE.AND P0, PT, R0, R36, PT ;  /* 0x000000240000720c */ /* 0x000fc80003f06270 */
[----:B0-----:R-:W-:Y:S02]  /*1660*/  SEL R26, R33, RZ, !P0 ;  /* 0x000000ff211a7207 */ /* 0x001fe40004000000 */
[----:B------:R-:W-:-:S03]  /*1670*/  ISETP.GT.AND P0, PT, R28, R36, PT ;  /* 0x000000241c00720c */ /* 0x000fc60003f04270 */
[----:B------:R-:W-:-:S05]  /*1680*/  IMAD.IADD R35, R26, 0x1, R9 ;  /* 0x000000011a237824 */ /* 0x000fca00078e0209 */
[----:B------:R-:W0:Y:S02]  /*1690*/  SHFL.DOWN PT, R33, R35, 0x2, R36 ;  /* 0x0840000023217989 */ /* 0x000e2400000e0024 */
[----:B0-----:R-:W-:Y:S02]  /*16a0*/  SEL R26, R33, RZ, !P0 ;  /* 0x000000ff211a7207 */ /* 0x001fe40004000000 */
[----:B------:R-:W-:-:S03]  /*16b0*/  ISETP.GT.AND P0, PT, R27, R36, PT ;  /* 0x000000241b00720c */ /* 0x000fc60003f04270 */
[----:B------:R-:W-:Y:S02]  /*16c0*/  IMAD.IADD R37, R35, 0x1, R26 ;  /* 0x0000000123257824 */ /* 0x000fe400078e021a */
[----:B------:R-:W-:-:S03]  /*16d0*/  VIADD R26, R0, 0x8 ;  /* 0x00000008001a7836 */ /* 0x000fc60000000000 */
[----:B------:R-:W0:Y:S02]  /*16e0*/  SHFL.DOWN PT, R33, R37, 0x4, R36 ;  /* 0x0880000025217989 */ /* 0x000e2400000e0024 */
[----:B0-----:R-:W-:Y:S02]  /*16f0*/  SEL R22, R33, RZ, !P0 ;  /* 0x000000ff21167207 */ /* 0x001fe40004000000 */
[----:B------:R-:W-:-:S03]  /*1700*/  ISETP.GT.AND P0, PT, R26, R36, PT ;  /* 0x000000241a00720c */ /* 0x000fc60003f04270 */
[----:B------:R-:W-:Y:S02]  /*1710*/  IMAD.IADD R32, R37, 0x1, R22 ;  /* 0x0000000125207824 */ /* 0x000fe400078e0216 */
[----:B------:R-:W0:Y:S03]  /*1720*/  LDC.64 R22, c[0x0][0x3b0] ;  /* 0x0000ec00ff167b82 */ /* 0x000e260000000a00 */
[----:B------:R-:W1:Y:S01]  /*1730*/  SHFL.DOWN PT, R33, R32, 0x8, R36 ;  /* 0x0900000020217989 */ /* 0x000e6200000e0024 */
[----:B0-----:R-:W-:Y:S02]  /*1740*/  IADD3 R34, P2, PT, R22, 0x100, RZ ;  /* 0x0000010016227810 */ /* 0x001fe40007f5e0ff */
[----:B-1----:R-:W-:Y:S02]  /*1750*/  SEL R9, R33, RZ, !P0 ;  /* 0x000000ff21097207 */ /* 0x002fe40004000000 */
[----:B------:R-:W-:Y:S01]  /*1760*/  ISETP.GT.AND P0, PT, R30, R36, PT ;  /* 0x000000241e00720c */ /* 0x000fe20003f04270 */
[----:B------:R-:W-:-:S02]  /*1770*/  IMAD.X R35, RZ, RZ, R23, P2 ;  /* 0x000000ffff237224 */ /* 0x000fc400010e0617 */
[----:B------:R-:W-:-:S05]  /*1780*/  IMAD.IADD R9, R32, 0x1, R9 ;  /* 0x0000000120097824 */ /* 0x000fca00078e0209 */
[----:B------:R-:W0:Y:S02]  /*1790*/  SHFL.DOWN PT, R33, R9, 0x10, R36 ;  /* 0x0a00000009217989 */ /* 0x000e2400000e0024 */
[----:B0-----:R-:W-:-:S05]  /*17a0*/  SEL R32, R33, RZ, !P0 ;  /* 0x000000ff21207207 */ /* 0x001fca0004000000 */
[----:B------:R-:W-:-:S07]  /*17b0*/  IMAD.IADD R32, R9, 0x1, R32 ;  /* 0x0000000109207824 */ /* 0x000fce00078e0220 */
.L_x_146:
[----:B------:R-:W-:Y:S05]  /*17c0*/  @!P3 BRA `(.L_x_31) ;  /* 0x0000000000d0b947 */ /* 0x000fea0003800000 */
.L_x_39:
[----:B------:R-:W-:-:S05]  /*17d0*/  IMAD.WIDE R8, R25, 0x8, R34 ;  /* 0x0000000819087825 */ /* 0x000fca00078e0222 */
[----:B------:R-:W2:Y:S01]  /*17e0*/  LD.E.64.STRONG.GPU R22, desc[UR6][R8.64+-0x100] ;  /* 0xffff000608167980 */ /* 0x000ea2000c10fb00 */
[----:B------:R-:W-:Y:S05]  /*17f0*/  YIELD ;  /* 0x0000000000007946 */ /* 0x000fea0003800000 */
[----:B------:R-:W-:Y:S01]  /*1800*/  UMOV UR5, 0xffffffff ;  /* 0xffffffff00057882 */ /* 0x000fe20000000000 */
[----:B--2---:R-:W-:Y:S02]  /*1810*/  ISETP.NE.AND P0, PT, R22, 0x63, PT ;  /* 0x000000631600780c */ /* 0x004fe40003f05270 */
[----:B------:R-:W-:Y:S11]  /*1820*/  BRA.DIV UR5, `(.L_x_32) ;  /* 0x0000004205707947 */ /* 0x000ff6000b800000 */
[----:B------:R-:W-:-:S13]  /*1830*/  VOTE.ANY P0, !P0 ;  /* 0x0000000000ff7806 */ /* 0x000fda0004000100 */
.L_x_149:
[----:B------:R-:W-:Y:S05]  /*1840*/  @!P0 BRA `(.L_x_33) ;  /* 0x0000000000308947 */ /* 0x000fea0003800000 */
.L_x_37:
[----:B------:R-:W-:Y:S05]  /*1850*/  YIELD ;  /* 0x0000000000007946 */ /* 0x000fea0003800000 */
[----:B------:R-:W-:Y:S05]  /*1860*/  @P1 BRA `(.L_x_34) ;  /* 0x0000000000081947 */ /* 0x000fea0003800000 */
[----:B------:R0:W-:Y:S06]  /*1870*/  MEMBAR.SC.CTA ;  /* 0x0000000000007992 */ /* 0x0001ec0000000000 */
[----:B0-----:R-:W-:Y:S05]  /*1880*/  BRA `(.L_x_35) ;  /* 0x0000000000087947 */ /* 0x001fea0003800000 */
.L_x_34:
[----:B------:R-:W-:Y:S05]  /*1890*/  NANOSLEEP 0x15e ;  /* 0x0000015e0000795d */ /* 0x000fea0003800000 */
[----:B------:R-:W-:Y:S01]  /*18a0*/  NOP ;  /* 0x0000000000007918 */ /* 0x000fe20000000000 */
.L_x_35:
[----:B------:R-:W2:Y:S01]  /*18b0*/  LD.E.64.STRONG.GPU R22, desc[UR6][R8.64+-0x100] ;  /* 0xffff000608167980 */ /* 0x000ea2000c10fb00 */
[----:B------:R-:W-:Y:S01]  /*18c0*/  UMOV UR5, 0xffffffff ;  /* 0xffffffff00057882 */ /* 0x000fe20000000000 */
[----:B--2---:R-:W-:Y:S02]  /*18d0*/  ISETP.NE.AND P0, PT, R22, 0x63, PT ;  /* 0x000000631600780c */ /* 0x004fe40003f05270 */
[----:B------:R-:W-:Y:S11]  /*18e0*/  BRA.DIV UR5, `(.L_x_36) ;  /* 0x0000004205647947 */ /* 0x000ff6000b800000 */
[----:B------:R-:W-:-:S13]  /*18f0*/  VOTE.ANY P0, !P0 ;  /* 0x0000000000ff7806 */ /* 0x000fda0004000100 */
.L_x_152:
[----:B------:R-:W-:Y:S05]  /*1900*/  @P0 BRA `(.L_x_37) ;  /* 0xfffffffc00d00947 */ /* 0x000fea000383ffff */
.L_x_33:
[----:B------:R-:W-:Y:S01]  /*1910*/  UMOV UR5, 0xffffffff ;  /* 0xffffffff00057882 */ /* 0x000fe20000000000 */
[----:B------:R-:W-:Y:S02]  /*1920*/  ISETP.NE.AND P0, PT, R22, 0x65, PT ;  /* 0x000000651600780c */ /* 0x000fe40003f05270 */
[----:B------:R-:W-:Y:S11]  /*1930*/  BRA.DIV UR5, `(.L_x_38) ;  /* 0x0000004205747947 */ /* 0x000ff6000b800000 */
[----:B------:R-:W-:Y:S01]  /*1940*/  VOTE.ANY R29, PT, !P0 ;  /* 0x00000000001d7806 */ /* 0x000fe200040e0100 */
[----:B------:R-:W-:Y:S01]  /*1950*/  VIADD R25, R25, 0xffffffe0 ;  /* 0xffffffe019197836 */ /* 0x000fe20000000000 */
[----:B------:R-:W-:Y:S02]  /*1960*/  ISETP.NE.AND P3, PT, R22, 0x65, PT ;  /* 0x000000651600780c */ /* 0x000fe40003f65270 */
[----:B------:R-:W-:-:S05]  /*1970*/  LOP3.LUT R29, R29, 0x80000000, R10, 0xec, !PT ;  /* 0x800000001d1d7812 */ /* 0x000fca00078eec0a */
[----:B------:R-:W-:-:S05]  /*1980*/  VIADD R8, R29, 0xffffffff ;  /* 0xffffffff1d087836 */ /* 0x000fca0000000000 */
[----:B------:R-:W-:Y:S02]  /*1990*/  LOP3.LUT R8, R29, R8, RZ, 0xc, !PT ;  /* 0x000000081d087212 */ /* 0x000fe400078e0cff */
[----:B------:R-:W-:Y:S02]  /*19a0*/  VOTE.ALL P3, P3 ;  /* 0x0000000000ff7806 */ /* 0x000fe40001860000 */
        /* <DEDUP_REMOVED lines=19> */
[----:B0-----:R-:W-:-:S04]  /*1ae0*/  SEL R33, R33, RZ, !P0 ;  /* 0x000000ff21217207 */ /* 0x001fc80004000000 */
[----:B------:R-:W-:-:S07]  /*1af0*/  IADD3 R32, PT, PT, R9, R33, R32 ;  /* 0x0000002109207210 */ /* 0x000fce0007ffe020 */
.L_x_161:
[----:B------:R-:W-:Y:S05]  /*1b00*/  @P3 BRA `(.L_x_39) ;  /* 0xfffffffc00303947 */ /* 0x000fea000383ffff */
.L_x_31:
[----:B------:R-:W-:Y:S02]  /*1b10*/  ISETP.NE.AND P1, PT, R18, RZ, PT ;  /* 0x000000ff1200720c */ /* 0x000fe40003f25270 */
[----:B------:R-:W-:-:S11]  /*1b20*/  ISETP.NE.AND P0, PT, R0, RZ, PT ;  /* 0x000000ff0000720c */ /* 0x000fd60003f05270 */
[----:B------:R-:W0:Y:S01]  /*1b30*/  @!P1 S2R R9, SR_CgaCtaId ;  /* 0x0000000000099919 */ /* 0x000e220000008800 */
[----:B------:R-:W-:Y:S01]  /*1b40*/  @!P1 MOV R0, 0x400 ;  /* 0x0000040000009802 */ /* 0x000fe20000000f00 */
[----:B------:R-:W-:Y:S01]  /*1b50*/  @!P1 IMAD.IADD R11, R11, 0x1, R32 ;  /* 0x000000010b0b9824 */ /* 0x000fe200078e0220 */
[----:B------:R-:W-:Y:S01]  /*1b60*/  @!P0 MOV R8, 0x400 ;  /* 0x0000040000088802 */ /* 0x000fe20000000f00 */
[----:B------:R-:W1:Y:S01]  /*1b70*/  @!P0 S2R R23, SR_CgaCtaId ;  /* 0x0000000000178919 */ /* 0x000e620000008800 */
[----:B------:R-:W-:-:S05]  /*1b80*/  @!P1 IMAD.MOV.U32 R10, RZ, RZ, 0x65 ;  /* 0x00000065ff0a9424 */ /* 0x000fca00078e00ff */
[----:B------:R2:W-:Y:S01]  /*1b90*/  @!P1 ST.E.64.STRONG.GPU desc[UR6][R20.64+0x100], R10 ;  /* 0x0001000a14009985 */ /* 0x0005e2000c10fb06 */
[----:B0-----:R-:W-:Y:S02]  /*1ba0*/  @!P1 LEA R0, R9, R0, 0x18 ;  /* 0x0000000009009211 */ /* 0x001fe400078ec0ff */
[----:B-1----:R-:W-:-:S03]  /*1bb0*/  @!P0 LEA R23, R23, R8, 0x18 ;  /* 0x0000000817178211 */ /* 0x002fc600078ec0ff */
[----:B------:R2:W-:Y:S01]  /*1bc0*/  @!P1 STS [R0+0x28], R11 ;  /* 0x0000280b00009388 */ /* 0x0005e20000000800 */
[----:B------:R-:W-:Y:S02]  /*1bd0*/  IMAD.MOV.U32 R8, RZ, RZ, R19 ;  /* 0x000000ffff087224 */ /* 0x000fe400078e0013 */
[----:B------:R-:W-:Y:S01]  /*1be0*/  @!P0 IMAD.MOV.U32 R8, RZ, RZ, R32 ;  /* 0x000000ffff088224 */ /* 0x000fe200078e0020 */
[----:B------:R2:W-:Y:S04]  /*1bf0*/  @!P1 STS [R0+0x24], R32 ;  /* 0x0000242000009388 */ /* 0x0005e80000000800 */
[----:B------:R2:W-:Y:S02]  /*1c00*/  @!P0 STS [R23+0x14], R32 ;  /* 0x0000142017008388 */ /* 0x0005e40000000800 */
.L_x_21:
[----:B------:R-:W-:Y:S05]  /*1c10*/  WARPSYNC.ALL ;  /* 0x0000000000007948 */ /* 0x000fea0003800000 */
[----:B------:R-:W-:Y:S01]  /*1c20*/  ISETP.GT.AND P1, PT, R15, RZ, PT ;  /* 0x000000ff0f00720c */ /* 0x000fe20003f24270 */
[----:B--2---:R-:W-:Y:S01]  /*1c30*/  IMAD R23, R18, 0x3, RZ ;  /* 0x0000000312177824 */ /* 0x004fe200078e02ff */
[----:B------:R-:W-:Y:S02]  /*1c40*/  ISETP.GT.AND P2, PT, R16, RZ, PT ;  /* 0x000000ff1000720c */ /* 0x000fe40003f44270 */
[----:B------:R-:W-:Y:S01]  /*1c50*/  ISETP.GT.AND P3, PT, R17, RZ, PT ;  /* 0x000000ff1100720c */ /* 0x000fe20003f64270 */
[----:B------:R-:W0:Y:S01]  /*1c60*/  S2R R0, SR_CgaCtaId ;  /* 0x0000000000007919 */ /* 0x000e220000008800 */
[----:B------:R-:W-:Y:S01]  /*1c70*/  MOV R19, 0x400 ;  /* 0x0000040000137802 */ /* 0x000fe20000000f00 */
[----:B------:R-:W1:Y:S01]  /*1c80*/  LDCU.U8 UR4, c[0x0][0x3c8] ;  /* 0x00007900ff0477ac */ /* 0x000e620008000000 */
[----:B------:R-:W-:Y:S01]  /*1c90*/  BAR.SYNC.DEFER_BLOCKING 0x0 ;  /* 0x0000000000007b1d */ /* 0x000fe20000010000 */
[----:B------:R-:W-:-:S05]  /*1ca0*/  ISETP.NE.AND P0, PT, R18, RZ, PT ;  /* 0x000000ff1200720c */ /* 0x000fca0003f05270 */
[----:B------:R-:W-:Y:S01]  /*1cb0*/  BSSY.RECONVERGENT B0, `(.L_x_40) ;  /* 0x0000042000007945 */ /* 0x000fe20003800200 */
[----:B0-----:R-:W-:-:S05]  /*1cc0*/  LEA R19, R0, R19, 0x18 ;  /* 0x0000001300137211 */ /* 0x001fca00078ec0ff */
[----:B------:R-:W0:Y:S04]  /*1cd0*/  LDS R0, [R19+0x14] ;  /* 0x0000140013007984 */ /* 0x000e280000000800 */
[----:B------:R-:W2:Y:S04]  /*1ce0*/  LDS R10, [R19+0x2c] ;  /* 0x00002c00130a7984 */ /* 0x000ea80000000800 */
[----:B------:R-:W3:Y:S01]  /*1cf0*/  LDS R9, [R19+0x24] ;  /* 0x0000240013097984 */ /* 0x000ee20000000800 */
[----:B0-----:R-:W-:-:S05]  /*1d00*/  SEL R11, R0, RZ, P0 ;  /* 0x000000ff000b7207 */ /* 0x001fca0000000000 */
[----:B------:R-:W-:Y:S01]  /*1d10*/  IMAD.IADD R8, R11, 0x1, R8 ;  /* 0x000000010b087824 */ /* 0x000fe200078e0208 */
[----:B--2---:R-:W-:-:S03]  /*1d20*/  IADD3 R11, PT, PT, -R10, 0x180, RZ ;  /* 0x000001800a0b7810 */ /* 0x004fc60007ffe1ff */
[----:B---3--:R-:W-:Y:S01]  /*1d30*/  IMAD.IADD R0, R8, 0x1, -R9 ;  /* 0x0000000108007824 */ /* 0x008fe200078e0a09 */
[----:B------:R-:W-:Y:S01]  /*1d40*/  IADD3 R2, PT, PT, R9, -R2, -R8 ;  /* 0x8000000209027210 */ /* 0x000fe20007ffe808 */
[----:B------:R-:W-:Y:S01]  /*1d50*/  BAR.SYNC.DEFER_BLOCKING 0x0 ;  /* 0x0000000000007b1d */ /* 0x000fe20000010000 */
[----:B------:R-:W-:Y:S01]  /*1d60*/  ISETP.GE.AND P0, PT, R18, R11, PT ;  /* 0x0000000b1200720c */ /* 0x000fe20003f06270 */
[C---:B------:R-:W-:Y:S01]  /*1d70*/  IMAD.IADD R10, R23.reuse, 0x1, -R0 ;  /* 0x00000001170a7824 */ /* 0x040fe200078e0a00 */
[----:B------:R-:W-:Y:S01]  /*1d80*/  IADD3 R2, PT, PT, R23, 0x2, R2 ;  /* 0x0000000217027810 */ /* 0x000fe20007ffe002 */
[----:B------:R-:W-:Y:S01]  /*1d90*/  IMAD.IADD R21, R11, 0x1, R0 ;  /* 0x000000010b157824 */ /* 0x000fe200078e0200 */
[----:B------:R-:W-:-:S03]  /*1da0*/  IADD3 R0, PT, PT, R9, -R8, -R4 ;  /* 0x8000000809007210 */ /* 0x000fc60007ffe804 */
[----:B------:R-:W-:Y:S01]  /*1db0*/  IMAD.IADD R4, R4, 0x1, R21 ;  /* 0x0000000104047824 */ /* 0x000fe200078e0215 */
[----:B------:R-:W-:Y:S02]  /*1dc0*/  IADD3 R0, PT, PT, R23, 0x1, R0 ;  /* 0x0000000117007810 */ /* 0x000fe40007ffe000 */
[----:B------:R-:W-:Y:S01]  /*1dd0*/  SEL R10, R21, R10, P3 ;  /* 0x0000000a150a7207 */ /* 0x000fe20001800000 */
[----:B------:R-:W-:Y:S01]  /*1de0*/  @P1 IMAD.IADD R2, R3, 0x1, R4 ;  /* 0x0000000103021824 */ /* 0x000fe200078e0204 */
[----:B------:R-:W-:Y:S01]  /*1df0*/  SEL R0, R4, R0, P2 ;  /* 0x0000000004007207 */ /* 0x000fe20001000000 */
[----:B------:R-:W-:Y:S02]  /*1e00*/  IMAD.IADD R3, R24, 0x1, -R9 ;  /* 0x0000000118037824 */ /* 0x000fe400078e0a09 */
[--C-:B------:R-:W-:Y:S02]  /*1e10*/  IMAD R10, R10, 0xc, R19.reuse ;  /* 0x0000000c0a0a7824 */ /* 0x100fe400078e0213 */
[----:B------:R-:W-:Y:S01]  /*1e20*/  IMAD R21, R0, 0xc, R19 ;  /* 0x0000000c00157824 */ /* 0x000fe200078e0213 */
[----:B------:R-:W-:Y:S01]  /*1e30*/  SHF.R.S32.HI R0, RZ, 0x1f, R9 ;  /* 0x0000001fff007819 */ /* 0x000fe20000011409 */
[----:B------:R-:W-:Y:S01]  /*1e40*/  IMAD R4, R2, 0xc, R19 ;  /* 0x0000000c02047824 */ /* 0x000fe200078e0213 */
[----:B------:R-:W-:Y:S01]  /*1e50*/  SHF.R.S32.HI R2, RZ, 0x1f, R3 ;  /* 0x0000001fff027819 */ /* 0x000fe20000011403 */
        /* <DEDUP_REMOVED lines=10> */
[----:B-1----:R-:W-:Y:S05]  /*1f00*/  @P0 BRA `(.L_x_41) ;  /* 0x0000000000480947 */ /* 0x002fea0003800000 */
[----:B------:R-:W-:Y:S01]  /*1f10*/  UISETP.NE.AND UP0, UPT, UR4, URZ, UPT ;  /* 0x000000ff0400728c */ /* 0x000fe2000bf05270 */
[----:B------:R-:W-:Y:S01]  /*1f20*/  IMAD.MOV.U32 R8, RZ, RZ, RZ ;  /* 0x000000ffff087224 */ /* 0x000fe200078e00ff */
[----:B------:R-:W1:Y:S01]  /*1f30*/  LDCU.64 UR8, c[0x0][0x3d0] ;  /* 0x00007a00ff0877ac */ /* 0x000e620008000a00 */
[----:B0-----:R-:W-:-:S03]  /*1f40*/  IMAD.MOV.U32 R7, RZ, RZ, RZ ;  /* 0x000000ffff077224 */ /* 0x001fc600078e00ff */
[----:B------:R-:W-:-:S13]  /*1f50*/  PLOP3.LUT P0, PT, PT, PT, UP0, 0x80, 0x8 ;  /* 0x000000000008781c */ /* 0x000fda0003f0f008 */
[----:B------:R-:W-:Y:S05]  /*1f60*/  @P0 BRA `(.L_x_42) ;  /* 0x0000000000140947 */ /* 0x000fea0003800000 */
[----:B------:R-:W0:Y:S08]  /*1f70*/  LDC.64 R4, c[0x0][0x3e0] ;  /* 0x0000f800ff047b82 */ /* 0x000e300000000a00 */
[----:B------:R-:W2:Y:S01]  /*1f80*/  LDC.64 R6, c[0x0][0x3d8] ;  /* 0x0000f600ff067b82 */ /* 0x000ea20000000a00 */
[----:B0-----:R-:W2:Y:S02]  /*1f90*/  LDG.E.64 R4, desc[UR6][R4.64] ;  /* 0x0000000604047981 */ /* 0x001ea4000c1e1b00 */
[----:B--2---:R-:W-:-:S05]  /*1fa0*/  IADD3 R8, P1, PT, -R4, R6, RZ ;  /* 0x0000000604087210 */ /* 0x004fca0007f3e1ff */
[----:B------:R-:W-:-:S08]  /*1fb0*/  IMAD.X R7, R7, 0x1, ~R5, P1 ;  /* 0x0000000107077824 */ /* 0x000fd000008e0e05 */
.L_x_42:
[----:B------:R-:W-:-:S04]  /*1fc0*/  IADD3 R8, P1, P2, R8, R18, R3 ;  /* 0x0000001208087210 */ /* 0x000fc80007a3e003 */
[----:B------:R-:W-:Y:S02]  /*1fd0*/  LOP3.LUT R8, RZ, R8, RZ, 0x33, !PT ;  /* 0x00000008ff087212 */ /* 0x000fe400078e33ff */
[----:B------:R-:W-:Y:S02]  /*1fe0*/  IADD3.X R5, PT, PT, R7, RZ, R2, P1, P2 ;  /* 0x000000ff07057210 */ /* 0x000fe40000fe4402 */
[----:B-1----:R-:W-:Y:S02]  /*1ff0*/  IADD3 R8, P1, PT, R8, UR8, RZ ;  /* 0x0000000808087c10 */ /* 0x002fe4000ff3e0ff */
[----:B------:R-:W-:-:S04]  /*2000*/  LOP3.LUT R5, RZ, R5, RZ, 0x33, !PT ;  /* 0x00000005ff057212 */ /* 0x000fc800078e33ff */
[----:B------:R-:W-:Y:S01]  /*2010*/  IADD3.X R5, PT, PT, R5, UR9, RZ, P1, !PT ;  /* 0x0000000905057c10 */ /* 0x000fe20008ffe4ff */
[----:B------:R-:W-:Y:S06]  /*2020*/  BRA `(.L_x_43) ;  /* 0x0000000000287947 */ /* 0x000fec0003800000 */
.L_x_41:
[----:B------:R-:W-:Y:S01]  /*2030*/  UISETP.NE.AND UP0, UPT, UR4, URZ, UPT ;  /* 0x000000ff0400728c */ /* 0x000fe2000bf05270 */
[----:B0-----:R-:W-:Y:S01]  /*2040*/  IMAD.IADD R6, R18, 0x1, -R11 ;  /* 0x0000000112067824 */ /* 0x001fe200078e0a0b */
[----:B------:R-:W-:-:S04]  /*2050*/  CS2R R4, SRZ ;  /* 0x0000000000047805 */ /* 0x000fc8000001ff00 */
[----:B------:R-:W-:-:S13]  /*2060*/  PLOP3.LUT P0, PT, PT, PT, UP0, 0x80, 0x8 ;  /* 0x000000000008781c */ /* 0x000fda0003f0f008 */
[----:B------:R-:W-:Y:S05]  /*2070*/  @P0 BRA `(.L_x_44) ;  /* 0x0000000000080947 */ /* 0x000fea0003800000 */
[----:B------:R-:W0:Y:S02]  /*2080*/  LDC.64 R4, c[0x0][0x3e0] ;  /* 0x0000f800ff047b82 */ /* 0x000e240000000a00 */
[----:B0-----:R-:W5:Y:S02]  /*2090*/  LDG.E.64 R4, desc[UR6][R4.64] ;  /* 0x0000000604047981 */ /* 0x001f64000c1e1b00 */
.L_x_44:
[----:B-----5:R-:W-:Y:S02]  /*20a0*/  IADD3 R8, P1, P2, R4, R6, R9 ;  /* 0x0000000604087210 */ /* 0x020fe40007a3e009 */
[----:B------:R-:W-:-:S04]  /*20b0*/  SHF.R.S32.HI R7, RZ, 0x1f, R6 ;  /* 0x0000001fff077819 */ /* 0x000fc80000011406 */
[----:B------:R-:W-:-:S07]  /*20c0*/  IADD3.X R5, PT, PT, R5, R7, R0, P1, P2 ;  /* 0x0000000705057210 */ /* 0x000fce0000fe4400 */
.L_x_43:
[----:B------:R-:W-:Y:S05]  /*20d0*/  BSYNC.RECONVERGENT B0 ;  /* 0x0000000000007941 */ /* 0x000fea0003800200 */
.L_x_40:
        /* <DEDUP_REMOVED lines=27> */
.L_x_48:
[----:B------:R-:W-:Y:S05]  /*2290*/  BSYNC.RECONVERGENT B1 ;  /* 0x0000000000017941 */ /* 0x000fea0003800200 */
.L_x_47:
[----:B-----5:R-:W-:Y:S02]  /*22a0*/  IADD3 R8, P1, P2, R4, R6, R9 ;  /* 0x0000000604087210 */ /* 0x020fe40007a3e009 */
[----:B------:R-:W-:-:S04]  /*22b0*/  SHF.R.S32.HI R7, RZ, 0x1f, R6 ;  /* 0x0000001fff077819 */ /* 0x000fc80000011406 */
[----:B------:R-:W-:Y:S01]  /*22c0*/  IADD3.X R5, PT, PT, R5, R7, R0, P1, P2 ;  /* 0x0000000705057210 */ /* 0x000fe20000fe4400 */
[----:B------:R-:W-:Y:S06]  /*22d0*/  BRA `(.L_x_49) ;  /* 0x0000000000407947 */ /* 0x000fec0003800000 */
.L_x_46:
[----:B------:R-:W-:Y:S01]  /*22e0*/  BSSY.RECONVERGENT B1, `(.L_x_50) ;  /* 0x0000008000017945 */ /* 0x000fe20003800200 */
[----:B0-----:R-:W-:-:S03]  /*22f0*/  CS2R R6, SRZ ;  /* 0x0000000000067805 */ /* 0x001fc6000001ff00 */
[----:B------:R-:W-:Y:S05]  /*2300*/  @P0 BRA `(.L_x_51) ;  /* 0x0000000000140947 */ /* 0x000fea0003800000 */
[----:B------:R-:W0:Y:S01]  /*2310*/  LDC.64 R4, c[0x0][0x3e0] ;  /* 0x0000f800ff047b82 */ /* 0x000e220000000a00 */
[----:B------:R-:W1:Y:S01]  /*2320*/  LDCU.64 UR12, c[0x0][0x3d8] ;  /* 0x00007b00ff0c77ac */ /* 0x000e620008000a00 */
[----:B0-----:R-:W1:Y:S02]  /*2330*/  LDG.E.64 R4, desc[UR6][R4.64] ;  /* 0x0000000604047981 */ /* 0x001e64000c1e1b00 */
[----:B-1----:R-:W-:-:S04]  /*2340*/  IADD3 R6, P1, PT, -R4, UR12, RZ ;  /* 0x0000000c04067c10 */ /* 0x002fc8000ff3e1ff */
[----:B------:R-:W-:-:S09]  /*2350*/  IADD3.X R7, PT, PT, ~R5, UR13, RZ, P1, !PT ;  /* 0x0000000d05077c10 */ /* 0x000fd20008ffe5ff */
.L_x_51:
[----:B------:R-:W-:Y:S05]  /*2360*/  BSYNC.RECONVERGENT B1 ;  /* 0x0000000000017941 */ /* 0x000fea0003800200 */
.L_x_50:
[----:B------:R-:W0:Y:S01]  /*2370*/  LDCU.64 UR12, c[0x0][0x3d0] ;  /* 0x00007a00ff0c77ac */ /* 0x000e220008000a00 */
[----:B------:R-:W-:-:S04]  /*2380*/  IADD3 R4, P1, P2, R6, R8, R3 ;  /* 0x0000000806047210 */ /* 0x000fc80007a3e003 */
[----:B------:R-:W-:Y:S02]  /*2390*/  LOP3.LUT R4, RZ, R4, RZ, 0x33, !PT ;  /* 0x00000004ff047212 */ /* 0x000fe400078e33ff */
[----:B------:R-:W-:Y:S02]  /*23a0*/  IADD3.X R5, PT, PT, R7, RZ, R2, P1, P2 ;  /* 0x000000ff07057210 */ /* 0x000fe40000fe4402 */
[----:B0-----:R-:W-:Y:S02]  /*23b0*/  IADD3 R8, P1, PT, R4, UR12, RZ ;  /* 0x0000000c04087c10 */ /* 0x001fe4000ff3e0ff */
[----:B------:R-:W-:-:S04]  /*23c0*/  LOP3.LUT R4, RZ, R5, RZ, 0x33, !PT ;  /* 0x00000005ff047212 */ /* 0x000fc800078e33ff */
[----:B------:R-:W-:-:S07]  /*23d0*/  IADD3.X R5, PT, PT, R4, UR13, RZ, P1, !PT ;  /* 0x0000000d04057c10 */ /* 0x000fce0008ffe4ff */
.L_x_49:
[----:B------:R-:W-:Y:S05]  /*23e0*/  BSYNC.RECONVERGENT B0 ;  /* 0x0000000000007941 */ /* 0x000fea0003800200 */
.L_x_45:
        /* <DEDUP_REMOVED lines=20> */
[----:B------:R-:W-:Y:S02]  /*2530*/  CS2R R2, SRZ ;  /* 0x0000000000027805 */ /* 0x000fe4000001ff00 */
[----:B------:R-:W-:Y:S05]  /*2540*/  @P0 BRA `(.L_x_55) ;  /* 0x0000000000080947 */ /* 0x000fea0003800000 */
[----:B------:R-:W1:Y:S02]  /*2550*/  LDC.64 R2, c[0x0][0x3e0] ;  /* 0x0000f800ff027b82 */ /* 0x000e640000000a00 */
[----:B-1----:R-:W5:Y:S02]  /*2560*/  LDG.E.64 R2, desc[UR6][R2.64] ;  /* 0x0000000602027981 */ /* 0x002f64000c1e1b00 */
.L_x_55:
[----:B------:R-:W-:Y:S05]  /*2570*/  BSYNC.RECONVERGENT B1 ;  /* 0x0000000000017941 */ /* 0x000fea0003800200 */
.L_x_54:
[----:B0----5:R-:W-:Y:S02]  /*2580*/  IADD3 R4, P0, P1, R2, R11, R9 ;  /* 0x0000000b02047210 */ /* 0x021fe4000791e009 */
[----:B------:R-:W-:-:S04]  /*2590*/  SHF.R.S32.HI R11, RZ, 0x1f, R11 ;  /* 0x0000001fff0b7819 */ /* 0x000fc8000001140b */
[----:B------:R-:W-:Y:S01]  /*25a0*/  IADD3.X R3, PT, PT, R3, R11, R0, P0, P1 ;  /* 0x0000000b03037210 */ /* 0x000fe200007e2400 */
[----:B------:R-:W-:Y:S06]  /*25b0*/  BRA `(.L_x_56) ;  /* 0x0000000000447947 */ /* 0x000fec0003800000 */
.L_x_53:
[----:B------:R-:W-:Y:S01]  /*25c0*/  BSSY.RECONVERGENT B1, `(.L_x_57) ;  /* 0x0000009000017945 */ /* 0x000fe20003800200 */
[----:B------:R-:W-:Y:S02]  /*25d0*/  IMAD.MOV.U32 R0, RZ, RZ, RZ ;  /* 0x000000ffff007224 */ /* 0x000fe400078e00ff */
[----:B0-----:R-:W-:Y:S01]  /*25e0*/  IMAD.MOV.U32 R7, RZ, RZ, RZ ;  /* 0x000000ffff077224 */ /* 0x001fe200078e00ff */
[----:B------:R-:W-:Y:S06]  /*25f0*/  @P0 BRA `(.L_x_58) ;  /* 0x0000000000140947 */ /* 0x000fec0003800000 */
[----:B------:R-:W0:Y:S01]  /*2600*/  LDC.64 R4, c[0x0][0x3e0] ;  /* 0x0000f800ff047b82 */ /* 0x000e220000000a00 */
[----:B------:R-:W1:Y:S01]  /*2610*/  LDCU.64 UR12, c[0x0][0x3d8] ;  /* 0x00007b00ff0c77ac */ /* 0x000e620008000a00 */
[----:B0-----:R-:W1:Y:S02]  /*2620*/  LDG.E.64 R4, desc[UR6][R4.64] ;  /* 0x0000000604047981 */ /* 0x001e64000c1e1b00 */
[----:B-1----:R-:W-:-:S04]  /*2630*/  IADD3 R0, P0, PT, -R4, UR12, RZ ;  /* 0x0000000c04007c10 */ /* 0x002fc8000ff1e1ff */
[----:B------:R-:W-:-:S09]  /*2640*/  IADD3.X R7, PT, PT, ~R5, UR13, RZ, P0, !PT ;  /* 0x0000000d05077c10 */ /* 0x000fd200087fe5ff */
.L_x_58:
[----:B------:R-:W-:Y:S05]  /*2650*/  BSYNC.RECONVERGENT B1 ;  /* 0x0000000000017941 */ /* 0x000fea0003800200 */
.L_x_57:
[----:B------:R-:W0:Y:S01]  /*2660*/  LDCU.64 UR12, c[0x0][0x3d0] ;  /* 0x00007a00ff0c77ac */ /* 0x000e220008000a00 */
[----:B------:R-:W-:-:S04]  /*2670*/  IADD3 R0, P0, P1, R0, R18, R3 ;  /* 0x0000001200007210 */ /* 0x000fc8000791e003 */
[----:B------:R-:W-:Y:S02]  /*2680*/  LOP3.LUT R0, RZ, R0, RZ, 0x33, !PT ;  /* 0x00000000ff007212 */ /* 0x000fe400078e33ff */
[----:B------:R-:W-:Y:S02]  /*2690*/  IADD3.X R2, PT, PT, R7, RZ, R2, P0, P1 ;  /* 0x000000ff07027210 */ /* 0x000fe400007e2402 */
[----:B0-----:R-:W-:Y:S02]  /*26a0*/  IADD3 R4, P0, PT, R0, UR12, RZ ;  /* 0x0000000c00047c10 */ /* 0x001fe4000ff1e0ff */
[----:B------:R-:W-:-:S04]  /*26b0*/  LOP3.LUT R0, RZ, R2, RZ, 0x33, !PT ;  /* 0x00000002ff007212 */ /* 0x000fc800078e33ff */
[----:B------:R-:W-:-:S07]  /*26c0*/  IADD3.X R3, PT, PT, R0, UR13, RZ, P0, !PT ;  /* 0x0000000d00037c10 */ /* 0x000fce00087fe4ff */
.L_x_56:
[----:B------:R-:W-:Y:S05]  /*26d0*/  BSYNC.RECONVERGENT B0 ;  /* 0x0000000000007941 */ /* 0x000fea0003800200 */
.L_x_52:
        /* <DEDUP_REMOVED lines=15> */
.L_x_0:
[----:B------:R-:W0:Y:S01]  /*27d0*/  LDCU UR4, c[0x0][0x3bc] ;  /* 0x00007780ff0477ac */ /* 0x000e220008000800 */
[----:B------:R-:W-:Y:S01]  /*27e0*/  ISETP.NE.AND P0, PT, R25, RZ, PT ;  /* 0x000000ff1900720c */ /* 0x000fe20003f05270 */
[----:B------:R-:W-:Y:S01]  /*27f0*/  BSSY.RECONVERGENT B0, `(.L_x_59) ;  /* 0x00002b0000007945 */ /* 0x000fe20003800200 */
[----:B0-----:R-:W-:-:S11]  /*2800*/  IADD3 R14, PT, PT, -R24, UR4, RZ ;  /* 0x00000004180e7c10 */ /* 0x001fd6000fffe1ff */
[----:B------:R-:W-:Y:S05]  /*2810*/  @P0 BRA `(.L_x_60) ;  /* 0x0000000c00fc0947 */ /* 0x000fea0003800000 */
[----:B------:R-:W0:Y:S01]  /*2820*/  S2R R3, SR_TID.X ;  /* 0x0000000000037919 */ /* 0x000e220000002100 */
[----:B------:R-:W1:Y:S01]  /*2830*/  LDCU.U8 UR4, c[0x0][0x3c8] ;  /* 0x00007900ff0477ac */ /* 0x000e620008000000 */
[----:B------:R-:W2:Y:S01]  /*2840*/  LDC.64 R4, c[0x0][0x380] ;  /* 0x0000e000ff047b82 */ /* 0x000ea20000000a00 */
[----:B------:R-:W-:Y:S01]  /*2850*/  IMAD.MOV.U32 R12, RZ, RZ, RZ ;  /* 0x000000ffff0c7224 */ /* 0x000fe200078e00ff */
[----:B------:R-:W3:Y:S01]  /*2860*/  LDCU.64 UR8, c[0x0][0x3d8] ;  /* 0x00007b00ff0877ac */ /* 0x000ee20008000a00 */
[----:B------:R-:W-:Y:S02]  /*2870*/  IMAD.MOV.U32 R10, RZ, RZ, RZ ;  /* 0x000000ffff0a7224 */ /* 0x000fe400078e00ff */
[----:B------:R-:W-:Y:S01]  /*2880*/  IMAD.MOV.U32 R8, RZ, RZ, RZ ;  /* 0x000000ffff087224 */ /* 0x000fe200078e00ff */
[----:B-1----:R-:W-:-:S04]  /*2890*/  UISETP.NE.AND UP0, UPT, UR4, URZ, UPT ;  /* 0x000000ff0400728c */ /* 0x002fc8000bf05270 */
[----:B---3--:R-:W-:Y:S02]  /*28a0*/  USEL UR5, UR8, URZ, !UP0 ;  /* 0x000000ff08057287 */ /* 0x008fe4000c000000 */
[----:B------:R-:W-:Y:S01]  /*28b0*/  USEL UR10, UR9, URZ, !UP0 ;  /* 0x000000ff090a7287 */ /* 0x000fe2000c000000 */
[----:B0-----:R-:W-:-:S04]  /*28c0*/  IMAD R9, R3, 0x3, RZ ;  /* 0x0000000303097824 */ /* 0x001fc800078e02ff */
[C---:B------:R-:W-:Y:S01]  /*28d0*/  VIADD R11, R9.reuse, 0x1 ;  /* 0x00000001090b7836 */ /* 0x040fe20000000000 */
[C---:B------:R-:W-:Y:S01]  /*28e0*/  IADD3 R7, P0, P1, R9.reuse, UR5, R24 ;  /* 0x0000000509077c10 */ /* 0x040fe2000f91e018 */
[----:B------:R-:W-:-:S03]  /*28f0*/  VIADD R13, R9, 0x2 ;  /* 0x00000002090d7836 */ /* 0x000fc60000000000 */
[----:B------:R-:W-:Y:S01]  /*2900*/  IADD3.X R0, PT, PT, RZ, UR10, RZ, P0, P1 ;  /* 0x0000000aff007c10 */ /* 0x000fe200087e24ff */
[----:B--2---:R-:W-:Y:S01]  /*2910*/  IMAD.WIDE.U32 R4, R7, 0xc, R4 ;  /* 0x0000000c07047825 */ /* 0x004fe200078e0004 */
[-C--:B------:R-:W-:Y:S02]  /*2920*/  ISETP.GE.AND P0, PT, R9, R14.reuse, PT ;  /* 0x0000000e0900720c */ /* 0x080fe40003f06270 */
[-C--:B------:R-:W-:Y:S01]  /*2930*/  ISETP.GE.AND P1, PT, R11, R14.reuse, PT ;  /* 0x0000000e0b00720c */ /* 0x080fe20003f26270 */
[----:B------:R-:W-:Y:S01]  /*2940*/  IMAD R7, R0, 0xc, RZ ;  /* 0x0000000c00077824 */ /* 0x000fe200078e02ff */
[----:B------:R-:W-:-:S03]  /*2950*/  ISETP.GE.AND P2, PT, R13, R14, PT ;  /* 0x0000000e0d00720c */ /* 0x000fc60003f46270 */
[----:B------:R-:W-:-:S06]  /*2960*/  IMAD.IADD R5, R5, 0x1, R7 ;  /* 0x0000000105057824 */ /* 0x000fcc00078e0207 */
[----:B------:R-:W2:Y:S04]  /*2970*/  @!P0 LDG.E R12, desc[UR6][R4.64+0x8] ;  /* 0x00000806040c8981 */ /* 0x000ea8000c1e1900 */
[----:B------:R-:W3:Y:S04]  /*2980*/  @!P1 LDG.E R10, desc[UR6][R4.64+0x14] ;  /* 0x00001406040a9981 */ /* 0x000ee8000c1e1900 */
[----:B------:R-:W4:Y:S01]  /*2990*/  @!P2 LDG.E R8, desc[UR6][R4.64+0x20] ;  /* 0x000020060408a981 */ /* 0x000f22000c1e1900 */
[----:B------:R-:W-:Y:S01]  /*29a0*/  CS2R R16, SRZ ;  /* 0x0000000000107805 */ /* 0x000fe2000001ff00 */
[----:B------:R-:W-:Y:S01]  /*29b0*/  IMAD.MOV.U32 R20, RZ, RZ, RZ ;  /* 0x000000ffff147224 */ /* 0x000fe200078e00ff */
[----:B------:R-:W-:Y:S01]  /*29c0*/  CS2R R18, SRZ ;  /* 0x0000000000127805 */ /* 0x000fe2000001ff00 */
[----:B------:R-:W-:-:S03]  /*29d0*/  IMAD.MOV.U32 R15, RZ, RZ, RZ ;  /* 0x000000ffff0f7224 */ /* 0x000fc600078e00ff */
[----:B------:R-:W5:Y:S04]  /*29e0*/  @!P0 LDG.E R17, desc[UR6][R4.64] ;  /* 0x0000000604118981 */ /* 0x000f68000c1e1900 */
[----:B------:R-:W5:Y:S04]  /*29f0*/  @!P0 LDG.E R20, desc[UR6][R4.64+0x4] ;  /* 0x0000040604148981 */ /* 0x000f68000c1e1900 */
[----:B------:R-:W5:Y:S04]  /*2a00*/  @!P1 LDG.E R19, desc[UR6][R4.64+0xc] ;  /* 0x00000c0604139981 */ /* 0x000f68000c1e1900 */
[----:B------:R-:W5:Y:S04]  /*2a10*/  @!P1 LDG.E R18, desc[UR6][R4.64+0x10] ;  /* 0x0000100604129981 */ /* 0x000f68000c1e1900 */
[----:B------:R-:W5:Y:S04]  /*2a20*/  @!P2 LDG.E R16, desc[UR6][R4.64+0x18] ;  /* 0x000018060410a981 */ /* 0x000f68000c1e1900 */
[----:B------:R0:W5:Y:S01]  /*2a30*/  @!P2 LDG.E R15, desc[UR6][R4.64+0x1c] ;  /* 0x00001c06040fa981 */ /* 0x000162000c1e1900 */
[----:B------:R-:W-:Y:S01]  /*2a40*/  MOV R2, 0x400 ;  /* 0x0000040000027802 */ /* 0x000fe20000000f00 */
[----:B------:R-:W-:Y:S01]  /*2a50*/  BSSY.RECONVERGENT B1, `(.L_x_61) ;  /* 0x0000061000017945 */ /* 0x000fe20003800200 */
[----:B------:R-:W1:Y:S01]  /*2a60*/  S2R R27, SR_LANEID ;  /* 0x00000000001b7919 */ /* 0x000e620000000000 */
[----:B------:R-:W0:Y:S01]  /*2a70*/  S2R R25, SR_CgaCtaId ;  /* 0x0000000000197919 */ /* 0x000e220000008800 */
[----:B------:R-:W-:Y:S01]  /*2a80*/  BAR.SYNC.DEFER_BLOCKING 0x0 ;  /* 0x0000000000007b1d */ /* 0x000fe20000010000 */
[----:B-1----:R-:W-:-:S02]  /*2a90*/  ISETP.NE.AND P4, PT, R27, 0x1f, PT ;  /* 0x0000001f1b00780c */ /* 0x002fc40003f85270 */
[----:B------:R-:W-:Y:S02]  /*2aa0*/  ISETP.NE.AND P5, PT, R27, RZ, PT ;  /* 0x000000ff1b00720c */ /* 0x000fe40003fa5270 */
[----:B0-----:R-:W-:Y:S02]  /*2ab0*/  LEA R2, R25, R2, 0x18 ;  /* 0x0000000219027211 */ /* 0x001fe400078ec0ff */
[----:B------:R-:W-:-:S07]  /*2ac0*/  SHF.R.U32.HI R25, RZ, 0x5, R3 ;  /* 0x00000005ff197819 */ /* 0x000fce0000011603 */
[----:B------:R-:W-:Y:S01]  /*2ad0*/  @!P4 IMAD R28, R25, 0x4, R2 ;  /* 0x00000004191cc824 */ /* 0x000fe200078e0202 */
[----:B--2---:R-:W-:Y:S02]  /*2ae0*/  ISETP.GT.AND P0, PT, R12, RZ, PT ;  /* 0x000000ff0c00720c */ /* 0x004fe40003f04270 */
[----:B---3--:R-:W-:Y:S02]  /*2af0*/  ISETP.GT.AND P1, PT, R10, RZ, PT ;  /* 0x000000ff0a00720c */ /* 0x008fe40003f24270 */
[-C--:B------:R-:W-:Y:S02]  /*2b00*/  ISETP.GE.OR P0, PT, R9, R14.reuse, P0 ;  /* 0x0000000e0900720c */ /* 0x080fe40000706670 */
[----:B----4-:R-:W-:Y:S02]  /*2b10*/  ISETP.GT.AND P2, PT, R8, RZ, PT ;  /* 0x000000ff0800720c */ /* 0x010fe40003f44270 */
[-C--:B------:R-:W-:Y:S02]  /*2b20*/  ISETP.GE.OR P1, PT, R11, R14.reuse, P1 ;  /* 0x0000000e0b00720c */ /* 0x080fe40000f26670 */
[----:B------:R-:W-:-:S02]  /*2b30*/  ISETP.GE.OR P2, PT, R13, R14, P2 ;  /* 0x0000000e0d00720c */ /* 0x000fc40001746670 */
[----:B------:R-:W-:Y:S02]  /*2b40*/  SEL R22, RZ, 0x1, !P0 ;  /* 0x00000001ff167807 */ /* 0x000fe40004000000 */
        /* <DEDUP_REMOVED lines=19> */
[----:B------:R-:W0:Y:S02]  /*2c80*/  LDS.128 R4, [R2] ;  /* 0x0000000002047984 */ /* 0x000e240000000c00 */
[----:B0-----:R-:W-:-:S05]  /*2c90*/  IMAD.IADD R5, R4, 0x1, R5 ;  /* 0x0000000104057824 */ /* 0x001fca00078e0205 */
[----:B------:R-:W-:Y:S01]  /*2ca0*/  SEL R4, R5, R4, !P3 ;  /* 0x0000000405047207 */ /* 0x000fe20005800000 */
[----:B------:R-:W-:Y:S01]  /*2cb0*/  IMAD.IADD R5, R6, 0x1, R5 ;  /* 0x0000000106057824 */ /* 0x000fe200078e0205 */
[----:B------:R-:W-:Y:S01]  /*2cc0*/  BAR.SYNC.DEFER_BLOCKING 0x0 ;  /* 0x0000000000007b1d */ /* 0x000fe20000010000 */
[----:B------:R-:W-:-:S03]  /*2cd0*/  ISETP.GE.U32.AND P3, PT, R3, 0x20, PT ;  /* 0x000000200300780c */ /* 0x000fc60003f66070 */
[C---:B------:R-:W-:Y:S02]  /*2ce0*/  SEL R4, R5.reuse, R4, !P4 ;  /* 0x0000000405047207 */ /* 0x040fe40006000000 */
[----:B------:R-:W-:Y:S02]  /*2cf0*/  IADD3 R5, PT, PT, R5, R14, R7 ;  /* 0x0000000e05057210 */ /* 0x000fe40007ffe007 */
[----:B------:R-:W-:Y:S02]  /*2d00*/  SEL R7, R0, RZ, P5 ;  /* 0x000000ff00077207 */ /* 0x000fe40002800000 */
[----:B------:R-:W-:Y:S01]  /*2d10*/  SEL R4, R4, RZ, P3 ;  /* 0x000000ff04047207 */ /* 0x000fe20001800000 */
[----:B------:R-:W-:-:S04]  /*2d20*/  VIADD R5, R5, 0xfffffe80 ;  /* 0xfffffe8005057836 */ /* 0x000fc80000000000 */
[----:B------:R-:W-:Y:S02]  /*2d30*/  IMAD.IADD R4, R4, 0x1, R7 ;  /* 0x0000000104047824 */ /* 0x000fe400078e0207 */
[----:B------:R-:W-:Y:S02]  /*2d40*/  IMAD.IADD R0, R14, 0x1, -R5 ;  /* 0x000000010e007824 */ /* 0x000fe400078e0a05 */
[----:B------:R-:W-:Y:S01]  /*2d50*/  IMAD.IADD R9, R9, 0x1, -R4 ;  /* 0x0000000109097824 */ /* 0x000fe200078e0a04 */
[----:B------:R-:W-:Y:S01]  /*2d60*/  IADD3 R11, PT, PT, R11, -R4, -R22 ;  /* 0x800000040b0b7210 */ /* 0x000fe20007ffe816 */
[----:B------:R-:W-:Y:S01]  /*2d70*/  IMAD.IADD R6, R4, 0x1, R0 ;  /* 0x0000000104067824 */ /* 0x000fe200078e0200 */
[----:B------:R-:W-:-:S04]  /*2d80*/  IADD3 R13, PT, PT, R13, -R24, -R4 ;  /* 0x800000180d0d7210 */ /* 0x000fc80007ffe804 */
[----:B------:R-:W-:Y:S01]  /*2d90*/  SEL R9, R6, R9, P0 ;  /* 0x0000000906097207 */ /* 0x000fe20000000000 */
[----:B------:R-:W-:Y:S01]  /*2da0*/  IMAD.IADD R6, R22, 0x1, R6 ;  /* 0x0000000116067824 */ /* 0x000fe200078e0206 */
[----:B------:R-:W-:-:S03]  /*2db0*/  ISETP.GE.AND P0, PT, R3, R0, PT ;  /* 0x000000000300720c */ /* 0x000fc60003f06270 */
[----:B------:R-:W-:Y:S01]  /*2dc0*/  @P2 IMAD.IADD R13, R21, 0x1, R6 ;  /* 0x00000001150d2824 */ /* 0x000fe200078e0206 */
[----:B------:R-:W-:Y:S01]  /*2dd0*/  SEL R11, R6, R11, P1 ;  /* 0x0000000b060b7207 */ /* 0x000fe20000800000 */
[--C-:B------:R-:W-:Y:S02]  /*2de0*/  IMAD R9, R9, 0xc, R2.reuse ;  /* 0x0000000c09097824 */ /* 0x100fe400078e0202 */
[--C-:B------:R-:W-:Y:S02]  /*2df0*/  IMAD R13, R13, 0xc, R2.reuse ;  /* 0x0000000c0d0d7824 */ /* 0x100fe400078e0202 */
[----:B------:R-:W-:Y:S01]  /*2e00*/  IMAD R11, R11, 0xc, R2 ;  /* 0x0000000c0b0b7824 */ /* 0x000fe200078e0202 */
        /* <DEDUP_REMOVED lines=12> */
[----:B------:R-:W-:Y:S01]  /*2ed0*/  IMAD.MOV.U32 R4, RZ, RZ, RZ ;  /* 0x000000ffff047224 */ /* 0x000fe200078e00ff */
[----:B------:R-:W1:Y:S01]  /*2ee0*/  LDCU.64 UR10, c[0x0][0x3d0] ;  /* 0x00007a00ff0a77ac */ /* 0x000e620008000a00 */
[----:B0-----:R-:W-:-:S03]  /*2ef0*/  IMAD.MOV.U32 R9, RZ, RZ, RZ ;  /* 0x000000ffff097224 */ /* 0x001fc600078e00ff */
[----:B------:R-:W-:-:S13]  /*2f00*/  PLOP3.LUT P0, PT, PT, PT, UP0, 0x80, 0x8 ;  /* 0x000000000008781c */ /* 0x000fda0003f0f008 */
[----:B------:R-:W-:Y:S05]  /*2f10*/  @P0 BRA `(.L_x_63) ;  /* 0x0000000000100947 */ /* 0x000fea0003800000 */
[----:B------:R-:W0:Y:S02]  /*2f20*/  LDC.64 R6, c[0x0][0x3e0] ;  /* 0x0000f800ff067b82 */ /* 0x000e240000000a00 */
[----:B0-----:R-:W2:Y:S02]  /*2f30*/  LDG.E.64 R6, desc[UR6][R6.64] ;  /* 0x0000000606067981 */ /* 0x001ea4000c1e1b00 */
[----:B--2---:R-:W-:-:S04]  /*2f40*/  IADD3 R4, P1, PT, -R6, UR8, RZ ;  /* 0x0000000806047c10 */ /* 0x004fc8000ff3e1ff */
[----:B------:R-:W-:-:S09]  /*2f50*/  IADD3.X R9, PT, PT, ~R7, UR9, RZ, P1, !PT ;  /* 0x0000000907097c10 */ /* 0x000fd20008ffe5ff */
.L_x_63:
[----:B------:R-:W-:-:S04]  /*2f60*/  IADD3 R4, P1, PT, R3, R4, RZ ;  /* 0x0000000403047210 */ /* 0x000fc80007f3e0ff */
[----:B------:R-:W-:Y:S01]  /*2f70*/  LOP3.LUT R4, RZ, R4, RZ, 0x33, !PT ;  /* 0x00000004ff047212 */ /* 0x000fe200078e33ff */
[----:B------:R-:W-:-:S03]  /*2f80*/  IMAD.X R9, RZ, RZ, R9, P1 ;  /* 0x000000ffff097224 */ /* 0x000fc600008e0609 */
[----:B-1----:R-:W-:Y:S02]  /*2f90*/  IADD3 R4, P1, PT, R4, UR10, RZ ;  /* 0x0000000a04047c10 */ /* 0x002fe4000ff3e0ff */
[----:B------:R-:W-:-:S04]  /*2fa0*/  LOP3.LUT R9, RZ, R9, RZ, 0x33, !PT ;  /* 0x00000009ff097212 */ /* 0x000fc800078e33ff */
[----:B------:R-:W-:Y:S01]  /*2fb0*/  IADD3.X R9, PT, PT, R9, UR11, RZ, P1, !PT ;  /* 0x0000000b09097c10 */ /* 0x000fe20008ffe4ff */
[----:B------:R-:W-:Y:S06]  /*2fc0*/  BRA `(.L_x_64) ;  /* 0x0000000000247947 */ /* 0x000fec0003800000 */
.L_x_62:
[----:B------:R-:W-:Y:S01]  /*2fd0*/  UISETP.NE.AND UP0, UPT, UR4, URZ, UPT ;  /* 0x000000ff0400728c */ /* 0x000fe2000bf05270 */
[----:B0-----:R-:W-:Y:S01]  /*2fe0*/  IMAD.IADD R9, R3, 0x1, -R0 ;  /* 0x0000000103097824 */ /* 0x001fe200078e0a00 */
[----:B------:R-:W-:-:S04]  /*2ff0*/  CS2R R6, SRZ ;  /* 0x0000000000067805 */ /* 0x000fc8000001ff00 */
[----:B------:R-:W-:-:S13]  /*3000*/  PLOP3.LUT P0, PT, PT, PT, UP0, 0x80, 0x8 ;  /* 0x000000000008781c */ /* 0x000fda0003f0f008 */
[----:B------:R-:W-:Y:S05]  /*3010*/  @P0 BRA `(.L_x_65) ;  /* 0x0000000000080947 */ /* 0x000fea0003800000 */
[----:B------:R-:W0:Y:S02]  /*3020*/  LDC.64 R6, c[0x0][0x3e0] ;  /* 0x0000f800ff067b82 */ /* 0x000e240000000a00 */
[----:B0-----:R-:W5:Y:S02]  /*3030*/  LDG.E.64 R6, desc[UR6][R6.64] ;  /* 0x0000000606067981 */ /* 0x001f64000c1e1b00 */
.L_x_65:
[----:B-----5:R-:W-:-:S04]  /*3040*/  IADD3 R4, P1, PT, R9, R6, RZ ;  /* 0x0000000609047210 */ /* 0x020fc80007f3e0ff */
[----:B------:R-:W-:-:S09]  /*3050*/  LEA.HI.X.SX32 R9, R9, R7, 0x1, P1 ;  /* 0x0000000709097211 */ /* 0x000fd200008f0eff */
.L_x_64:
[----:B------:R-:W-:Y:S05]  /*3060*/  BSYNC.RECONVERGENT B1 ;  /* 0x0000000000017941 */ /* 0x000fea0003800200 */
.L_x_61:
[C---:B------:R-:W-:Y:S01]  /*3070*/  ISETP.GE.AND P1, PT, R3.reuse, R14, PT ;  /* 0x0000000e0300720c */ /* 0x040fe20003f26270 */
[C---:B------:R-:W-:Y:S01]  /*3080*/  VIADD R7, R3.reuse, 0x80 ;  /* 0x0000008003077836 */ /* 0x040fe20000000000 */
[----:B------:R-:W-:Y:S01]  /*3090*/  BSSY.RECONVERGENT B1, `(.L_x_66) ;  /* 0x0000014000017945 */ /* 0x000fe20003800200 */
[----:B------:R-:W-:-:S03]  /*30a0*/  IMAD R2, R3, 0xc, R2 ;  /* 0x0000000c03027824 */ /* 0x000fc600078e0202 */
[----:B------:R-:W-:-:S07]  /*30b0*/  ISETP.GE.AND P2, PT, R7, R0, PT ;  /* 0x000000000700720c */ /* 0x000fce0003f46270 */
[----:B------:R-:W-:Y:S06]  /*30c0*/  @P1 BRA `(.L_x_67) ;  /* 0x0000000000401947 */ /* 0x000fec0003800000 */
[----:B------:R-:W0:Y:S01]  /*30d0*/  LDS R19, [R2] ;  /* 0x0000000002137984 */ /* 0x000e220000000800 */
[----:B------:R-:W1:Y:S01]  /*30e0*/  LDCU.128 UR12, c[0x0][0x390] ;  /* 0x00007200ff0c77ac */ /* 0x000e620008000c00 */
[C---:B------:R-:W-:Y:S01]  /*30f0*/  IMAD.SHL.U32 R12, R4.reuse, 0x4, RZ ;  /* 0x00000004040c7824 */ /* 0x040fe200078e00ff */
[----:B------:R-:W-:Y:S01]  /*3100*/  SHF.L.U64.HI R4, R4, 0x2, R9 ;  /* 0x0000000204047819 */ /* 0x000fe20000010209 */
[----:B------:R-:W2:Y:S01]  /*3110*/  LDS R17, [R2+0x4] ;  /* 0x0000040002117984 */ /* 0x000ea20000000800 */
[----:B------:R-:W3:Y:S03]  /*3120*/  LDCU.64 UR4, c[0x0][0x3a0] ;  /* 0x00007400ff0477ac */ /* 0x000ee60008000a00 */
[----:B------:R-:W4:Y:S01]  /*3130*/  LDS R15, [R2+0x8] ;  /* 0x00000800020f7984 */ /* 0x000f220000000800 */
[C---:B-1----:R-:W-:Y:S02]  /*3140*/  IADD3 R8, P1, PT, R12.reuse, UR12, RZ ;  /* 0x0000000c0c087c10 */ /* 0x042fe4000ff3e0ff */
[----:B------:R-:W-:-:S02]  /*3150*/  IADD3 R10, P3, PT, R12, UR14, RZ ;  /* 0x0000000e0c0a7c10 */ /* 0x000fc4000ff7e0ff */
[----:B---3--:R-:W-:Y:S02]  /*3160*/  IADD3 R12, P4, PT, R12, UR4, RZ ;  /* 0x000000040c0c7c10 */ /* 0x008fe4000ff9e0ff */
[C---:B------:R-:W-:Y:S02]  /*3170*/  IADD3.X R9, PT, PT, R4.reuse, UR13, RZ, P1, !PT ;  /* 0x0000000d04097c10 */ /* 0x040fe40008ffe4ff */
[C---:B------:R-:W-:Y:S02]  /*3180*/  IADD3.X R11, PT, PT, R4.reuse, UR15, RZ, P3, !PT ;  /* 0x0000000f040b7c10 */ /* 0x040fe40009ffe4ff */
[----:B------:R-:W-:Y:S01]  /*3190*/  IADD3.X R13, PT, PT, R4, UR5, RZ, P4, !PT ;  /* 0x00000005040d7c10 */ /* 0x000fe2000a7fe4ff */
[----:B0-----:R0:W-:Y:S04]  /*31a0*/  STG.E desc[UR6][R8.64], R19 ;  /* 0x0000001308007986 */ /* 0x0011e8000c101906 */
[----:B--2---:R0:W-:Y:S04]  /*31b0*/  STG.E desc[UR6][R10.64], R17 ;  /* 0x000000110a007986 */ /* 0x0041e8000c101906 */
[----:B----4-:R0:W-:Y:S02]  /*31c0*/  STG.E desc[UR6][R12.64], R15 ;  /* 0x0000000f0c007986 */ /* 0x0101e4000c101906 */
.L_x_67:
[----:B------:R-:W-:Y:S05]  /*31d0*/  BSYNC.RECONVERGENT B1 ;  /* 0x0000000000017941 */ /* 0x000fea0003800200 */
.L_x_66:
[----:B------:R-:W-:Y:S04]  /*31e0*/  BSSY.RECONVERGENT B1, `(.L_x_68) ;  /* 0x000001c000017945 */ /* 0x000fe80003800200 */
[----:B------:R-:W-:Y:S05]  /*31f0*/  @!P2 BRA `(.L_x_69) ;  /* 0x000000000028a947 */ /* 0x000fea0003800000 */
[----:B------:R-:W-:Y:S01]  /*3200*/  BSSY.RECONVERGENT B2, `(.L_x_70) ;  /* 0x0000006000027945 */ /* 0x000fe20003800200 */
[----:B0-----:R-:W-:Y:S01]  /*3210*/  IMAD.IADD R11, R7, 0x1, -R0 ;  /* 0x00000001070b7824 */ /* 0x001fe200078e0a00 */
[----:B------:R-:W-:Y:S02]  /*3220*/  CS2R R8, SRZ ;  /* 0x0000000000087805 */ /* 0x000fe4000001ff00 */
[----:B------:R-:W-:Y:S05]  /*3230*/  @P0 BRA `(.L_x_71) ;  /* 0x0000000000080947 */ /* 0x000fea0003800000 */
[----:B------:R-:W0:Y:S02]  /*3240*/  LDC.64 R8, c[0x0][0x3e0] ;  /* 0x0000f800ff087b82 */ /* 0x000e240000000a00 */
[----:B0-----:R-:W5:Y:S02]  /*3250*/  LDG.E.64 R8, desc[UR6][R8.64] ;  /* 0x0000000608087981 */ /* 0x001f64000c1e1b00 */
.L_x_71:
[----:B------:R-:W-:Y:S05]  /*3260*/  BSYNC.RECONVERGENT B2 ;  /* 0x0000000000027941 */ /* 0x000fea0003800200 */
.L_x_70:
[----:B-----5:R-:W-:-:S04]  /*3270*/  IADD3 R8, P1, PT, R11, R8, RZ ;  /* 0x000000080b087210 */ /* 0x020fc80007f3e0ff */
[----:B------:R-:W-:Y:S01]  /*3280*/  LEA.HI.X.SX32 R9, R11, R9, 0x1, P1 ;  /* 0x000000090b097211 */ /* 0x000fe200008f0eff */
[----:B------:R-:W-:Y:S08]  /*3290*/  BRA `(.L_x_72) ;  /* 0x0000000000407947 */ /* 0x000ff00003800000 */
.L_x_69:
[----:B------:R-:W-:Y:S01]  /*32a0*/  BSSY.RECONVERGENT B2, `(.L_x_73) ;  /* 0x0000008000027945 */ /* 0x000fe20003800200 */
[----:B------:R-:W-:Y:S02]  /*32b0*/  IMAD.MOV.U32 R4, RZ, RZ, RZ ;  /* 0x000000ffff047224 */ /* 0x000fe400078e00ff */
[----:B------:R-:W-:Y:S01]  /*32c0*/  IMAD.MOV.U32 R6, RZ, RZ, RZ ;  /* 0x000000ffff067224 */ /* 0x000fe200078e00ff */
[----:B------:R-:W-:Y:S06]  /*32d0*/  @P0 BRA `(.L_x_74) ;  /* 0x0000000000100947 */ /* 0x000fec0003800000 */
[----:B0-----:R-:W0:Y:S02]  /*32e0*/  LDC.64 R8, c[0x0][0x3e0] ;  /* 0x0000f800ff087b82 */ /* 0x001e240000000a00 */
[----:B0-----:R-:W2:Y:S02]  /*32f0*/  LDG.E.64 R8, desc[UR6][R8.64] ;  /* 0x0000000608087981 */ /* 0x001ea4000c1e1b00 */
[----:B--2---:R-:W-:-:S04]  /*3300*/  IADD3 R4, P1, PT, -R8, UR8, RZ ;  /* 0x0000000808047c10 */ /* 0x004fc8000ff3e1ff */
[----:B------:R-:W-:-:S09]  /*3310*/  IADD3.X R6, PT, PT, ~R9, UR9, RZ, P1, !PT ;  /* 0x0000000909067c10 */ /* 0x000fd20008ffe5ff */
.L_x_74:
[----:B------:R-:W-:Y:S05]  /*3320*/  BSYNC.RECONVERGENT B2 ;  /* 0x0000000000027941 */ /* 0x000fea0003800200 */
.L_x_73:
[----:B------:R-:W0:Y:S01]  /*3330*/  LDCU.64 UR4, c[0x0][0x3d0] ;  /* 0x00007a00ff0477ac */ /* 0x000e220008000a00 */
[----:B------:R-:W-:-:S04]  /*3340*/  IADD3 R4, P1, PT, R7, R4, RZ ;  /* 0x0000000407047210 */ /* 0x000fc80007f3e0ff */
[----:B------:R-:W-:Y:S01]  /*3350*/  LOP3.LUT R4, RZ, R4, RZ, 0x33, !PT ;  /* 0x00000004ff047212 */ /* 0x000fe200078e33ff */
[----:B------:R-:W-:-:S03]  /*3360*/  IMAD.X R6, RZ, RZ, R6, P1 ;  /* 0x000000ffff067224 */ /* 0x000fc600008e0606 */
[----:B0-----:R-:W-:Y:S02]  /*3370*/  IADD3 R8, P1, PT, R4, UR4, RZ ;  /* 0x0000000404087c10 */ /* 0x001fe4000ff3e0ff */
[----:B------:R-:W-:-:S04]  /*3380*/  LOP3.LUT R4, RZ, R6, RZ, 0x33, !PT ;  /* 0x00000006ff047212 */ /* 0x000fc800078e33ff */
[----:B------:R-:W-:-:S07]  /*3390*/  IADD3.X R9, PT, PT, R4, UR5, RZ, P1, !PT ;  /* 0x0000000504097c10 */ /* 0x000fce0008ffe4ff */
.L_x_72:
[----:B------:R-:W-:Y:S05]  /*33a0*/  BSYNC.RECONVERGENT B1 ;  /* 0x0000000000017941 */ /* 0x000fea0003800200 */
.L_x_68:
[----:B------:R-:W-:Y:S01]  /*33b0*/  ISETP.GE.AND P1, PT, R7, R14, PT ;  /* 0x0000000e0700720c */ /* 0x000fe20003f26270 */
[----:B------:R-:W-:Y:S01]  /*33c0*/  VIADD R17, R3, 0x100 ;  /* 0x0000010003117836 */ /* 0x000fe20000000000 */
[----:B------:R-:W-:Y:S04]  /*33d0*/  BSSY.RECONVERGENT B1, `(.L_x_75) ;  /* 0x0000013000017945 */ /* 0x000fe80003800200 */
[----:B------:R-:W-:-:S07]  /*33e0*/  ISETP.GE.AND P2, PT, R17, R0, PT ;  /* 0x000000001100720c */ /* 0x000fce0003f46270 */
[----:B------:R-:W-:Y:S06]  /*33f0*/  @P1 BRA `(.L_x_76) ;  /* 0x0000000000401947 */ /* 0x000fec0003800000 */
[----:B------:R-:W0:Y:S01]  /*3400*/  LDS R15, [R2+0x600] ;  /* 0x00060000020f7984 */ /* 0x000e220000000800 */
        /* <DEDUP_REMOVED lines=15> */
.L_x_76:
[----:B------:R-:W-:Y:S05]  /*3500*/  BSYNC.RECONVERGENT B1 ;  /* 0x0000000000017941 */ /* 0x000fea0003800200 */
.L_x_75:
        /* <DEDUP_REMOVED lines=8> */
.L_x_80:
[----:B------:R-:W-:Y:S05]  /*3590*/  BSYNC.RECONVERGENT B2 ;  /* 0x0000000000027941 */ /* 0x000fea0003800200 */
.L_x_79:
[----:B-----5:R-:W-:-:S04]  /*35a0*/  IADD3 R4, P1, PT, R3, R6, RZ ;  /* 0x0000000603047210 */ /* 0x020fc80007f3e0ff */
[----:B------:R-:W-:Y:S01]  /*35b0*/  LEA.HI.X.SX32 R7, R3, R7, 0x1, P1 ;  /* 0x0000000703077211 */ /* 0x000fe200008f0eff */
[----:B------:R-:W-:Y:S08]  /*35c0*/  BRA `(.L_x_81) ;  /* 0x0000000000407947 */ /* 0x000ff00003800000 */
.L_x_78:
[----:B------:R-:W-:Y:S01]  /*35d0*/  BSSY.RECONVERGENT B2, `(.L_x_82) ;  /* 0x0000008000027945 */ /* 0x000fe20003800200 */
[----:B------:R-:W-:Y:S02]  /*35e0*/  IMAD.MOV.U32 R0, RZ, RZ, RZ ;  /* 0x000000ffff007224 */ /* 0x000fe400078e00ff */
[----:B0-----:R-:W-:Y:S01]  /*35f0*/  IMAD.MOV.U32 R3, RZ, RZ, RZ ;  /* 0x000000ffff037224 */ /* 0x001fe200078e00ff */
[----:B------:R-:W-:Y:S06]  /*3600*/  @P0 BRA `(.L_x_83) ;  /* 0x0000000000100947 */ /* 0x000fec0003800000 */
[----:B------:R-:W0:Y:S02]  /*3610*/  LDC.64 R6, c[0x0][0x3e0] ;  /* 0x0000f800ff067b82 */ /* 0x000e240000000a00 */
[----:B0-----:R-:W2:Y:S02]  /*3620*/  LDG.E.64 R6, desc[UR6][R6.64] ;  /* 0x0000000606067981 */ /* 0x001ea4000c1e1b00 */
[----:B--2---:R-:W-:-:S04]  /*3630*/  IADD3 R0, P1, PT, -R6, UR8, RZ ;  /* 0x0000000806007c10 */ /* 0x004fc8000ff3e1ff */
[----:B------:R-:W-:-:S09]  /*3640*/  IADD3.X R3, PT, PT, ~R7, UR9, RZ, P1, !PT ;  /* 0x0000000907037c10 */ /* 0x000fd20008ffe5ff */
.L_x_83:
[----:B------:R-:W-:Y:S05]  /*3650*/  BSYNC.RECONVERGENT B2 ;  /* 0x0000000000027941 */ /* 0x000fea0003800200 */
.L_x_82:
[----:B------:R-:W0:Y:S01]  /*3660*/  LDCU.64 UR4, c[0x0][0x3d0] ;  /* 0x00007a00ff0477ac */ /* 0x000e220008000a00 */
[----:B------:R-:W-:-:S04]  /*3670*/  IADD3 R0, P1, PT, R17, R0, RZ ;  /* 0x0000000011007210 */ /* 0x000fc80007f3e0ff */
[----:B------:R-:W-:Y:S01]  /*3680*/  LOP3.LUT R0, RZ, R0, RZ, 0x33, !PT ;  /* 0x00000000ff007212 */ /* 0x000fe200078e33ff */
[----:B------:R-:W-:-:S03]  /*3690*/  IMAD.X R3, RZ, RZ, R3, P1 ;  /* 0x000000ffff037224 */ /* 0x000fc600008e0603 */
[----:B0-----:R-:W-:Y:S02]  /*36a0*/  IADD3 R4, P1, PT, R0, UR4, RZ ;  /* 0x0000000400047c10 */ /* 0x001fe4000ff3e0ff */
[----:B------:R-:W-:-:S04]  /*36b0*/  LOP3.LUT R0, RZ, R3, RZ, 0x33, !PT ;  /* 0x00000003ff007212 */ /* 0x000fc800078e33ff */
[----:B------:R-:W-:-:S07]  /*36c0*/  IADD3.X R7, PT, PT, R0, UR5, RZ, P1, !PT ;  /* 0x0000000500077c10 */ /* 0x000fce0008ffe4ff */
.L_x_81:
[----:B------:R-:W-:Y:S05]  /*36d0*/  BSYNC.RECONVERGENT B1 ;  /* 0x0000000000017941 */ /* 0x000fea0003800200 */
.L_x_77:
[----:B------:R-:W-:-:S13]  /*36e0*/  ISETP.GE.AND P1, PT, R17, R14, PT ;  /* 0x0000000e1100720c */ /* 0x000fda0003f26270 */
[----:B------:R-:W-:Y:S05]  /*36f0*/  @P1 BRA `(.L_x_84) ;  /* 0x0000001800fc1947 */ /* 0x000fea0003800000 */
        /* <DEDUP_REMOVED lines=15> */
[----:B----4-:R0:W-:Y:S01]  /*37f0*/  STG.E desc[UR6][R10.64], R3 ;  /* 0x000000030a007986 */ /* 0x0101e2000c101906 */
[----:B------:R-:W-:Y:S05]  /*3800*/  BRA `(.L_x_84) ;  /* 0x0000001800b87947 */ /* 0x000fea0003800000 */
.L_x_60:
[----:B------:R-:W0:Y:S01]  /*3810*/  S2R R17, SR_TID.X ;  /* 0x0000000000117919 */ /* 0x000e220000002100 */
[----:B------:R-:W1:Y:S01]  /*3820*/  LDCU.U8 UR8, c[0x0][0x3c8] ;  /* 0x00007900ff0877ac */ /* 0x000e620008000000 */
[----:B------:R-:W2:Y:S01]  /*3830*/  LDC.64 R2, c[0x0][0x380] ;  /* 0x0000e000ff027b82 */ /* 0x000ea20000000a00 */
[----:B------:R-:W-:Y:S02]  /*3840*/  SHF.R.S32.HI R0, RZ, 0x1f, R24 ;  /* 0x0000001fff007819 */ /* 0x000fe40000011418 */
[----:B------:R-:W-:Y:S01]  /*3850*/  CS2R R12, SRZ ;  /* 0x00000000000c7805 */ /* 0x000fe2000001ff00 */
[----:B------:R-:W3:Y:S01]  /*3860*/  LDCU.64 UR4, c[0x0][0x3d8] ;  /* 0x00007b00ff0477ac */ /* 0x000ee20008000a00 */
[----:B-1----:R-:W-:-:S04]  /*3870*/  UISETP.NE.AND UP0, UPT, UR8, URZ, UPT ;  /* 0x000000ff0800728c */ /* 0x002fc8000bf05270 */
[----:B---3--:R-:W-:Y:S02]  /*3880*/  USEL UR4, UR4, URZ, !UP0 ;  /* 0x000000ff04047287 */ /* 0x008fe4000c000000 */
[----:B------:R-:W-:Y:S01]  /*3890*/  USEL UR5, UR5, URZ, !UP0 ;  /* 0x000000ff05057287 */ /* 0x000fe2000c000000 */
[----:B0-----:R-:W-:-:S04]  /*38a0*/  IMAD R11, R17, 0x3, RZ ;  /* 0x00000003110b7824 */ /* 0x001fc800078e02ff */
[C---:B------:R-:W-:Y:S01]  /*38b0*/  VIADD R15, R11.reuse, 0x1 ;  /* 0x000000010b0f7836 */ /* 0x040fe20000000000 */
[C---:B------:R-:W-:Y:S01]  /*38c0*/  IADD3 R5, P0, P1, R11.reuse, UR4, R24 ;  /* 0x000000040b057c10 */ /* 0x040fe2000f91e018 */
[----:B------:R-:W-:-:S03]  /*38d0*/  VIADD R19, R11, 0x2 ;  /* 0x000000020b137836 */ /* 0x000fc60000000000 */
[----:B------:R-:W-:Y:S01]  /*38e0*/  IADD3.X R0, PT, PT, RZ, UR5, R0, P0, P1 ;  /* 0x00000005ff007c10 */ /* 0x000fe200087e2400 */
[----:B--2---:R-:W-:Y:S01]  /*38f0*/  IMAD.WIDE.U32 R2, R5, 0xc, R2 ;  /* 0x0000000c05027825 */ /* 0x004fe200078e0002 */
[-C--:B------:R-:W-:Y:S02]  /*3900*/  ISETP.GE.AND P0, PT, R11, R14.reuse, PT ;  /* 0x0000000e0b00720c */ /* 0x080fe40003f06270 */
[-C--:B------:R-:W-:Y:S01]  /*3910*/  ISETP.GE.AND P1, PT, R15, R14.reuse, PT ;  /* 0x0000000e0f00720c */ /* 0x080fe20003f26270 */
[----:B------:R-:W-:Y:S01]  /*3920*/  IMAD R9, R0, 0xc, RZ ;  /* 0x0000000c00097824 */ /* 0x000fe200078e02ff */
[----:B------:R-:W-:Y:S01]  /*3930*/  ISETP.GE.AND P2, PT, R19, R14, PT ;  /* 0x0000000e1300720c */ /* 0x000fe20003f46270 */
[----:B------:R-:W-:Y:S02]  /*3940*/  IMAD.MOV.U32 R8, RZ, RZ, R2 ;  /* 0x000000ffff087224 */ /* 0x000fe400078e0002 */
[----:B------:R-:W-:Y:S01]  /*3950*/  IMAD.IADD R9, R3, 0x1, R9 ;  /* 0x0000000103097824 */ /* 0x000fe200078e0209 */
[----:B------:R-:W-:-:S05]  /*3960*/  CS2R R6, SRZ ;  /* 0x0000000000067805 */ /* 0x000fca000001ff00 */
[----:B------:R-:W2:Y:S04]  /*3970*/  @!P0 LDG.E R13, desc[UR6][R8.64+0x8] ;  /* 0x00000806080d8981 */ /* 0x000ea8000c1e1900 */
[----:B------:R-:W3:Y:S04]  /*3980*/  @!P1 LDG.E R12, desc[UR6][R8.64+0x14] ;  /* 0x00001406080c9981 */ /* 0x000ee8000c1e1900 */
[----:B------:R-:W4:Y:S01]  /*3990*/  @!P2 LDG.E R7, desc[UR6][R8.64+0x20] ;  /* 0x000020060807a981 */ /* 0x000f22000c1e1900 */
[----:B------:R-:W-:Y:S02]  /*39a0*/  CS2R R4, SRZ ;  /* 0x0000000000047805 */ /* 0x000fe4000001ff00 */
[----:B------:R-:W-:Y:S01]  /*39b0*/  CS2R R2, SRZ ;  /* 0x0000000000027805 */ /* 0x000fe2000001ff00 */
[----:B------:R-:W-:Y:S01]  /*39c0*/  IMAD.MOV.U32 R0, RZ, RZ, RZ ;  /* 0x000000ffff007224 */ /* 0x000fe200078e00ff */
[----:B------:R-:W5:Y:S04]  /*39d0*/  @!P0 LDG.E R6, desc[UR6][R8.64] ;  /* 0x0000000608068981 */ /* 0x000f68000c1e1900 */
[----:B------:R-:W5:Y:S04]  /*39e0*/  @!P0 LDG.E R5, desc[UR6][R8.64+0x4] ;  /* 0x0000040608058981 */ /* 0x000f68000c1e1900 */
[----:B------:R-:W5:Y:S04]  /*39f0*/  @!P1 LDG.E R4, desc[UR6][R8.64+0xc] ;  /* 0x00000c0608049981 */ /* 0x000f68000c1e1900 */
[----:B------:R-:W5:Y:S04]  /*3a00*/  @!P1 LDG.E R3, desc[UR6][R8.64+0x10] ;  /* 0x0000100608039981 */ /* 0x000f68000c1e1900 */
[----:B------:R-:W5:Y:S04]  /*3a10*/  @!P2 LDG.E R2, desc[UR6][R8.64+0x18] ;  /* 0x000018060802a981 */ /* 0x000f68000c1e1900 */
[----:B------:R0:W5:Y:S01]  /*3a20*/  @!P2 LDG.E R0, desc[UR6][R8.64+0x1c] ;  /* 0x00001c060800a981 */ /* 0x000162000c1e1900 */
[----:B------:R-:W1:Y:S01]  /*3a30*/  S2UR UR5, SR_CgaCtaId ;  /* 0x00000000000579c3 */ /* 0x000e620000008800 */
[----:B------:R-:W-:Y:S01]  /*3a40*/  UMOV UR4, 0x400 ;  /* 0x0000040000047882 */ /* 0x000fe20000000000 */
[----:B------:R-:W-:Y:S01]  /*3a50*/  SHF.R.U32.HI R20, RZ, 0x5, R17 ;  /* 0x00000005ff147819 */ /* 0x000fe20000011611 */
[----:B-1----:R-:W-:-:S05]  /*3a60*/  ULEA UR4, UR5, UR4, 0x18 ;  /* 0x0000000405047291 */ /* 0x002fca000f8ec0ff */
[----:B------:R-:W-:Y:S01]  /*3a70*/  BAR.SYNC.DEFER_BLOCKING 0x0 ;  /* 0x0000000000007b1d */ /* 0x000fe20000010000 */
[----:B--2---:R-:W-:Y:S02]  /*3a80*/  ISETP.GT.AND P0, PT, R13, RZ, PT ;  /* 0x000000ff0d00720c */ /* 0x004fe40003f04270 */
[----:B---3--:R-:W-:Y:S02]  /*3a90*/  ISETP.GT.AND P1, PT, R12, RZ, PT ;  /* 0x000000ff0c00720c */ /* 0x008fe40003f24270 */
[-C--:B------:R-:W-:Y:S01]  /*3aa0*/  ISETP.GE.OR P0, PT, R11, R14.reuse, P0 ;  /* 0x0000000e0b00720c */ /* 0x080fe20000706670 */
[----:B------:R-:W-:Y:S01]  /*3ab0*/  IMAD.MOV.U32 R11, RZ, RZ, 0x2 ;  /* 0x00000002ff0b7424 */ /* 0x000fe200078e00ff */
[----:B------:R-:W-:Y:S02]  /*3ac0*/  ISETP.GE.OR P1, PT, R15, R14, P1 ;  /* 0x0000000e0f00720c */ /* 0x000fe40000f26670 */
[----:B----4-:R-:W-:Y:S01]  /*3ad0*/  ISETP.GT.AND P2, PT, R7, RZ, PT ;  /* 0x000000ff0700720c */ /* 0x010fe20003f44270 */
[----:B------:R-:W1:Y:S01]  /*3ae0*/  S2R R15, SR_LANEID ;  /* 0x00000000000f7919 */ /* 0x000e620000000000 */
[----:B------:R-:W-:-:S02]  /*3af0*/  SEL R10, RZ, 0x1, !P0 ;  /* 0x00000001ff0a7807 */ /* 0x000fc40004000000 */
[----:B------:R-:W-:-:S05]  /*3b00*/  ISETP.GE.OR P2, PT, R19, R14, P2 ;  /* 0x0000000e1300720c */ /* 0x000fca0001746670 */
[----:B------:R-:W-:Y:S02]  /*3b10*/  @!P0 IMAD.MOV R11, RZ, RZ, 0x1 ;  /* 0x00000001ff0b8424 */ /* 0x000fe400078e02ff */
[----:B------:R-:W-:-:S04]  /*3b20*/  @!P1 IMAD.MOV R11, RZ, RZ, R10 ;  /* 0x000000ffff0b9224 */ /* 0x000fc800078e020a */
[----:B------:R-:W-:Y:S02]  /*3b30*/  VIADD R16, R11, 0x1 ;  /* 0x000000010b107836 */ /* 0x000fe40000000000 */
[----:B------:R-:W-:-:S05]  /*3b40*/  @!P2 IMAD.MOV R16, RZ, RZ, R11 ;  /* 0x000000ffff10a224 */ /* 0x000fca00078e020b */
[----:B0-----:R-:W0:Y:S01]  /*3b50*/  SHFL.UP P3, R9, R16, 0x1, RZ ;  /* 0x0420000010097989 */ /* 0x001e2200000600ff */
[C---:B-1----:R-:W-:Y:S02]  /*3b60*/  ISETP.NE.AND P4, PT, R15.reuse, 0x1f, PT ;  /* 0x0000001f0f00780c */ /* 0x042fe40003f85270 */
[----:B------:R-:W-:Y:S01]  /*3b70*/  ISETP.NE.AND P5, PT, R15, RZ, PT ;  /* 0x000000ff0f00720c */ /* 0x000fe20003fa5270 */
[----:B0-----:R-:W-:-:S10]  /*3b80*/  @P3 IMAD.IADD R9, R9, 0x1, R16 ;  /* 0x0000000109093824 */ /* 0x001fd400078e0210 */
        /* <DEDUP_REMOVED lines=39> */
.L_x_86:
[----:B------:R-:W-:Y:S05]  /*3e00*/  NANOSLEEP 0x1c2 ;  /* 0x000001c20000795d */ /* 0x000fea0003800000 */
[----:B------:R-:W-:Y:S01]  /*3e10*/  NOP ;  /* 0x0000000000007918 */ /* 0x000fe20000000000 */
.L_x_87:
[----:B------:R-:W-:-:S05]  /*3e20*/  IMAD.WIDE R18, R25, 0x8, R18 ;  /* 0x0000000819127825 */ /* 0x000fca00078e0212 */
[----:B------:R-:W2:Y:S01]  /*3e30*/  LD.E.64.STRONG.GPU R22, desc[UR6][R18.64+0x100] ;  /* 0x0001000612167980 */ /* 0x000ea2000c10fb00 */
[----:B------:R-:W-:Y:S01]  /*3e40*/  UMOV UR5, 0xffffffff ;  /* 0xffffffff00057882 */ /* 0x000fe20000000000 */
[----:B--2---:R-:W-:Y:S02]  /*3e50*/  ISETP.NE.AND P3, PT, R22, 0x63, PT ;  /* 0x000000631600780c */ /* 0x004fe40003f65270 */
[----:B------:R-:W-:Y:S11]  /*3e60*/  BRA.DIV UR5, `(.L_x_88) ;  /* 0x00000022050c7947 */ /* 0x000ff6000b800000 */
[----:B------:R-:W-:-:S13]  /*3e70*/  VOTE.ANY P3, !P3 ;  /* 0x0000000000ff7806 */ /* 0x000fda0005860100 */
.L_x_164:
[----:B------:R-:W-:Y:S05]  /*3e80*/  @!P3 BRA `(.L_x_89) ;  /* 0x000000000030b947 */ /* 0x000fea0003800000 */
.L_x_93:
[----:B------:R-:W-:Y:S05]  /*3e90*/  YIELD ;  /* 0x0000000000007946 */ /* 0x000fea0003800000 */
[----:B------:R-:W-:Y:S05]  /*3ea0*/  @P4 BRA `(.L_x_90) ;  /* 0x0000000000084947 */ /* 0x000fea0003800000 */
[----:B------:R0:W-:Y:S06]  /*3eb0*/  MEMBAR.SC.CTA ;  /* 0x0000000000007992 */ /* 0x0001ec0000000000 */
[----:B0-----:R-:W-:Y:S05]  /*3ec0*/  BRA `(.L_x_91) ;  /* 0x0000000000087947 */ /* 0x001fea0003800000 */
.L_x_90:
[----:B------:R-:W-:Y:S05]  /*3ed0*/  NANOSLEEP 0x15e ;  /* 0x0000015e0000795d */ /* 0x000fea0003800000 */
[----:B------:R-:W-:Y:S01]  /*3ee0*/  NOP ;  /* 0x0000000000007918 */ /* 0x000fe20000000000 */
.L_x_91:
[----:B------:R-:W2:Y:S01]  /*3ef0*/  LD.E.64.STRONG.GPU R22, desc[UR6][R18.64+0x100] ;  /* 0x0001000612167980 */ /* 0x000ea2000c10fb00 */
[----:B------:R-:W-:Y:S01]  /*3f00*/  UMOV UR5, 0xffffffff ;  /* 0xffffffff00057882 */ /* 0x000fe20000000000 */
[----:B--2---:R-:W-:Y:S02]  /*3f10*/  ISETP.NE.AND P3, PT, R22, 0x63, PT ;  /* 0x000000631600780c */ /* 0x004fe40003f65270 */
[----:B------:R-:W-:Y:S11]  /*3f20*/  BRA.DIV UR5, `(.L_x_92) ;  /* 0x0000001e05fc7947 */ /* 0x000ff6000b800000 */
[----:B------:R-:W-:-:S13]  /*3f30*/  VOTE.ANY P3, !P3 ;  /* 0x0000000000ff7806 */ /* 0x000fda0005860100 */
.L_x_167:
[----:B------:R-:W-:Y:S05]  /*3f40*/  @P3 BRA `(.L_x_93) ;  /* 0xfffffffc00d03947 */ /* 0x000fea000383ffff */
.L_x_89:
[----:B------:R-:W-:Y:S01]  /*3f50*/  UMOV UR5, 0xffffffff ;  /* 0xffffffff00057882 */ /* 0x000fe20000000000 */
[----:B------:R-:W-:Y:S02]  /*3f60*/  ISETP.NE.AND P3, PT, R22, 0x65, PT ;  /* 0x000000651600780c */ /* 0x000fe40003f65270 */
[----:B------:R-:W-:Y:S11]  /*3f70*/  BRA.DIV UR5, `(.L_x_94) ;  /* 0x0000002205087947 */ /* 0x000ff6000b800000 */
[----:B------:R-:W0:Y:S01]  /*3f80*/  S2R R10, SR_GEMASK ;  /* 0x00000000000a7919 */ /* 0x000e220000003c00 */
[----:B------:R-:W-:Y:S01]  /*3f90*/  VOTE.ANY R29, PT, !P3 ;  /* 0x00000000001d7806 */ /* 0x000fe200058e0100 */
[C---:B------:R-:W-:Y:S02]  /*3fa0*/  VIADD R21, R15.reuse, 0x2 ;  /* 0x000000020f157836 */ /* 0x040fe40000000000 */
[----:B------:R-:W-:Y:S01]  /*3fb0*/  VIADD R26, R15, 0x10 ;  /* 0x000000100f1a7836 */ /* 0x000fe20000000000 */
[----:B0-----:R-:W-:-:S05]  /*3fc0*/  LOP3.LUT R29, R29, 0x80000000, R10, 0xec, !PT ;  /* 0x800000001d1d7812 */ /* 0x001fca00078eec0a */
[----:B------:R-:W-:-:S05]  /*3fd0*/  VIADD R18, R29, 0xffffffff ;  /* 0xffffffff1d127836 */ /* 0x000fca0000000000 */
[----:B------:R-:W-:-:S04]  /*3fe0*/  LOP3.LUT R18, R29, R18, RZ, 0xc, !PT ;  /* 0x000000121d127212 */ /* 0x000fc800078e0cff */
[----:B------:R-:W0:Y:S02]  /*3ff0*/  POPC R36, R18 ;  /* 0x0000001200247309 */ /* 0x000e240000000000 */
[----:B0-----:R-:W0:Y:S01]  /*4000*/  SHFL.DOWN PT, R33, R23, 0x1, R36 ;  /* 0x0820000017217989 */ /* 0x001e2200000e0024 */
[-C--:B------:R-:W-:Y:S02]  /*4010*/  ISETP.GE.AND P3, PT, R15, R36.reuse, PT ;  /* 0x000000240f00720c */ /* 0x080fe40003f66270 */
[-C--:B------:R-:W-:Y:S02]  /*4020*/  ISETP.GT.AND P5, PT, R26, R36.reuse, PT ;  /* 0x000000241a00720c */ /* 0x080fe40003fa4270 */
[----:B0-----:R-:W-:Y:S02]  /*4030*/  SEL R20, R33, RZ, !P3 ;  /* 0x000000ff21147207 */ /* 0x001fe40005800000 */
[----:B------:R-:W-:-:S03]  /*4040*/  ISETP.GT.AND P3, PT, R21, R36, PT ;  /* 0x000000241500720c */ /* 0x000fc60003f64270 */
[----:B------:R-:W-:-:S05]  /*4050*/  IMAD.IADD R17, R20, 0x1, R23 ;  /* 0x0000000114117824 */ /* 0x000fca00078e0217 */
[----:B------:R-:W0:Y:S02]  /*4060*/  SHFL.DOWN PT, R33, R17, 0x2, R36 ;  /* 0x0840000011217989 */ /* 0x000e2400000e0024 */
[----:B0-----:R-:W-:-:S05]  /*4070*/  SEL R20, R33, RZ, !P3 ;  /* 0x000000ff21147207 */ /* 0x001fca0005800000 */
[----:B------:R-:W-:Y:S02]  /*4080*/  IMAD.IADD R27, R17, 0x1, R20 ;  /* 0x00000001111b7824 */ /* 0x000fe400078e0214 */
[C---:B------:R-:W-:Y:S02]  /*4090*/  VIADD R20, R15.reuse, 0x4 ;  /* 0x000000040f147836 */ /* 0x040fe40000000000 */
[----:B------:R-:W-:Y:S01]  /*40a0*/  VIADD R17, R15, 0x8 ;  /* 0x000000080f117836 */ /* 0x000fe20000000000 */
[----:B------:R-:W0:Y:S02]  /*40b0*/  SHFL.DOWN PT, R33, R27, 0x4, R36 ;  /* 0x088000001b217989 */ /* 0x000e2400000e0024 */
[----:B------:R-:W-:-:S04]  /*40c0*/  ISETP.GT.AND P3, PT, R20, R36, PT ;  /* 0x000000241400720c */ /* 0x000fc80003f64270 */
[----:B0-----:R-:W-:Y:S02]  /*40d0*/  SEL R18, R33, RZ, !P3 ;  /* 0x000000ff21127207 */ /* 0x001fe40005800000 */
[----:B------:R-:W-:-:S03]  /*40e0*/  ISETP.GT.AND P3, PT, R17, R36, PT ;  /* 0x000000241100720c */ /* 0x000fc60003f64270 */
[----:B------:R-:W-:-:S05]  /*40f0*/  IMAD.IADD R37, R27, 0x1, R18 ;  /* 0x000000011b257824 */ /* 0x000fca00078e0212 */
[----:B------:R-:W0:Y:S02]  /*4100*/  SHFL.DOWN PT, R33, R37, 0x8, R36 ;  /* 0x0900000025217989 */ /* 0x000e2400000e0024 */
[----:B0-----:R-:W-:Y:S02]  /*4110*/  SEL R18, R33, RZ, !P3 ;  /* 0x000000ff21127207 */ /* 0x001fe40005800000 */
[----:B------:R-:W-:-:S03]  /*4120*/  ISETP.NE.AND P3, PT, R22, 0x65, PT ;  /* 0x000000651600780c */ /* 0x000fc60003f65270 */
[----:B------:R-:W-:Y:S02]  /*4130*/  IMAD.IADD R35, R37, 0x1, R18 ;  /* 0x0000000125237824 */ /* 0x000fe400078e0212 */
[----:B------:R-:W0:Y:S03]  /*4140*/  LDC.64 R18, c[0x0][0x3b0] ;  /* 0x0000ec00ff127b82 */ /* 0x000e260000000a00 */
[----:B------:R-:W1:Y:S05]  /*4150*/  SHFL.DOWN PT, R33, R35, 0x10, R36 ;  /* 0x0a00000023217989 */ /* 0x000e6a00000e0024 */
[----:B------:R-:W-:-:S02]  /*4160*/  VOTE.ALL P3, P3 ;  /* 0x0000000000ff7806 */ /* 0x000fc40001860000 */
[----:B0-----:R-:W-:Y:S02]  /*4170*/  IADD3 R28, P6, PT, R18, 0x100, RZ ;  /* 0x00000100121c7810 */ /* 0x001fe40007fde0ff */
[----:B-1----:R-:W-:-:S03]  /*4180*/  SEL R30, R33, RZ, !P5 ;  /* 0x000000ff211e7207 */ /* 0x002fc60006800000 */
[----:B------:R-:W-:Y:S02]  /*4190*/  IMAD.X R27, RZ, RZ, R19, P6 ;  /* 0x000000ffff1b7224 */ /* 0x000fe400030e0613 */
[----:B------:R-:W-:-:S07]  /*41a0*/  IMAD.IADD R30, R35, 0x1, R30 ;  /* 0x00000001231e7824 */ /* 0x000fce00078e021e */
.L_x_176:
[----:B------:R-:W-:Y:S05]  /*41b0*/  @!P3 BRA `(.L_x_95) ;  /* 0x0000000000d4b947 */ /* 0x000fea0003800000 */
.L_x_103:
[----:B------:R-:W-:Y:S02]  /*41c0*/  IMAD.MOV.U32 R29, RZ, RZ, R27 ;  /* 0x000000ffff1d7224 */ /* 0x000fe400078e001b */
[----:B------:R-:W-:-:S05]  /*41d0*/  IMAD.WIDE R18, R25, 0x8, R28 ;  /* 0x0000000819127825 */ /* 0x000fca00078e021c */
[----:B------:R-:W2:Y:S01]  /*41e0*/  LD.E.64.STRONG.GPU R22, desc[UR6][R18.64+-0x100] ;  /* 0xffff000612167980 */ /* 0x000ea2000c10fb00 */
[----:B------:R-:W-:Y:S05]  /*41f0*/  YIELD ;  /* 0x0000000000007946 */ /* 0x000fea0003800000 */
[----:B------:R-:W-:Y:S01]  /*4200*/  UMOV UR5, 0xffffffff ;  /* 0xffffffff00057882 */ /* 0x000fe20000000000 */
[----:B--2---:R-:W-:Y:S02]  /*4210*/  ISETP.NE.AND P3, PT, R22, 0x63, PT ;  /* 0x000000631600780c */ /* 0x004fe40003f65270 */
[----:B------:R-:W-:Y:S11]  /*4220*/  BRA.DIV UR5, `(.L_x_96) ;  /* 0x00000022055c7947 */ /* 0x000ff6000b800000 */
[----:B------:R-:W-:-:S13]  /*4230*/  VOTE.ANY P3, !P3 ;  /* 0x0000000000ff7806 */ /* 0x000fda0005860100 */
.L_x_179:
[----:B------:R-:W-:Y:S05]  /*4240*/  @!P3 BRA `(.L_x_97) ;  /* 0x000000000030b947 */ /* 0x000fea0003800000 */
.L_x_101:
[----:B------:R-:W-:Y:S05]  /*4250*/  YIELD ;  /* 0x0000000000007946 */ /* 0x000fea0003800000 */
[----:B------:R-:W-:Y:S05]  /*4260*/  @P4 BRA `(.L_x_98) ;  /* 0x0000000000084947 */ /* 0x000fea0003800000 */
[----:B------:R0:W-:Y:S06]  /*4270*/  MEMBAR.SC.CTA ;  /* 0x0000000000007992 */ /* 0x0001ec0000000000 */
[----:B0-----:R-:W-:Y:S05]  /*4280*/  BRA `(.L_x_99) ;  /* 0x0000000000087947 */ /* 0x001fea0003800000 */
.L_x_98:
[----:B------:R-:W-:Y:S05]  /*4290*/  NANOSLEEP 0x15e ;  /* 0x0000015e0000795d */ /* 0x000fea0003800000 */
[----:B------:R-:W-:Y:S01]  /*42a0*/  NOP ;  /* 0x0000000000007918 */ /* 0x000fe20000000000 */
.L_x_99:
[----:B------:R-:W2:Y:S01]  /*42b0*/  LD.E.64.STRONG.GPU R22, desc[UR6][R18.64+-0x100] ;  /* 0xffff000612167980 */ /* 0x000ea2000c10fb00 */
[----:B------:R-:W-:Y:S01]  /*42c0*/  UMOV UR5, 0xffffffff ;  /* 0xffffffff00057882 */ /* 0x000fe20000000000 */
[----:B--2---:R-:W-:Y:S02]  /*42d0*/  ISETP.NE.AND P3, PT, R22, 0x63, PT ;  /* 0x000000631600780c */ /* 0x004fe40003f65270 */
[----:B------:R-:W-:Y:S11]  /*42e0*/  BRA.DIV UR5, `(.L_x_100) ;  /* 0x00000022054c7947 */ /* 0x000ff6000b800000 */
[----:B------:R-:W-:-:S13]  /*42f0*/  VOTE.ANY P3, !P3 ;  /* 0x0000000000ff7806 */ /* 0x000fda0005860100 */
.L_x_182:
[----:B------:R-:W-:Y:S05]  /*4300*/  @P3 BRA `(.L_x_101) ;  /* 0xfffffffc00d03947 */ /* 0x000fea000383ffff */
.L_x_97:
[----:B------:R-:W-:Y:S01]  /*4310*/  UMOV UR5, 0xffffffff ;  /* 0xffffffff00057882 */ /* 0x000fe20000000000 */
[----:B------:R-:W-:Y:S02]  /*4320*/  ISETP.NE.AND P3, PT, R22, 0x65, PT ;  /* 0x000000651600780c */ /* 0x000fe40003f65270 */
[----:B------:R-:W-:Y:S11]  /*4330*/  BRA.DIV UR5, `(.L_x_102) ;  /* 0x0000002205587947 */ /* 0x000ff6000b800000 */
[----:B------:R-:W-:Y:S01]  /*4340*/  VOTE.ANY R29, PT, !P3 ;  /* 0x00000000001d7806 */ /* 0x000fe200058e0100 */
[----:B------:R-:W-:-:S03]  /*4350*/  VIADD R25, R25, 0xffffffe0 ;  /* 0xffffffe019197836 */ /* 0x000fc60000000000 */
[----:B------:R-:W-:-:S05]  /*4360*/  LOP3.LUT R29, R29, 0x80000000, R10, 0xec, !PT ;  /* 0x800000001d1d7812 */ /* 0x000fca00078eec0a */
        /* <DEDUP_REMOVED lines=19> */
[----:B------:R-:W-:-:S03]  /*44a0*/  ISETP.NE.AND P3, PT, R22, 0x65, PT ;  /* 0x000000651600780c */ /* 0x000fc60003f65270 */
[----:B------:R-:W-:-:S05]  /*44b0*/  IMAD.IADD R19, R37, 0x1, R18 ;  /* 0x0000000125137824 */ /* 0x000fca00078e0212 */
[----:B------:R-:W0:Y:S05]  /*44c0*/  SHFL.DOWN PT, R33, R19, 0x10, R36 ;  /* 0x0a00000013217989 */ /* 0x000e2a00000e0024 */
[----:B------:R-:W-:Y:S02]  /*44d0*/  VOTE.ALL P3, P3 ;  /* 0x0000000000ff7806 */ /* 0x000fe40001860000 */
[----:B0-----:R-:W-:-:S04]  /*44e0*/  SEL R33, R33, RZ, !P5 ;  /* 0x000000ff21217207 */ /* 0x001fc80006800000 */
[----:B------:R-:W-:-:S07]  /*44f0*/  IADD3 R30, PT, PT, R19, R33, R30 ;  /* 0x00000021131e7210 */ /* 0x000fce0007ffe01e */
.L_x_191:
[----:B------:R-:W-:Y:S05]  /*4500*/  @P3 BRA `(.L_x_103) ;  /* 0xfffffffc002c3947 */ /* 0x000fea000383ffff */
.L_x_95:
[----:B------:R-:W0:Y:S01]  /*4510*/  S2R R10, SR_TID.X ;  /* 0x00000000000a7919 */ /* 0x000e220000002100 */
[----:B------:R-:W-:Y:S01]  /*4520*/  ISETP.NE.AND P4, PT, R15, RZ, PT ;  /* 0x000000ff0f00720c */ /* 0x000fe20003f85270 */
[----:B------:R-:W-:-:S12]  /*4530*/  IMAD.MOV.U32 R19, RZ, RZ, R16 ;  /* 0x000000ffff137224 */ /* 0x000fd800078e0010 */
[----:B------:R-:W1:Y:S01]  /*4540*/  @!P4 S2R R20, SR_CgaCtaId ;  /* 0x000000000014c919 */ /* 0x000e620000008800 */
[----:B------:R-:W-:Y:S01]  /*4550*/  @!P4 MOV R17, 0x400 ;  /* 0x000004000011c802 */ /* 0x000fe20000000f00 */
[----:B------:R-:W-:Y:S01]  /*4560*/  @!P4 IMAD.MOV.U32 R19, RZ, RZ, R30 ;  /* 0x000000ffff13c224 */ /* 0x000fe200078e001e */
[----:B0-----:R-:W-:-:S13]  /*4570*/  ISETP.NE.AND P3, PT, R10, RZ, PT ;  /* 0x000000ff0a00720c */ /* 0x001fda0003f65270 */
[----:B------:R-:W0:Y:S01]  /*4580*/  @!P3 S2R R18, SR_CgaCtaId ;  /* 0x000000000012b919 */ /* 0x000e220000008800 */
[----:B------:R-:W-:Y:S01]  /*4590*/  @!P3 MOV R15, 0x400 ;  /* 0x00000400000fb802 */ /* 0x000fe20000000f00 */
[----:B------:R-:W-:Y:S01]  /*45a0*/  @!P3 IMAD.IADD R11, R11, 0x1, R30 ;  /* 0x000000010b0bb824 */ /* 0x000fe200078e021e */
[----:B-1----:R-:W-:Y:S01]  /*45b0*/  @!P4 LEA R17, R20, R17, 0x18 ;  /* 0x000000111411c211 */ /* 0x002fe200078ec0ff */
[----:B------:R-:W-:-:S05]  /*45c0*/  @!P3 IMAD.MOV.U32 R10, RZ, RZ, 0x65 ;  /* 0x00000065ff0ab424 */ /* 0x000fca00078e00ff */
[----:B------:R1:W-:Y:S01]  /*45d0*/  @!P3 ST.E.64.STRONG.GPU desc[UR6][R8.64+0x100], R10 ;  /* 0x0001000a0800b985 */ /* 0x0003e2000c10fb06 */
[----:B0-----:R-:W-:-:S05]  /*45e0*/  @!P3 LEA R15, R18, R15, 0x18 ;  /* 0x0000000f120fb211 */ /* 0x001fca00078ec0ff */
[----:B------:R1:W-:Y:S04]  /*45f0*/  @!P3 STS [R15+0x28], R11 ;  /* 0x0000280b0f00b388 */ /* 0x0003e80000000800 */
[----:B------:R1:W-:Y:S04]  /*4600*/  @!P3 STS [R15+0x24], R30 ;  /* 0x0000241e0f00b388 */ /* 0x0003e80000000800 */
[----:B------:R1:W-:Y:S02]  /*4610*/  @!P4 STS [R17+0x14], R30 ;  /* 0x0000141e1100c388 */ /* 0x0003e40000000800 */
.L_x_85:
[----:B-1----:R-:W0:Y:S01]  /*4620*/  S2R R15, SR_TID.X ;  /* 0x00000000000f7919 */ /* 0x002e220000002100 */
[----:B------:R-:W-:Y:S05]  /*4630*/  WARPSYNC.ALL ;  /* 0x0000000000007948 */ /* 0x000fea0003800000 */
[----:B0-----:R-:W-:-:S04]  /*4640*/  IMAD R22, R15, 0x3, RZ ;  /* 0x000000030f167824 */ /* 0x001fc800078e02ff */
[C---:B------:R-:W-:Y:S02]  /*4650*/  VIADD R26, R22.reuse, 0x1 ;  /* 0x00000001161a7836 */ /* 0x040fe40000000000 */
[----:B------:R-:W-:Y:S01]  /*4660*/  VIADD R18, R22, 0x2 ;  /* 0x0000000216127836 */ /* 0x000fe20000000000 */
[----:B------:R-:W0:Y:S01]  /*4670*/  S2R R9, SR_CgaCtaId ;  /* 0x0000000000097919 */ /* 0x000e220000008800 */
[----:B------:R-:W-:Y:S01]  /*4680*/  MOV R16, 0x400 ;  /* 0x0000040000107802 */ /* 0x000fe20000000f00 */
[----:B------:R-:W1:Y:S01]  /*4690*/  LDCU.U8 UR4, c[0x0][0x3c8] ;  /* 0x00007900ff0477ac */ /* 0x000e620008000000 */
[----:B------:R-:W-:Y:S01]  /*46a0*/  BAR.SYNC.DEFER_BLOCKING 0x0 ;  /* 0x0000000000007b1d */ /* 0x000fe20000010000 */
[----:B------:R-:W-:Y:S02]  /*46b0*/  ISETP.NE.AND P3, PT, R15, RZ, PT ;  /* 0x000000ff0f00720c */ /* 0x000fe40003f65270 */
[----:B------:R-:W-:-:S03]  /*46c0*/  SEL R25, RZ, 0x1, !P0 ;  /* 0x00000001ff197807 */ /* 0x000fc60004000000 */
[----:B------:R-:W-:Y:S01]  /*46d0*/  BSSY.RECONVERGENT B1, `(.L_x_104) ;  /* 0x0000044000017945 */ /* 0x000fe20003800200 */
[----:B0-----:R-:W-:-:S05]  /*46e0*/  LEA R16, R9, R16, 0x18 ;  /* 0x0000001009107211 */ /* 0x001fca00078ec0ff */
[----:B------:R-:W0:Y:S04]  /*46f0*/  LDS R17, [R16+0x14] ;  /* 0x0000140010117984 */ /* 0x000e280000000800 */
[----:B------:R-:W2:Y:S01]  /*4700*/  LDS.128 R8, [R16+0x20] ;  /* 0x0000200010087984 */ /* 0x000ea20000000c00 */
[----:B0-----:R-:W-:Y:S02]  /*4710*/  SEL R20, R17, RZ, P3 ;  /* 0x000000ff11147207 */ /* 0x001fe40001800000 */
[----:B------:R-:W-:Y:S01]  /*4720*/  IADD3 R17, PT, PT, -R14, 0x180, RZ ;  /* 0x000001800e117810 */ /* 0x000fe20007ffe1ff */
[----:B--2---:R-:W-:Y:S02]  /*4730*/  IMAD.IADD R24, R24, 0x1, -R9 ;  /* 0x0000000118187824 */ /* 0x004fe400078e0a09 */
[----:B------:R-:W-:Y:S01]  /*4740*/  IMAD.IADD R20, R20, 0x1, R19 ;  /* 0x0000000114147824 */ /* 0x000fe200078e0213 */
[----:B------:R-:W-:-:S02]  /*4750*/  IADD3 R8, PT, PT, R14, R17, -R11 ;  /* 0x000000110e087210 */ /* 0x000fc40007ffe80b */
[----:B------:R-:W-:Y:S01]  /*4760*/  SEL R11, RZ, 0x1, !P1 ;  /* 0x00000001ff0b7807 */ /* 0x000fe20004800000 */
[C---:B------:R-:W-:Y:S01]  /*4770*/  IMAD.IADD R19, R20.reuse, 0x1, -R9 ;  /* 0x0000000114137824 */ /* 0x040fe200078e0a09 */
[--C-:B------:R-:W-:Y:S02]  /*4780*/  IADD3 R23, PT, PT, R9, -R20, -R25.reuse ;  /* 0x8000001409177210 */ /* 0x100fe40007ffe819 */
[----:B------:R-:W-:Y:S01]  /*4790*/  IADD3 R20, PT, PT, R20, R11, R25 ;  /* 0x0000000b14147210 */ /* 0x000fe20007ffe019 */
[--C-:B------:R-:W-:Y:S02]  /*47a0*/  IMAD.IADD R21, R22, 0x1, -R19.reuse ;  /* 0x0000000116157824 */ /* 0x100fe400078e0a13 */
[----:B------:R-:W-:Y:S01]  /*47b0*/  IMAD.IADD R22, R8, 0x1, R19 ;  /* 0x0000000108167824 */ /* 0x000fe200078e0213 */
[----:B------:R-:W-:Y:S01]  /*47c0*/  IADD3 R19, PT, PT, R18, R9, -R20 ;  /* 0x0000000912137210 */ /* 0x000fe20007ffe814 */
[----:B------:R-:W-:-:S03]  /*47d0*/  IMAD.IADD R23, R26, 0x1, R23 ;  /* 0x000000011a177824 */ /* 0x000fc600078e0217 */
[----:B------:R-:W-:Y:S01]  /*47e0*/  SEL R21, R22, R21, P0 ;  /* 0x0000001516157207 */ /* 0x000fe20000000000 */
[----:B------:R-:W-:Y:S01]  /*47f0*/  IMAD.IADD R22, R25, 0x1, R22 ;  /* 0x0000000119167824 */ /* 0x000fe200078e0216 */
[----:B------:R-:W-:Y:S01]  /*4800*/  BAR.SYNC.DEFER_BLOCKING 0x0 ;  /* 0x0000000000007b1d */ /* 0x000fe20000010000 */
[----:B------:R-:W-:Y:S02]  /*4810*/  ISETP.GE.AND P0, PT, R15, R8, PT ;  /* 0x000000080f00720c */ /* 0x000fe40003f06270 */
[----:B------:R-:W-:Y:S01]  /*4820*/  @P2 IMAD.IADD R19, R11, 0x1, R22 ;  /* 0x000000010b132824 */ /* 0x000fe200078e0216 */
[----:B------:R-:W-:Y:S01]  /*4830*/  SEL R23, R22, R23, P1 ;  /* 0x0000001716177207 */ /* 0x000fe20000800000 */
[--C-:B------:R-:W-:Y:S02]  /*4840*/  IMAD R18, R21, 0xc, R16.reuse ;  /* 0x0000000c15127824 */ /* 0x100fe400078e0210 */
[--C-:B------:R-:W-:Y:S02]  /*4850*/  IMAD R19, R19, 0xc, R16.reuse ;  /* 0x0000000c13137824 */ /* 0x100fe400078e0210 */
[----:B------:R-:W-:Y:S01]  /*4860*/  IMAD R23, R23, 0xc, R16 ;  /* 0x0000000c17177824 */ /* 0x000fe200078e0210 */
[----:B-----5:R-:W-:Y:S04]  /*4870*/  STS [R18], R6 ;  /* 0x0000000612007388 */ /* 0x020fe80000000800 */
[----:B------:R0:W-:Y:S04]  /*4880*/  STS [R18+0x4], R5 ;  /* 0x0000040512007388 */ /* 0x0001e80000000800 */
[----:B------:R-:W-:Y:S04]  /*4890*/  STS [R18+0x8], R13 ;  /* 0x0000080d12007388 */ /* 0x000fe80000000800 */
[----:B------:R2:W-:Y:S01]  /*48a0*/  STS [R23], R4 ;  /* 0x0000000417007388 */ /* 0x0005e20000000800 */
[----:B0-----:R-:W-:-:S03]  /*48b0*/  IMAD.IADD R5, R10, 0x1, -R17 ;  /* 0x000000010a057824 */ /* 0x001fc600078e0a11 */
[----:B------:R0:W-:Y:S04]  /*48c0*/  STS [R23+0x4], R3 ;  /* 0x0000040317007388 */ /* 0x0001e80000000800 */
[----:B------:R3:W-:Y:S01]  /*48d0*/  STS [R23+0x8], R12 ;  /* 0x0000080c17007388 */ /* 0x0007e20000000800 */
[----:B--2---:R-:W-:-:S03]  /*48e0*/  SHF.R.S32.HI R4, RZ, 0x1f, R9 ;  /* 0x0000001fff047819 */ /* 0x004fc60000011409 */
[----:B------:R3:W-:Y:S01]  /*48f0*/  STS [R19], R2 ;  /* 0x0000000213007388 */ /* 0x0007e20000000800 */
[----:B0-----:R-:W-:-:S03]  /*4900*/  SHF.R.S32.HI R3, RZ, 0x1f, R24 ;  /* 0x0000001fff037819 */ /* 0x001fc60000011418 */
[----:B------:R3:W-:Y:S04]  /*4910*/  STS [R19+0x4], R0 ;  /* 0x0000040013007388 */ /* 0x0007e80000000800 */
[----:B------:R3:W-:Y:S01]  /*4920*/  STS [R19+0x8], R7 ;  /* 0x0000080713007388 */ /* 0x0007e20000000800 */
[----:B------:R-:W-:Y:S06]  /*4930*/  BAR.SYNC.DEFER_BLOCKING 0x0 ;  /* 0x0000000000007b1d */ /* 0x000fec0000010000 */
[----:B-1----:R-:W-:Y:S05]  /*4940*/  @P0 BRA `(.L_x_105) ;  /* 0x0000000000480947 */ /* 0x002fea0003800000 */
[----:B------:R-:W-:Y:S01]  /*4950*/  UISETP.NE.AND UP0, UPT, UR4, URZ, UPT ;  /* 0x000000ff0400728c */ /* 0x000fe2000bf05270 */
[----:B---3--:R-:W-:Y:S01]  /*4960*/  IMAD.MOV.U32 R2, RZ, RZ, RZ ;  /* 0x000000ffff027224 */ /* 0x008fe200078e00ff */
[----:B------:R-:W0:Y:S01]  /*4970*/  LDCU.64 UR8, c[0x0][0x3d0] ;  /* 0x00007a00ff0877ac */ /* 0x000e220008000a00 */
[----:B------:R-:W-:-:S03]  /*4980*/  IMAD.MOV.U32 R0, RZ, RZ, RZ ;  /* 0x000000ffff007224 */ /* 0x000fc600078e00ff */
[----:B------:R-:W-:-:S13]  /*4990*/  PLOP3.LUT P0, PT, PT, PT, UP0, 0x80, 0x8 ;  /* 0x000000000008781c */ /* 0x000fda0003f0f008 */
[----:B------:R-:W-:Y:S05]  /*49a0*/  @P0 BRA `(.L_x_106) ;  /* 0x0000000000140947 */ /* 0x000fea0003800000 */
[----:B------:R-:W1:Y:S08]  /*49b0*/  LDC.64 R6, c[0x0][0x3e0] ;  /* 0x0000f800ff067b82 */ /* 0x000e700000000a00 */
[----:B------:R-:W2:Y:S01]  /*49c0*/  LDC.64 R10, c[0x0][0x3d8] ;  /* 0x0000f600ff0a7b82 */ /* 0x000ea20000000a00 */
[----:B-1----:R-:W2:Y:S02]  /*49d0*/  LDG.E.64 R6, desc[UR6][R6.64] ;  /* 0x0000000606067981 */ /* 0x002ea4000c1e1b00 */
[----:B--2---:R-:W-:-:S05]  /*49e0*/  IADD3 R2, P1, PT, -R6, R10, RZ ;  /* 0x0000000a06027210 */ /* 0x004fca0007f3e1ff */
[----:B------:R-:W-:-:S08]  /*49f0*/  IMAD.X R0, R11, 0x1, ~R7, P1 ;  /* 0x000000010b007824 */ /* 0x000fd000008e0e07 */
.L_x_106:
[----:B------:R-:W-:-:S04]  /*4a00*/  IADD3 R2, P1, P2, R2, R15, R24 ;  /* 0x0000000f02027210 */ /* 0x000fc80007a3e018 */
[----:B------:R-:W-:Y:S02]  /*4a10*/  LOP3.LUT R2, RZ, R2, RZ, 0x33, !PT ;  /* 0x00000002ff027212 */ /* 0x000fe400078e33ff */
[----:B------:R-:W-:Y:S02]  /*4a20*/  IADD3.X R11, PT, PT, R0, RZ, R3, P1, P2 ;  /* 0x000000ff000b7210 */ /* 0x000fe40000fe4403 */
[----:B0-----:R-:W-:Y:S02]  /*4a30*/  IADD3 R2, P1, PT, R2, UR8, RZ ;  /* 0x0000000802027c10 */ /* 0x001fe4000ff3e0ff */
[----:B------:R-:W-:-:S04]  /*4a40*/  LOP3.LUT R11, RZ, R11, RZ, 0x33, !PT ;  /* 0x0000000bff0b7212 */ /* 0x000fc800078e33ff */
[----:B------:R-:W-:Y:S01]  /*4a50*/  IADD3.X R11, PT, PT, R11, UR9, RZ, P1, !PT ;  /* 0x000000090b0b7c10 */ /* 0x000fe20008ffe4ff */
[----:B------:R-:W-:Y:S06]  /*4a60*/  BRA `(.L_x_107) ;  /* 0x0000000000287947 */ /* 0x000fec0003800000 */
.L_x_105:
[----:B------:R-:W-:Y:S01]  /*4a70*/  UISETP.NE.AND UP0, UPT, UR4, URZ, UPT ;  /* 0x000000ff0400728c */ /* 0x000fe2000bf05270 */
[----:B---3--:R-:W-:Y:S01]  /*4a80*/  IMAD.IADD R0, R15, 0x1, -R8 ;  /* 0x000000010f007824 */ /* 0x008fe200078e0a08 */
[----:B------:R-:W-:-:S04]  /*4a90*/  CS2R R6, SRZ ;  /* 0x0000000000067805 */ /* 0x000fc8000001ff00 */
[----:B------:R-:W-:-:S13]  /*4aa0*/  PLOP3.LUT P0, PT, PT, PT, UP0, 0x80, 0x8 ;  /* 0x000000000008781c */ /* 0x000fda0003f0f008 */
[----:B------:R-:W-:Y:S05]  /*4ab0*/  @P0 BRA `(.L_x_108) ;  /* 0x0000000000080947 */ /* 0x000fea0003800000 */
[----:B------:R-:W0:Y:S02]  /*4ac0*/  LDC.64 R6, c[0x0][0x3e0] ;  /* 0x0000f800ff067b82 */ /* 0x000e240000000a00 */
[----:B0-----:R-:W5:Y:S02]  /*4ad0*/  LDG.E.64 R6, desc[UR6][R6.64] ;  /* 0x0000000606067981 */ /* 0x001f64000c1e1b00 */
.L_x_108:
[----:B-----5:R-:W-:Y:S02]  /*4ae0*/  IADD3 R2, P1, P2, R6, R0, R9 ;  /* 0x0000000006027210 */ /* 0x020fe40007a3e009 */
[----:B------:R-:W-:-:S04]  /*4af0*/  SHF.R.S32.HI R11, RZ, 0x1f, R0 ;  /* 0x0000001fff0b7819 */ /* 0x000fc80000011400 */
[----:B------:R-:W-:-:S07]  /*4b00*/  IADD3.X R11, PT, PT, R7, R11, R4, P1, P2 ;  /* 0x0000000b070b7210 */ /* 0x000fce0000fe4404 */
.L_x_107:
[----:B------:R-:W-:Y:S05]  /*4b10*/  BSYNC.RECONVERGENT B1 ;  /* 0x0000000000017941 */ /* 0x000fea0003800200 */
.L_x_104:
        /* <DEDUP_REMOVED lines=22> */
.L_x_110:
[----:B------:R-:W-:Y:S05]  /*4c80*/  BSYNC.RECONVERGENT B1 ;  /* 0x0000000000017941 */ /* 0x000fea0003800200 */
.L_x_109:
[----:B------:R-:W-:Y:S04]  /*4c90*/  BSSY.RECONVERGENT B1, `(.L_x_111) ;  /* 0x000001e000017945 */ /* 0x000fe80003800200 */
[----:B------:R-:W-:Y:S05]  /*4ca0*/  @!P1 BRA `(.L_x_112) ;  /* 0x00000000002c9947 */ /* 0x000fea0003800000 */
[----:B------:R-:W-:Y:S01]  /*4cb0*/  BSSY.RECONVERGENT B2, `(.L_x_113) ;  /* 0x0000006000027945 */ /* 0x000fe20003800200 */
[----:B------:R-:W-:Y:S01]  /*4cc0*/  IMAD.IADD R2, R7, 0x1, -R8 ;  /* 0x0000000107027824 */ /* 0x000fe200078e0a08 */
[----:B0-----:R-:W-:Y:S02]  /*4cd0*/  CS2R R10, SRZ ;  /* 0x00000000000a7805 */ /* 0x001fe4000001ff00 */
[----:B------:R-:W-:Y:S05]  /*4ce0*/  @P0 BRA `(.L_x_114) ;  /* 0x0000000000080947 */ /* 0x000fea0003800000 */
[----:B------:R-:W0:Y:S02]  /*4cf0*/  LDC.64 R10, c[0x0][0x3e0] ;  /* 0x0000f800ff0a7b82 */ /* 0x000e240000000a00 */
[----:B0-----:R-:W5:Y:S02]  /*4d00*/  LDG.E.64 R10, desc[UR6][R10.64] ;  /* 0x000000060a0a7981 */ /* 0x001f64000c1e1b00 */
.L_x_114:
[----:B------:R-:W-:Y:S05]  /*4d10*/  BSYNC.RECONVERGENT B2 ;  /* 0x0000000000027941 */ /* 0x000fea0003800200 */
.L_x_113:
[----:B-----5:R-:W-:Y:S02]  /*4d20*/  IADD3 R10, P1, P2, R10, R2, R9 ;  /* 0x000000020a0a7210 */ /* 0x020fe40007a3e009 */
[----:B------:R-:W-:-:S04]  /*4d30*/  SHF.R.S32.HI R13, RZ, 0x1f, R2 ;  /* 0x0000001fff0d7819 */ /* 0x000fc80000011402 */
[----:B------:R-:W-:Y:S01]  /*4d40*/  IADD3.X R11, PT, PT, R11, R13, R4, P1, P2 ;  /* 0x0000000d0b0b7210 */ /* 0x000fe20000fe4404 */
[----:B------:R-:W-:Y:S06]  /*4d50*/  BRA `(.L_x_115) ;  /* 0x0000000000447947 */ /* 0x000fec0003800000 */
.L_x_112:
[----:B------:R-:W-:Y:S01]  /*4d60*/  BSSY.RECONVERGENT B2, `(.L_x_116) ;  /* 0x0000009000027945 */ /* 0x000fe20003800200 */
[----:B------:R-:W-:Y:S02]  /*4d70*/  IMAD.MOV.U32 R2, RZ, RZ, RZ ;  /* 0x000000ffff027224 */ /* 0x000fe400078e00ff */
[----:B------:R-:W-:Y:S01]  /*4d80*/  IMAD.MOV.U32 R6, RZ, RZ, RZ ;  /* 0x000000ffff067224 */ /* 0x000fe200078e00ff */
[----:B------:R-:W-:Y:S06]  /*4d90*/  @P0 BRA `(.L_x_117) ;  /* 0x0000000000140947 */ /* 0x000fec0003800000 */
[----:B0-----:R-:W0:Y:S01]  /*4da0*/  LDC.64 R10, c[0x0][0x3e0] ;  /* 0x0000f800ff0a7b82 */ /* 0x001e220000000a00 */
[----:B------:R-:W1:Y:S01]  /*4db0*/  LDCU.64 UR4, c[0x0][0x3d8] ;  /* 0x00007b00ff0477ac */ /* 0x000e620008000a00 */
[----:B0-----:R-:W1:Y:S02]  /*4dc0*/  LDG.E.64 R10, desc[UR6][R10.64] ;  /* 0x000000060a0a7981 */ /* 0x001e64000c1e1b00 */
[----:B-1----:R-:W-:-:S04]  /*4dd0*/  IADD3 R2, P1, PT, -R10, UR4, RZ ;  /* 0x000000040a027c10 */ /* 0x002fc8000ff3e1ff */
[----:B------:R-:W-:-:S09]  /*4de0*/  IADD3.X R6, PT, PT, ~R11, UR5, RZ, P1, !PT ;  /* 0x000000050b067c10 */ /* 0x000fd20008ffe5ff */
.L_x_117:
[----:B------:R-:W-:Y:S05]  /*4df0*/  BSYNC.RECONVERGENT B2 ;  /* 0x0000000000027941 */ /* 0x000fea0003800200 */
.L_x_116:
[----:B------:R-:W0:Y:S01]  /*4e00*/  LDCU.64 UR4, c[0x0][0x3d0] ;  /* 0x00007a00ff0477ac */ /* 0x000e220008000a00 */
[----:B------:R-:W-:-:S04]  /*4e10*/  IADD3 R2, P1, P2, R2, R7, R24 ;  /* 0x0000000702027210 */ /* 0x000fc80007a3e018 */
[----:B------:R-:W-:Y:S02]  /*4e20*/  LOP3.LUT R2, RZ, R2, RZ, 0x33, !PT ;  /* 0x00000002ff027212 */ /* 0x000fe400078e33ff */
[----:B------:R-:W-:Y:S02]  /*4e30*/  IADD3.X R6, PT, PT, R6, RZ, R3, P1, P2 ;  /* 0x000000ff06067210 */ /* 0x000fe40000fe4403 */
[----:B0-----:R-:W-:Y:S02]  /*4e40*/  IADD3 R10, P1, PT, R2, UR4, RZ ;  /* 0x00000004020a7c10 */ /* 0x001fe4000ff3e0ff */
[----:B------:R-:W-:-:S04]  /*4e50*/  LOP3.LUT R2, RZ, R6, RZ, 0x33, !PT ;  /* 0x00000006ff027212 */ /* 0x000fc800078e33ff */
[----:B------:R-:W-:-:S07]  /*4e60*/  IADD3.X R11, PT, PT, R2, UR5, RZ, P1, !PT ;  /* 0x00000005020b7c10 */ /* 0x000fce0008ffe4ff */
.L_x_115:
[----:B------:R-:W-:Y:S05]  /*4e70*/  BSYNC.RECONVERGENT B1 ;  /* 0x0000000000017941 */ /* 0x000fea0003800200 */
.L_x_111:
        /* <DEDUP_REMOVED lines=21> */
.L_x_119:
[----:B------:R-:W-:Y:S05]  /*4fd0*/  BSYNC.RECONVERGENT B1 ;  /* 0x0000000000017941 */ /* 0x000fea0003800200 */
.L_x_118:
[----:B------:R-:W-:Y:S04]  /*4fe0*/  BSSY.RECONVERGENT B1, `(.L_x_120) ;  /* 0x000001e000017945 */ /* 0x000fe80003800200 */
[----:B------:R-:W-:Y:S05]  /*4ff0*/  @!P1 BRA `(.L_x_121) ;  /* 0x00000000002c9947 */ /* 0x000fea0003800000 */
[----:B------:R-:W-:Y:S01]  /*5000*/  BSSY.RECONVERGENT B2, `(.L_x_122) ;  /* 0x0000006000027945 */ /* 0x000fe20003800200 */
[----:B------:R-:W-:Y:S01]  /*5010*/  IMAD.IADD R8, R15, 0x1, -R8 ;  /* 0x000000010f087824 */ /* 0x000fe200078e0a08 */
[----:B------:R-:W-:Y:S02]  /*5020*/  CS2R R2, SRZ ;  /* 0x0000000000027805 */ /* 0x000fe4000001ff00 */
[----:B------:R-:W-:Y:S05]  /*5030*/  @P0 BRA `(.L_x_123) ;  /* 0x0000000000080947 */ /* 0x000fea0003800000 */
[----:B------:R-:W1:Y:S02]  /*5040*/  LDC.64 R2, c[0x0][0x3e0] ;  /* 0x0000f800ff027b82 */ /* 0x000e640000000a00 */
[----:B-1----:R-:W5:Y:S02]  /*5050*/  LDG.E.64 R2, desc[UR6][R2.64] ;  /* 0x0000000602027981 */ /* 0x002f64000c1e1b00 */
.L_x_123:
[----:B------:R-:W-:Y:S05]  /*5060*/  BSYNC.RECONVERGENT B2 ;  /* 0x0000000000027941 */ /* 0x000fea0003800200 */
.L_x_122:
[----:B-----5:R-:W-:Y:S02]  /*5070*/  IADD3 R9, P1, P2, R2, R8, R9 ;  /* 0x0000000802097210 */ /* 0x020fe40007a3e009 */
[----:B0-----:R-:W-:-:S04]  /*5080*/  SHF.R.S32.HI R7, RZ, 0x1f, R8 ;  /* 0x0000001fff077819 */ /* 0x001fc80000011408 */
[----:B------:R-:W-:Y:S01]  /*5090*/  IADD3.X R4, PT, PT, R3, R7, R4, P1, P2 ;  /* 0x0000000703047210 */ /* 0x000fe20000fe4404 */
[----:B------:R-:W-:Y:S06]  /*50a0*/  BRA `(.L_x_124) ;  /* 0x0000000000447947 */ /* 0x000fec0003800000 */
.L_x_121:
        /* <DEDUP_REMOVED lines=9> */
.L_x_126:
[----:B------:R-:W-:Y:S05]  /*5140*/  BSYNC.RECONVERGENT B2 ;  /* 0x0000000000027941 */ /* 0x000fea0003800200 */
.L_x_125:
[----:B------:R-:W1:Y:S01]  /*5150*/  LDCU.64 UR4, c[0x0][0x3d0] ;  /* 0x00007a00ff0477ac */ /* 0x000e620008000a00 */
[----:B------:R-:W-:-:S04]  /*5160*/  IADD3 R2, P1, P2, R2, R15, R24 ;  /* 0x0000000f02027210 */ /* 0x000fc80007a3e018 */
[----:B------:R-:W-:Y:S02]  /*5170*/  LOP3.LUT R2, RZ, R2, RZ, 0x33, !PT ;  /* 0x00000002ff027212 */ /* 0x000fe400078e33ff */
[----:B------:R-:W-:Y:S02]  /*5180*/  IADD3.X R3, PT, PT, R4, RZ, R3, P1, P2 ;  /* 0x000000ff04037210 */ /* 0x000fe40000fe4403 */
[----:B-1----:R-:W-:Y:S02]  /*5190*/  IADD3 R9, P1, PT, R2, UR4, RZ ;  /* 0x0000000402097c10 */ /* 0x002fe4000ff3e0ff */
[----:B------:R-:W-:-:S04]  /*51a0*/  LOP3.LUT R2, RZ, R3, RZ, 0x33, !PT ;  /* 0x00000003ff027212 */ /* 0x000fc800078e33ff */
[----:B------:R-:W-:-:S07]  /*51b0*/  IADD3.X R4, PT, PT, R2, UR5, RZ, P1, !PT ;  /* 0x0000000502047c10 */ /* 0x000fce0008ffe4ff */
.L_x_124:
[----:B------:R-:W-:Y:S05]  /*51c0*/  BSYNC.RECONVERGENT B1 ;  /* 0x0000000000017941 */ /* 0x000fea0003800200 */
.L_x_120:
[----:B------:R-:W-:-:S13]  /*51d0*/  ISETP.GE.AND P1, PT, R15, R14, PT ;  /* 0x0000000e0f00720c */ /* 0x000fda0003f26270 */
[----:B------:R-:W-:Y:S05]  /*51e0*/  @P1 BRA `(.L_x_84) ;  /* 0x0000000000401947 */ /* 0x000fea0003800000 */
[----:B------:R-:W1:Y:S01]  /*51f0*/  LDS R15, [R0+0xc00] ;  /* 0x000c0000000f7984 */ /* 0x000e620000000800 */
[----:B------:R-:W2:Y:S01]  /*5200*/  LDCU.128 UR8, c[0x0][0x390] ;  /* 0x00007200ff0877ac */ /* 0x000ea20008000c00 */
[C---:B------:R-:W-:Y:S01]  /*5210*/  IMAD.SHL.U32 R8, R9.reuse, 0x4, RZ ;  /* 0x0000000409087824 */ /* 0x040fe200078e00ff */
[----:B------:R-:W-:Y:S01]  /*5220*/  SHF.L.U64.HI R4, R9, 0x2, R4 ;  /* 0x0000000209047819 */ /* 0x000fe20000010204 */
[----:B0-----:R-:W0:Y:S01]  /*5230*/  LDS R13, [R0+0xc04] ;  /* 0x000c0400000d7984 */ /* 0x001e220000000800 */
[----:B------:R-:W3:Y:S03]  /*5240*/  LDCU.64 UR4, c[0x0][0x3a0] ;  /* 0x00007400ff0477ac */ /* 0x000ee60008000a00 */
[----:B------:R-:W4:Y:S01]  /*5250*/  LDS R11, [R0+0xc08] ;  /* 0x000c0800000b7984 */ /* 0x000f220000000800 */
[C---:B--2---:R-:W-:Y:S02]  /*5260*/  IADD3 R2, P1, PT, R8.reuse, UR8, RZ ;  /* 0x0000000808027c10 */ /* 0x044fe4000ff3e0ff */
[----:B------:R-:W-:-:S02]  /*5270*/  IADD3 R6, P2, PT, R8, UR10, RZ ;  /* 0x0000000a08067c10 */ /* 0x000fc4000ff5e0ff */
[----:B---3--:R-:W-:Y:S02]  /*5280*/  IADD3 R8, P3, PT, R8, UR4, RZ ;  /* 0x0000000408087c10 */ /* 0x008fe4000ff7e0ff */
[C---:B------:R-:W-:Y:S02]  /*5290*/  IADD3.X R3, PT, PT, R4.reuse, UR9, RZ, P1, !PT ;  /* 0x0000000904037c10 */ /* 0x040fe40008ffe4ff */
[C---:B------:R-:W-:Y:S02]  /*52a0*/  IADD3.X R7, PT, PT, R4.reuse, UR11, RZ, P2, !PT ;  /* 0x0000000b04077c10 */ /* 0x040fe400097fe4ff */
[----:B------:R-:W-:Y:S01]  /*52b0*/  IADD3.X R9, PT, PT, R4, UR5, RZ, P3, !PT ;  /* 0x0000000504097c10 */ /* 0x000fe20009ffe4ff */
[----:B-1----:R1:W-:Y:S04]  /*52c0*/  STG.E desc[UR6][R2.64], R15 ;  /* 0x0000000f02007986 */ /* 0x0023e8000c101906 */
[----:B0-----:R1:W-:Y:S04]  /*52d0*/  STG.E desc[UR6][R6.64], R13 ;  /* 0x0000000d06007986 */ /* 0x0013e8000c101906 */
[----:B----4-:R1:W-:Y:S02]  /*52e0*/  STG.E desc[UR6][R8.64], R11 ;  /* 0x0000000b08007986 */ /* 0x0103e4000c101906 */
.L_x_84:
[----:B------:R-:W-:Y:S05]  /*52f0*/  BSYNC.RECONVERGENT B0 ;  /* 0x0000000000007941 */ /* 0x000fea0003800200 */
.L_x_59:
[----:B------:R-:W2:Y:S02]  /*5300*/  S2R R0, SR_TID.X ;  /* 0x0000000000007919 */ /* 0x000ea40000002100 */
[----:B--2---:R-:W-:-:S13]  /*5310*/  ISETP.NE.AND P1, PT, R0, RZ, PT ;  /* 0x000000ff0000720c */ /* 0x004fda0003f25270 */
[----:B------:R-:W-:Y:S05]  /*5320*/  @P1 EXIT ;  /* 0x000000000000194d */ /* 0x000fea0003800000 */
[----:B------:R-:W2:Y:S02]  /*5330*/  LDCU.U8 UR4, c[0x0][0x3c9] ;  /* 0x00007920ff0477ac */ /* 0x000ea40008000000 */
[----:B--2---:R-:W-:-:S09]  /*5340*/  UISETP.NE.AND UP0, UPT, UR4, URZ, UPT ;  /* 0x000000ff0400728c */ /* 0x004fd2000bf05270 */
[----:B------:R-:W-:Y:S05]  /*5350*/  BRA.U !UP0, `(.L_x_127) ;  /* 0x00000001082c7547 */ /* 0x000fea000b800000 */
[----:B01----:R-:W0:Y:S01]  /*5360*/  LDC.64 R6, c[0x0][0x3a8] ;  /* 0x0000ea00ff067b82 */ /* 0x003e220000000a00 */
[----:B------:R-:W-:Y:S01]  /*5370*/  BSSY.RECONVERGENT B0, `(.L_x_128) ;  /* 0x0000005000007945 */ /* 0x000fe20003800200 */
[----:B------:R-:W-:-:S03]  /*5380*/  CS2R R2, SRZ ;  /* 0x0000000000027805 */ /* 0x000fc6000001ff00 */
[----:B------:R-:W-:Y:S05]  /*5390*/  @P0 BRA `(.L_x_129) ;  /* 0x0000000000080947 */ /* 0x000fea0003800000 */
[----:B------:R-:W1:Y:S02]  /*53a0*/  LDC.64 R2, c[0x0][0x3e0] ;  /* 0x0000f800ff027b82 */ /* 0x000e640000000a00 */
[----:B-1----:R-:W5:Y:S02]  /*53b0*/  LDG.E.64 R2, desc[UR6][R2.64] ;  /* 0x0000000602027981 */ /* 0x002f64000c1e1b00 */
.L_x_129:
[----:B------:R-:W-:Y:S05]  /*53c0*/  BSYNC.RECONVERGENT B0 ;  /* 0x0000000000007941 */ /* 0x000fea0003800200 */
.L_x_128:
[----:B-----5:R-:W-:-:S04]  /*53d0*/  IADD3 R2, P0, PT, R5, R2, RZ ;  /* 0x0000000205027210 */ /* 0x020fc80007f1e0ff */
[----:B------:R-:W-:-:S05]  /*53e0*/  LEA.HI.X.SX32 R3, R5, R3, 0x1, P0 ;  /* 0x0000000305037211 */ /* 0x000fca00000f0eff */
[----:B0-----:R-:W-:Y:S01]  /*53f0*/  STG.E.64 desc[UR6][R6.64], R2 ;  /* 0x0000000206007986 */ /* 0x001fe2000c101b06 */
[----:B------:R-:W-:Y:S05]  /*5400*/  EXIT ;  /* 0x000000000000794d */ /* 0x000fea0003800000 */
.L_x_127:
[----:B01----:R-:W0:Y:S01]  /*5410*/  LDC.64 R6, c[0x0][0x3e8] ;  /* 0x0000fa00ff067b82 */ /* 0x003e220000000a00 */
[----:B------:R-:W-:Y:S01]  /*5420*/  BSSY.RECONVERGENT B0, `(.L_x_130) ;  /* 0x0000005000007945 */ /* 0x000fe20003800200 */
[----:B------:R-:W-:-:S03]  /*5430*/  CS2R R2, SRZ ;  /* 0x0000000000027805 */ /* 0x000fc6000001ff00 */
[----:B------:R-:W-:Y:S05]  /*5440*/  @P0 BRA `(.L_x_131) ;  /* 0x0000000000080947 */ /* 0x000fea0003800000 */
[----:B------:R-:W1:Y:S02]  /*5450*/  LDC.64 R2, c[0x0][0x3e0] ;  /* 0x0000f800ff027b82 */ /* 0x000e640000000a00 */
[----:B-1----:R-:W5:Y:S02]  /*5460*/  LDG.E.64 R2, desc[UR6][R2.64] ;  /* 0x0000000602027981 */ /* 0x002f64000c1e1b00 */
.L_x_131:
[----:B------:R-:W-:Y:S05]  /*5470*/  BSYNC.RECONVERGENT B0 ;  /* 0x0000000000007941 */ /* 0x000fea0003800200 */
.L_x_130:
[----:B-----5:R-:W-:-:S04]  /*5480*/  IADD3 R2, P0, PT, R5, R2, RZ ;  /* 0x0000000205027210 */ /* 0x020fc80007f1e0ff */
[----:B------:R-:W-:-:S05]  /*5490*/  LEA.HI.X.SX32 R3, R5, R3, 0x1, P0 ;  /* 0x0000000305037211 */ /* 0x000fca00000f0eff */
[----:B0-----:R-:W-:Y:S01]  /*54a0*/  STG.E.64 desc[UR6][R6.64], R2 ;  /* 0x0000000206007986 */ /* 0x001fe2000c101b06 */
[----:B------:R-:W-:Y:S05]  /*54b0*/  EXIT ;  /* 0x000000000000794d */ /* 0x000fea0003800000 */
.L_x_24:
[----:B------:R-:W-:Y:S01]  /*54c0*/  BSSY B0, `(.L_x_132) ;  /* 0x0000006000007945 */ /* 0x000fe20003800000 */
[----:B------:R-:W-:Y:S01]  /*54d0*/  PLOP3.LUT P3, PT, P0, PT, PT, 0x8, 0x80 ;  /* 0x000000000080781c */ /* 0x000fe2000076e170 */
[----:B------:R-:W-:-:S12]  /*54e0*/  IMAD.MOV.U32 R29, RZ, RZ, -0x1 ;  /* 0xffffffffff1d7424 */ /* 0x000fd800078e00ff */
[----:B-----5:R-:W-:Y:S05]  /*54f0*/  WARPSYNC.COLLECTIVE R29, `(.L_x_133) ;  /* 0x000000001d087348 */ /* 0x020fea0003c00000 */
[----:B------:R-:W-:Y:S01]  /*5500*/  VOTE.ANY P3, P3 ;  /* 0x0000000000ff7806 */ /* 0x000fe20001860100 */
[----:B-----5:R-:W-:-:S12]  /*5510*/  ENDCOLLECTIVE ;  /* 0x000000000000791b */ /* 0x020fd80003800000 */
.L_x_133:
[----:B------:R-:W-:Y:S05]  /*5520*/  BSYNC B0 ;  /* 0x0000000000007941 */ /* 0x000fea0003800000 */
.L_x_132:
[----:B------:R-:W-:Y:S01]  /*5530*/  PLOP3.LUT P0, PT, P3, PT, PT, 0x80, 0x8 ;  /* 0x000000000008781c */ /* 0x000fe20001f0f070 */
[----:B------:R-:W-:-:S12]  /*5540*/  BRA `(.L_x_134) ;  /* 0xffffffbc00d07947 */ /* 0x000fd8000383ffff */
.L_x_28:
[----:B------:R-:W-:Y:S01]  /*5550*/  BSSY B0, `(.L_x_135) ;  /* 0x0000006000007945 */ /* 0x000fe20003800000 */
[----:B------:R-:W-:Y:S01]  /*5560*/  PLOP3.LUT P3, PT, P0, PT, PT, 0x8, 0x80 ;  /* 0x000000000080781c */ /* 0x000fe2000076e170 */
[----:B------:R-:W-:-:S12]  /*5570*/  IMAD.MOV.U32 R29, RZ, RZ, -0x1 ;  /* 0xffffffffff1d7424 */ /* 0x000fd800078e00ff */
[----:B-----5:R-:W-:Y:S05]  /*5580*/  WARPSYNC.COLLECTIVE R29, `(.L_x_136) ;  /* 0x000000001d087348 */ /* 0x020fea0003c00000 */
[----:B------:R-:W-:Y:S01]  /*5590*/  VOTE.ANY P3, P3 ;  /* 0x0000000000ff7806 */ /* 0x000fe20001860100 */
[----:B-----5:R-:W-:-:S12]  /*55a0*/  ENDCOLLECTIVE ;  /* 0x000000000000791b */ /* 0x020fd80003800000 */
.L_x_136:
[----:B------:R-:W-:Y:S05]  /*55b0*/  BSYNC B0 ;  /* 0x0000000000007941 */ /* 0x000fea0003800000 */
.L_x_135:
[----:B------:R-:W-:Y:S01]  /*55c0*/  PLOP3.LUT P0, PT, P3, PT, PT, 0x80, 0x8 ;  /* 0x000000000008781c */ /* 0x000fe20001f0f070 */
[----:B------:R-:W-:-:S12]  /*55d0*/  BRA `(.L_x_137) ;  /* 0xffffffbc00dc7947 */ /* 0x000fd8000383ffff */
.L_x_30:
[----:B------:R-:W0:Y:S01]  /*55e0*/  S2R R10, SR_GEMASK ;  /* 0x00000000000a7919 */ /* 0x000e220000003c00 */
[----:B------:R-:W-:Y:S01]  /*55f0*/  BSSY B0, `(.L_x_138) ;  /* 0x0000006000007945 */ /* 0x000fe20003800000 */
[----:B------:R-:W-:Y:S01]  /*5600*/  PLOP3.LUT P3, PT, P0, PT, PT, 0x8, 0x80 ;  /* 0x000000000080781c */ /* 0x000fe2000076e170 */
[----:B------:R-:W-:-:S12]  /*5610*/  IMAD.MOV.U32 R29, RZ, RZ, -0x1 ;  /* 0xffffffffff1d7424 */ /* 0x000fd800078e00ff */
[----:B0----5:R-:W-:Y:S05]  /*5620*/  WARPSYNC.COLLECTIVE R29, `(.L_x_139) ;  /* 0x000000001d087348 */ /* 0x021fea0003c00000 */
[----:B------:R-:W-:Y:S01]  /*5630*/  VOTE.ANY R29, PT, P3 ;  /* 0x00000000001d7806 */ /* 0x000fe200018e0100 */
[----:B0----5:R-:W-:Y:S06]  /*5640*/  ENDCOLLECTIVE ;  /* 0x000000000000791b */ /* 0x021fec0003800000 */
.L_x_139:
[----:B------:R-:W-:Y:S05]  /*5650*/  BSYNC B0 ;  /* 0x0000000000007941 */ /* 0x000fea0003800000 */
.L_x_138:
[----:B------:R-:W-:Y:S01]  /*5660*/  LOP3.LUT R29, R29, 0x80000000, R10, 0xec, !PT ;  /* 0x800000001d1d7812 */ /* 0x000fe200078eec0a */
[----:B------:R-:W-:Y:S01]  /*5670*/  IMAD.MOV.U32 R23, RZ, RZ, R9 ;  /* 0x000000ffff177224 */ /* 0x000fe200078e0009 */
[----:B------:R-:W-:Y:S01]  /*5680*/  ISETP.NE.AND P3, PT, R8, 0x65, PT ;  /* 0x000000650800780c */ /* 0x000fe20003f65270 */
[----:B------:R-:W-:Y:S02]  /*5690*/  IMAD.MOV.U32 R31, RZ, RZ, 0x1 ;  /* 0x00000001ff1f7424 */ /* 0x000fe400078e00ff */
[C---:B------:R-:W-:Y:S02]  /*56a0*/  VIADD R22, R29.reuse, 0xffffffff ;  /* 0xffffffff1d167836 */ /* 0x040fe40000000000 */
[C---:B------:R-:W-:Y:S02]  /*56b0*/  VIADD R28, R0.reuse, 0x2 ;  /* 0x00000002001c7836 */ /* 0x040fe40000000000 */
[----:B------:R-:W-:Y:S01]  /*56c0*/  VIADD R27, R0, 0x4 ;  /* 0x00000004001b7836 */ /* 0x000fe20000000000 */
[----:B------:R-:W-:Y:S01]  /*56d0*/  LOP3.LUT R22, R29, R22, RZ, 0xc, !PT ;  /* 0x000000161d167212 */ /* 0x000fe200078e0cff */
[----:B------:R-:W-:-:S02]  /*56e0*/  IMAD.MOV.U32 R29, RZ, RZ, -0x1 ;  /* 0xffffffffff1d7424 */ /* 0x000fc400078e00ff */
[----:B------:R-:W-:Y:S01]  /*56f0*/  VIADD R30, R0, 0x10 ;  /* 0x00000010001e7836 */ /* 0x000fe20000000000 */
[----:B------:R0:W1:Y:S06]  /*5700*/  POPC R36, R22 ;  /* 0x0000001600247309 */ /* 0x00006c0000000000 */
[----:B01----:R-:W-:Y:S05]  /*5710*/  WARPSYNC.COLLECTIVE R29, `(.L_x_140) ;  /* 0x000000001d087348 */ /* 0x003fea0003c00000 */
[----:B-1----:R1:W2:Y:S02]  /*5720*/  SHFL.DOWN P6, R33, R23, R31, R36 ;  /* 0x0800001f17217389 */ /* 0x0022a400000c0024 */
[----:B012---:R-:W-:Y:S05]  /*5730*/  ENDCOLLECTIVE ;  /* 0x000000000000791b */ /* 0x007fea0003800000 */
.L_x_140:
[----:B------:R-:W-:Y:S01]  /*5740*/  ISETP.GE.AND P0, PT, R0, R36, PT ;  /* 0x000000240000720c */ /* 0x000fe20003f06270 */
[----:B------:R-:W-:-:S03]  /*5750*/  IMAD.MOV.U32 R31, RZ, RZ, 0x2 ;  /* 0x00000002ff1f7424 */ /* 0x000fc600078e00ff */
[----:B------:R-:W-:Y:S02]  /*5760*/  SEL R26, R33, RZ, !P0 ;  /* 0x000000ff211a7207 */ /* 0x000fe40004000000 */
[----:B------:R-:W-:-:S03]  /*5770*/  ISETP.GT.AND P0, PT, R28, R36, PT ;  /* 0x000000241c00720c */ /* 0x000fc60003f04270 */
[----:B------:R-:W-:Y:S02]  /*5780*/  IMAD.IADD R35, R26, 0x1, R9 ;  /* 0x000000011a237824 */ /* 0x000fe400078e0209 */
[----:B------:R-:W-:Y:S02]  /*5790*/  VIADD R26, R0, 0x8 ;  /* 0x00000008001a7836 */ /* 0x000fe40000000000 */
[----:B------:R-:W-:-:S07]  /*57a0*/  IMAD.MOV.U32 R23, RZ, RZ, R35 ;  /* 0x000000ffff177224 */ /* 0x000fce00078e0023 */
[----:B------:R-:W-:Y:S05]  /*57b0*/  WARPSYNC.COLLECTIVE R29, `(.L_x_141) ;  /* 0x000000001d087348 */ /* 0x000fea0003c00000 */
[----:B------:R0:W1:Y:S02]  /*57c0*/  SHFL.DOWN P6, R33, R23, R31, R36 ;  /* 0x0800001f17217389 */ /* 0x00006400000c0024 */
[----:B01----:R-:W-:Y:S05]  /*57d0*/  ENDCOLLECTIVE ;  /* 0x000000000000791b */ /* 0x003fea0003800000 */
.L_x_141:
[----:B------:R-:W-:Y:S01]  /*57e0*/  IMAD.MOV.U32 R31, RZ, RZ, 0x4 ;  /* 0x00000004ff1f7424 */ /* 0x000fe200078e00ff */
[----:B------:R-:W-:Y:S02]  /*57f0*/  SEL R22, R33, RZ, !P0 ;  /* 0x000000ff21167207 */ /* 0x000fe40004000000 */
[----:B------:R-:W-:-:S03]  /*5800*/  ISETP.GT.AND P0, PT, R27, R36, PT ;  /* 0x000000241b00720c */ /* 0x000fc60003f04270 */
[----:B------:R-:W-:-:S04]  /*5810*/  IMAD.IADD R37, R35, 0x1, R22 ;  /* 0x0000000123257824 */ /* 0x000fc800078e0216 */
[----:B------:R-:W-:-:S07]  /*5820*/  IMAD.MOV.U32 R23, RZ, RZ, R37 ;  /* 0x000000ffff177224 */ /* 0x000fce00078e0025 */
[----:B------:R-:W-:Y:S05]  /*5830*/  WARPSYNC.COLLECTIVE R29, `(.L_x_142) ;  /* 0x000000001d087348 */ /* 0x000fea0003c00000 */
[----:B------:R0:W1:Y:S02]  /*5840*/  SHFL.DOWN P6, R33, R23, R31, R36 ;  /* 0x0800001f17217389 */ /* 0x00006400000c0024 */
[----:B01----:R-:W-:Y:S05]  /*5850*/  ENDCOLLECTIVE ;  /* 0x000000000000791b */ /* 0x003fea0003800000 */
.L_x_142:
        /* <DEDUP_REMOVED lines=8> */
.L_x_143:
        /* <DEDUP_REMOVED lines=8> */
.L_x_144:
[----:B------:R-:W-:Y:S05]  /*5960*/  WARPSYNC.COLLECTIVE R29, `(.L_x_145) ;  /* 0x000000001d087348 */ /* 0x000fea0003c00000 */
[----:B------:R-:W-:Y:S01]  /*5970*/  VOTE.ALL P3, P3 ;  /* 0x0000000000ff7806 */ /* 0x000fe20001860000 */
[----:B------:R-:W-:-:S12]  /*5980*/  ENDCOLLECTIVE ;  /* 0x000000000000791b */ /* 0x000fd80003800000 */
.L_x_145:
[----:B------:R-:W-:-:S05]  /*5990*/  SEL R32, R33, RZ, !P0 ;  /* 0x000000ff21207207 */ /* 0x000fca0004000000 */
[----:B------:R-:W-:Y:S02]  /*59a0*/  IMAD.IADD R32, R9, 0x1, R32 ;  /* 0x0000000109207824 */ /* 0x000fe400078e0220 */
[----:B------:R-:W0:Y:S02]  /*59b0*/  LDC.64 R8, c[0x0][0x3b0] ;  /* 0x0000ec00ff087b82 */ /* 0x000e240000000a00 */
[----:B0-----:R-:W-:-:S05]  /*59c0*/  IADD3 R34, P0, PT, R8, 0x100, RZ ;  /* 0x0000010008227810 */ /* 0x001fca0007f1e0ff */
[----:B------:R-:W-:Y:S01]  /*59d0*/  IMAD.X R35, RZ, RZ, R9, P0 ;  /* 0x000000ffff237224 */ /* 0x000fe200000e0609 */
[----:B------:R-:W-:Y:S07]  /*59e0*/  BRA `(.L_x_146) ;  /* 0xffffffbc00747947 */ /* 0x000fee000383ffff */
.L_x_32:
[----:B------:R-:W-:Y:S01]  /*59f0*/  BSSY B0, `(.L_x_147) ;  /* 0x0000006000007945 */ /* 0x000fe20003800000 */
[----:B------:R-:W-:Y:S01]  /*5a00*/  PLOP3.LUT P3, PT, P0, PT, PT, 0x8, 0x80 ;  /* 0x000000000080781c */ /* 0x000fe2000076e170 */
[----:B------:R-:W-:-:S12]  /*5a10*/  IMAD.MOV.U32 R29, RZ, RZ, -0x1 ;  /* 0xffffffffff1d7424 */ /* 0x000fd800078e00ff */
[----:B-----5:R-:W-:Y:S05]  /*5a20*/  WARPSYNC.COLLECTIVE R29, `(.L_x_148) ;  /* 0x000000001d087348 */ /* 0x020fea0003c00000 */
[----:B------:R-:W-:Y:S01]  /*5a30*/  VOTE.ANY P3, P3 ;  /* 0x0000000000ff7806 */ /* 0x000fe20001860100 */
[----:B-----5:R-:W-:-:S12]  /*5a40*/  ENDCOLLECTIVE ;  /* 0x000000000000791b */ /* 0x020fd80003800000 */
.L_x_148:
[----:B------:R-:W-:Y:S05]  /*5a50*/  BSYNC B0 ;  /* 0x0000000000007941 */ /* 0x000fea0003800000 */
.L_x_147:
[----:B------:R-:W-:Y:S01]  /*5a60*/  PLOP3.LUT P0, PT, P3, PT, PT, 0x80, 0x8 ;  /* 0x000000000008781c */ /* 0x000fe20001f0f070 */
[----:B------:R-:W-:-:S12]  /*5a70*/  BRA `(.L_x_149) ;  /* 0xffffffbc00707947 */ /* 0x000fd8000383ffff */
.L_x_36:
[----:B------:R-:W-:Y:S01]  /*5a80*/  BSSY B0, `(.L_x_150) ;  /* 0x0000006000007945 */ /* 0x000fe20003800000 */
[----:B------:R-:W-:Y:S01]  /*5a90*/  PLOP3.LUT P3, PT, P0, PT, PT, 0x8, 0x80 ;  /* 0x000000000080781c */ /* 0x000fe2000076e170 */
[----:B------:R-:W-:-:S12]  /*5aa0*/  IMAD.MOV.U32 R29, RZ, RZ, -0x1 ;  /* 0xffffffffff1d7424 */ /* 0x000fd800078e00ff */
[----:B-----5:R-:W-:Y:S05]  /*5ab0*/  WARPSYNC.COLLECTIVE R29, `(.L_x_151) ;  /* 0x000000001d087348 */ /* 0x020fea0003c00000 */
[----:B------:R-:W-:Y:S01]  /*5ac0*/  VOTE.ANY P3, P3 ;  /* 0x0000000000ff7806 */ /* 0x000fe20001860100 */
[----:B-----5:R-:W-:-:S12]  /*5ad0*/  ENDCOLLECTIVE ;  /* 0x000000000000791b */ /* 0x020fd80003800000 */
.L_x_151:
[----:B------:R-:W-:Y:S05]  /*5ae0*/  BSYNC B0 ;  /* 0x0000000000007941 */ /* 0x000fea0003800000 */
.L_x_150:
[----:B------:R-:W-:Y:S01]  /*5af0*/  PLOP3.LUT P0, PT, P3, PT, PT, 0x80, 0x8 ;  /* 0x000000000008781c */ /* 0x000fe20001f0f070 */
[----:B------:R-:W-:-:S12]  /*5b00*/  BRA `(.L_x_152) ;  /* 0xffffffbc007c7947 */ /* 0x000fd8000383ffff */
.L_x_38:
[----:B------:R-:W-:Y:S01]  /*5b10*/  BSSY B0, `(.L_x_153) ;  /* 0x0000006000007945 */ /* 0x000fe20003800000 */
[----:B------:R-:W-:Y:S01]  /*5b20*/  PLOP3.LUT P3, PT, P0, PT, PT, 0x8, 0x80 ;  /* 0x000000000080781c */ /* 0x000fe2000076e170 */
[----:B------:R-:W-:-:S12]  /*5b30*/  IMAD.MOV.U32 R29, RZ, RZ, -0x1 ;  /* 0xffffffffff1d7424 */ /* 0x000fd800078e00ff */
[----:B-----5:R-:W-:Y:S05]  /*5b40*/  WARPSYNC.COLLECTIVE R29, `(.L_x_154) ;  /* 0x000000001d087348 */ /* 0x020fea0003c00000 */
[----:B------:R-:W-:Y:S01]  /*5b50*/  VOTE.ANY R29, PT, P3 ;  /* 0x00000000001d7806 */ /* 0x000fe200018e0100 */
[----:B-----5:R-:W-:Y:S06]  /*5b60*/  ENDCOLLECTIVE ;  /* 0x000000000000791b */ /* 0x020fec0003800000 */
.L_x_154:
[----:B------:R-:W-:Y:S05]  /*5b70*/  BSYNC B0 ;  /* 0x0000000000007941 */ /* 0x000fea0003800000 */
.L_x_153:
[----:B------:R-:W-:Y:S01]  /*5b80*/  LOP3.LUT R29, R29, 0x80000000, R10, 0xec, !PT ;  /* 0x800000001d1d7812 */ /* 0x000fe200078eec0a */
[----:B------:R-:W-:Y:S01]  /*5b90*/  IMAD.MOV.U32 R31, RZ, RZ, 0x1 ;  /* 0x00000001ff1f7424 */ /* 0x000fe200078e00ff */
[----:B------:R-:W-:Y:S01]  /*5ba0*/  ISETP.NE.AND P3, PT, R22, 0x65, PT ;  /* 0x000000651600780c */ /* 0x000fe20003f65270 */
[----:B------:R-:W-:Y:S02]  /*5bb0*/  VIADD R25, R25, 0xffffffe0 ;  /* 0xffffffe019197836 */ /* 0x000fe40000000000 */
[----:B------:R-:W-:-:S05]  /*5bc0*/  VIADD R8, R29, 0xffffffff ;  /* 0xffffffff1d087836 */ /* 0x000fca0000000000 */
[----:B------:R-:W-:Y:S01]  /*5bd0*/  LOP3.LUT R8, R29, R8, RZ, 0xc, !PT ;  /* 0x000000081d087212 */ /* 0x000fe200078e0cff */
[----:B------:R-:W-:-:S03]  /*5be0*/  IMAD.MOV.U32 R29, RZ, RZ, -0x1 ;  /* 0xffffffffff1d7424 */ /* 0x000fc600078e00ff */
[----:B------:R0:W1:Y:S04]  /*5bf0*/  POPC R36, R8 ;  /* 0x0000000800247309 */ /* 0x0000680000000000 */
[----:B01----:R-:W-:Y:S05]  /*5c00*/  WARPSYNC.COLLECTIVE R29, `(.L_x_155) ;  /* 0x000000001d087348 */ /* 0x003fea0003c00000 */
[----:B-1----:R1:W2:Y:S02]  /*5c10*/  SHFL.DOWN P6, R33, R23, R31, R36 ;  /* 0x0800001f17217389 */ /* 0x0022a400000c0024 */
[----:B012---:R-:W-:Y:S05]  /*5c20*/  ENDCOLLECTIVE ;  /* 0x000000000000791b */ /* 0x007fea0003800000 */
.L_x_155:
[----:B------:R-:W-:Y:S01]  /*5c30*/  ISETP.GE.AND P0, PT, R0, R36, PT ;  /* 0x000000240000720c */ /* 0x000fe20003f06270 */
[----:B------:R-:W-:-:S03]  /*5c40*/  IMAD.MOV.U32 R31, RZ, RZ, 0x2 ;  /* 0x00000002ff1f7424 */ /* 0x000fc600078e00ff */
[----:B------:R-:W-:Y:S02]  /*5c50*/  SEL R9, R33, RZ, !P0 ;  /* 0x000000ff21097207 */ /* 0x000fe40004000000 */
[----:B------:R-:W-:-:S03]  /*5c60*/  ISETP.GT.AND P0, PT, R28, R36, PT ;  /* 0x000000241c00720c */ /* 0x000fc60003f04270 */
[----:B------:R-:W-:-:S04]  /*5c70*/  IMAD.IADD R9, R9, 0x1, R23 ;  /* 0x0000000109097824 */ /* 0x000fc800078e0217 */
[----:B------:R-:W-:-:S07]  /*5c80*/  IMAD.MOV.U32 R23, RZ, RZ, R9 ;  /* 0x000000ffff177224 */ /* 0x000fce00078e0009 */
[----:B------:R-:W-:Y:S05]  /*5c90*/  WARPSYNC.COLLECTIVE R29, `(.L_x_156) ;  /* 0x000000001d087348 */ /* 0x000fea0003c00000 */
[----:B------:R0:W1:Y:S02]  /*5ca0*/  SHFL.DOWN P6, R33, R23, R31, R36 ;  /* 0x0800001f17217389 */ /* 0x00006400000c0024 */
[----:B01----:R-:W-:Y:S05]  /*5cb0*/  ENDCOLLECTIVE ;  /* 0x000000000000791b */ /* 0x003fea0003800000 */
.L_x_156:
        /* <DEDUP_REMOVED lines=8> */
.L_x_157:
        /* <DEDUP_REMOVED lines=8> */
.L_x_158:
        /* <DEDUP_REMOVED lines=8> */
.L_x_159:
[----:B------:R-:W-:Y:S05]  /*5e40*/  WARPSYNC.COLLECTIVE R29, `(.L_x_160) ;  /* 0x000000001d087348 */ /* 0x000fea0003c00000 */
[----:B------:R-:W-:Y:S01]  /*5e50*/  VOTE.ALL P3, P3 ;  /* 0x0000000000ff7806 */ /* 0x000fe20001860000 */
[----:B------:R-:W-:-:S12]  /*5e60*/  ENDCOLLECTIVE ;  /* 0x000000000000791b */ /* 0x000fd80003800000 */
.L_x_160:
[----:B------:R-:W-:-:S04]  /*5e70*/  SEL R33, R33, RZ, !P0 ;  /* 0x000000ff21217207 */ /* 0x000fc80004000000 */
[----:B------:R-:W-:Y:S01]  /*5e80*/  IADD3 R32, PT, PT, R9, R33, R32 ;  /* 0x0000002109207210 */ /* 0x000fe20007ffe020 */
[----:B------:R-:W-:Y:S06]  /*5e90*/  BRA `(.L_x_161) ;  /* 0xffffffbc00187947 */ /* 0x000fec000383ffff */
.L_x_88:
[----:B------:R-:W-:Y:S01]  /*5ea0*/  BSSY B1, `(.L_x_162) ;  /* 0x0000006000017945 */ /* 0x000fe20003800000 */
[----:B------:R-:W-:Y:S01]  /*5eb0*/  PLOP3.LUT P3, PT, P3, PT, PT, 0x8, 0x80 ;  /* 0x000000000080781c */ /* 0x000fe20001f6e170 */
[----:B------:R-:W-:-:S12]  /*5ec0*/  IMAD.MOV.U32 R29, RZ, RZ, -0x1 ;  /* 0xffffffffff1d7424 */ /* 0x000fd800078e00ff */
[----:B-----5:R-:W-:Y:S05]  /*5ed0*/  WARPSYNC.COLLECTIVE R29, `(.L_x_163) ;  /* 0x000000001d087348 */ /* 0x020fea0003c00000 */
[----:B------:R-:W-:Y:S01]  /*5ee0*/  VOTE.ANY P3, P3 ;  /* 0x0000000000ff7806 */ /* 0x000fe20001860100 */
[----:B-----5:R-:W-:-:S12]  /*5ef0*/  ENDCOLLECTIVE ;  /* 0x000000000000791b */ /* 0x020fd80003800000 */
.L_x_163:
[----:B------:R-:W-:Y:S05]  /*5f00*/  BSYNC B1 ;  /* 0x0000000000017941 */ /* 0x000fea0003800000 */
.L_x_162:
[----:B------:R-:W-:Y:S05]  /*5f10*/  BRA `(.L_x_164) ;  /* 0xffffffdc00d87947 */ /* 0x000fea000383ffff */
.L_x_92:
[----:B------:R-:W-:Y:S01]  /*5f20*/  BSSY B1, `(.L_x_165) ;  /* 0x0000006000017945 */ /* 0x000fe20003800000 */
[----:B------:R-:W-:Y:S01]  /*5f30*/  PLOP3.LUT P3, PT, P3, PT, PT, 0x8, 0x80 ;  /* 0x000000000080781c */ /* 0x000fe20001f6e170 */
[----:B------:R-:W-:-:S12]  /*5f40*/  IMAD.MOV.U32 R29, RZ, RZ, -0x1 ;  /* 0xffffffffff1d7424 */ /* 0x000fd800078e00ff */
[----:B-----5:R-:W-:Y:S05]  /*5f50*/  WARPSYNC.COLLECTIVE R29, `(.L_x_166) ;  /* 0x000000001d087348 */ /* 0x020fea0003c00000 */
[----:B------:R-:W-:Y:S01]  /*5f60*/  VOTE.ANY P3, P3 ;  /* 0x0000000000ff7806 */ /* 0x000fe20001860100 */
[----:B-----5:R-:W-:-:S12]  /*5f70*/  ENDCOLLECTIVE ;  /* 0x000000000000791b */ /* 0x020fd80003800000 */
.L_x_166:
[----:B------:R-:W-:Y:S05]  /*5f80*/  BSYNC B1 ;  /* 0x0000000000017941 */ /* 0x000fea0003800000 */
.L_x_165:
[----:B------:R-:W-:Y:S05]  /*5f90*/  BRA `(.L_x_167) ;  /* 0xffffffdc00e87947 */ /* 0x000fea000383ffff */
.L_x_94:
[----:B------:R-:W0:Y:S01]  /*5fa0*/  S2R R10, SR_GEMASK ;  /* 0x00000000000a7919 */ /* 0x000e220000003c00 */
[----:B------:R-:W-:Y:S01]  /*5fb0*/  BSSY B1, `(.L_x_168) ;  /* 0x0000006000017945 */ /* 0x000fe20003800000 */
[----:B------:R-:W-:Y:S01]  /*5fc0*/  PLOP3.LUT P3, PT, P3, PT, PT, 0x8, 0x80 ;  /* 0x000000000080781c */ /* 0x000fe20001f6e170 */
[----:B------:R-:W-:-:S12]  /*5fd0*/  IMAD.MOV.U32 R29, RZ, RZ, -0x1 ;  /* 0xffffffffff1d7424 */ /* 0x000fd800078e00ff */
[----:B0----5:R-:W-:Y:S05]  /*5fe0*/  WARPSYNC.COLLECTIVE R29, `(.L_x_169) ;  /* 0x000000001d087348 */ /* 0x021fea0003c00000 */
[----:B------:R-:W-:Y:S01]  /*5ff0*/  VOTE.ANY R29, PT, P3 ;  /* 0x00000000001d7806 */ /* 0x000fe200018e0100 */
[----:B0----5:R-:W-:Y:S06]  /*6000*/  ENDCOLLECTIVE ;  /* 0x000000000000791b */ /* 0x021fec0003800000 */
.L_x_169:
[----:B------:R-:W-:Y:S05]  /*6010*/  BSYNC B1 ;  /* 0x0000000000017941 */ /* 0x000fea0003800000 */
.L_x_168:
[----:B------:R-:W-:Y:S01]  /*6020*/  LOP3.LUT R29, R29, 0x80000000, R10, 0xec, !PT ;  /* 0x800000001d1d7812 */ /* 0x000fe200078eec0a */
[----:B------:R-:W-:Y:S02]  /*6030*/  IMAD.MOV.U32 R31, RZ, RZ, 0x1 ;  /* 0x00000001ff1f7424 */ /* 0x000fe400078e00ff */
[----:B------:R-:W-:Y:S02]  /*6040*/  VIADD R21, R15, 0x2 ;  /* 0x000000020f157836 */ /* 0x000fe40000000000 */
[----:B------:R-:W-:Y:S02]  /*6050*/  VIADD R18, R29, 0xffffffff ;  /* 0xffffffff1d127836 */ /* 0x000fe40000000000 */
[----:B------:R-:W-:-:S03]  /*6060*/  VIADD R26, R15, 0x10 ;  /* 0x000000100f1a7836 */ /* 0x000fc60000000000 */
[----:B------:R-:W-:Y:S01]  /*6070*/  LOP3.LUT R18, R29, R18, RZ, 0xc, !PT ;  /* 0x000000121d127212 */ /* 0x000fe200078e0cff */
[----:B------:R-:W-:-:S03]  /*6080*/  IMAD.MOV.U32 R29, RZ, RZ, -0x1 ;  /* 0xffffffffff1d7424 */ /* 0x000fc600078e00ff */
[----:B------:R0:W1:Y:S04]  /*6090*/  POPC R36, R18 ;  /* 0x0000001200247309 */ /* 0x0000680000000000 */
[----:B01----:R-:W-:Y:S05]  /*60a0*/  WARPSYNC.COLLECTIVE R29, `(.L_x_170) ;  /* 0x000000001d087348 */ /* 0x003fea0003c00000 */
[----:B-1----:R1:W2:Y:S02]  /*60b0*/  SHFL.DOWN P6, R33, R23, R31, R36 ;  /* 0x0800001f17217389 */ /* 0x0022a400000c0024 */
[----:B012---:R-:W-:Y:S05]  /*60c0*/  ENDCOLLECTIVE ;  /* 0x000000000000791b */ /* 0x007fea0003800000 */
.L_x_170:
[-C--:B------:R-:W-:Y:S02]  /*60d0*/  ISETP.GE.AND P3, PT, R15, R36.reuse, PT ;  /* 0x000000240f00720c */ /* 0x080fe40003f66270 */
[-C--:B------:R-:W-:Y:S01]  /*60e0*/  ISETP.GT.AND P5, PT, R26, R36.reuse, PT ;  /* 0x000000241a00720c */ /* 0x080fe20003fa4270 */
[----:B------:R-:W-:Y:S01]  /*60f0*/  IMAD.MOV.U32 R31, RZ, RZ, 0x2 ;  /* 0x00000002ff1f7424 */ /* 0x000fe200078e00ff */
        /* <DEDUP_REMOVED lines=8> */
.L_x_171:
        /* <DEDUP_REMOVED lines=9> */
.L_x_172:
        /* <DEDUP_REMOVED lines=8> */
.L_x_173:
[----:B------:R-:W-:Y:S01]  /*6290*/  IMAD.MOV.U32 R31, RZ, RZ, 0x10 ;  /* 0x00000010ff1f7424 */ /* 0x000fe200078e00ff */
[----:B------:R-:W-:Y:S02]  /*62a0*/  SEL R18, R33, RZ, !P3 ;  /* 0x000000ff21127207 */ /* 0x000fe40005800000 */
[----:B------:R-:W-:-:S03]  /*62b0*/  ISETP.NE.AND P3, PT, R22, 0x65, PT ;  /* 0x000000651600780c */ /* 0x000fc60003f65270 */
[----:B------:R-:W-:Y:S02]  /*62c0*/  IMAD.IADD R35, R37, 0x1, R18 ;  /* 0x0000000125237824 */ /* 0x000fe400078e0212 */
[----:B------:R-:W0:Y:S02]  /*62d0*/  LDC.64 R18, c[0x0][0x3b0] ;  /* 0x0000ec00ff127b82 */ /* 0x000e240000000a00 */
[----:B------:R-:W-:-:S07]  /*62e0*/  IMAD.MOV.U32 R23, RZ, RZ, R35 ;  /* 0x000000ffff177224 */ /* 0x000fce00078e0023 */
[----:B0-----:R-:W-:Y:S05]  /*62f0*/  WARPSYNC.COLLECTIVE R29, `(.L_x_174) ;  /* 0x000000001d087348 */ /* 0x001fea0003c00000 */
[----:B------:R1:W2:Y:S02]  /*6300*/  SHFL.DOWN P6, R33, R23, R31, R36 ;  /* 0x0800001f17217389 */ /* 0x0002a400000c0024 */
[----:B012---:R-:W-:Y:S05]  /*6310*/  ENDCOLLECTIVE ;  /* 0x000000000000791b */ /* 0x007fea0003800000 */
.L_x_174:
[----:B------:R-:W-:Y:S05]  /*6320*/  WARPSYNC.COLLECTIVE R29, `(.L_x_175) ;  /* 0x000000001d087348 */ /* 0x000fea0003c00000 */
[----:B------:R-:W-:Y:S01]  /*6330*/  VOTE.ALL P3, P3 ;  /* 0x0000000000ff7806 */ /* 0x000fe20001860000 */
[----:B------:R-:W-:-:S12]  /*6340*/  ENDCOLLECTIVE ;  /* 0x000000000000791b */ /* 0x000fd80003800000 */
.L_x_175:
[----:B------:R-:W-:Y:S02]  /*6350*/  IADD3 R28, P6, PT, R18, 0x100, RZ ;  /* 0x00000100121c7810 */ /* 0x000fe40007fde0ff */
[----:B------:R-:W-:-:S03]  /*6360*/  SEL R30, R33, RZ, !P5 ;  /* 0x000000ff211e7207 */ /* 0x000fc60006800000 */
[----:B------:R-:W-:Y:S02]  /*6370*/  IMAD.X R27, RZ, RZ, R19, P6 ;  /* 0x000000ffff1b7224 */ /* 0x000fe400030e0613 */
[----:B------:R-:W-:Y:S01]  /*6380*/  IMAD.IADD R30, R35, 0x1, R30 ;  /* 0x00000001231e7824 */ /* 0x000fe200078e021e */
[----:B------:R-:W-:Y:S06]  /*6390*/  BRA `(.L_x_176) ;  /* 0xffffffdc00847947 */ /* 0x000fec000383ffff */
.L_x_96:
[----:B------:R-:W-:Y:S01]  /*63a0*/  BSSY B1, `(.L_x_177) ;  /* 0x0000006000017945 */ /* 0x000fe20003800000 */
[----:B------:R-:W-:Y:S01]  /*63b0*/  PLOP3.LUT P3, PT, P3, PT, PT, 0x8, 0x80 ;  /* 0x000000000080781c */ /* 0x000fe20001f6e170 */
[----:B------:R-:W-:-:S12]  /*63c0*/  IMAD.MOV.U32 R29, RZ, RZ, -0x1 ;  /* 0xffffffffff1d7424 */ /* 0x000fd800078e00ff */
[----:B-----5:R-:W-:Y:S05]  /*63d0*/  WARPSYNC.COLLECTIVE R29, `(.L_x_178) ;  /* 0x000000001d087348 */ /* 0x020fea0003c00000 */
[----:B------:R-:W-:Y:S01]  /*63e0*/  VOTE.ANY P3, P3 ;  /* 0x0000000000ff7806 */ /* 0x000fe20001860100 */
[----:B-----5:R-:W-:-:S12]  /*63f0*/  ENDCOLLECTIVE ;  /* 0x000000000000791b */ /* 0x020fd80003800000 */
.L_x_178:
[----:B------:R-:W-:Y:S05]  /*6400*/  BSYNC B1 ;  /* 0x0000000000017941 */ /* 0x000fea0003800000 */
.L_x_177:
[----:B------:R-:W-:Y:S05]  /*6410*/  BRA `(.L_x_179) ;  /* 0xffffffdc00887947 */ /* 0x000fea000383ffff */
.L_x_100:
[----:B------:R-:W-:Y:S01]  /*6420*/  BSSY B1, `(.L_x_180) ;  /* 0x0000006000017945 */ /* 0x000fe20003800000 */
[----:B------:R-:W-:Y:S01]  /*6430*/  PLOP3.LUT P3, PT, P3, PT, PT, 0x8, 0x80 ;  /* 0x000000000080781c */ /* 0x000fe20001f6e170 */
[----:B------:R-:W-:-:S12]  /*6440*/  IMAD.MOV.U32 R29, RZ, RZ, -0x1 ;  /* 0xffffffffff1d7424 */ /* 0x000fd800078e00ff */
[----:B-----5:R-:W-:Y:S05]  /*6450*/  WARPSYNC.COLLECTIVE R29, `(.L_x_181) ;  /* 0x000000001d087348 */ /* 0x020fea0003c00000 */
[----:B------:R-:W-:Y:S01]  /*6460*/  VOTE.ANY P3, P3 ;  /* 0x0000000000ff7806 */ /* 0x000fe20001860100 */
[----:B-----5:R-:W-:-:S12]  /*6470*/  ENDCOLLECTIVE ;  /* 0x000000000000791b */ /* 0x020fd80003800000 */
.L_x_181:
[----:B------:R-:W-:Y:S05]  /*6480*/  BSYNC B1 ;  /* 0x0000000000017941 */ /* 0x000fea0003800000 */
.L_x_180:
[----:B------:R-:W-:Y:S05]  /*6490*/  BRA `(.L_x_182) ;  /* 0xffffffdc00987947 */ /* 0x000fea000383ffff */
.L_x_102:
[----:B------:R-:W-:Y:S01]  /*64a0*/  BSSY B1, `(.L_x_183) ;  /* 0x0000006000017945 */ /* 0x000fe20003800000 */
[----:B------:R-:W-:Y:S01]  /*64b0*/  PLOP3.LUT P3, PT, P3, PT, PT, 0x8, 0x80 ;  /* 0x000000000080781c */ /* 0x000fe20001f6e170 */
[----:B------:R-:W-:-:S12]  /*64c0*/  IMAD.MOV.U32 R29, RZ, RZ, -0x1 ;  /* 0xffffffffff1d7424 */ /* 0x000fd800078e00ff */
[----:B-----5:R-:W-:Y:S05]  /*64d0*/  WARPSYNC.COLLECTIVE R29, `(.L_x_184) ;  /* 0x000000001d087348 */ /* 0x020fea0003c00000 */
[----:B------:R-:W-:Y:S01]  /*64e0*/  VOTE.ANY R29, PT, P3 ;  /* 0x00000000001d7806 */ /* 0x000fe200018e0100 */
[----:B-----5:R-:W-:Y:S06]  /*64f0*/  ENDCOLLECTIVE ;  /* 0x000000000000791b */ /* 0x020fec0003800000 */
.L_x_184:
[----:B------:R-:W-:Y:S05]  /*6500*/  BSYNC B1 ;  /* 0x0000000000017941 */ /* 0x000fea0003800000 */
.L_x_183:
[----:B------:R-:W-:Y:S01]  /*6510*/  LOP3.LUT R29, R29, 0x80000000, R10, 0xec, !PT ;  /* 0x800000001d1d7812 */ /* 0x000fe200078eec0a */
[----:B------:R-:W-:Y:S02]  /*6520*/  IMAD.MOV.U32 R31, RZ, RZ, 0x1 ;  /* 0x00000001ff1f7424 */ /* 0x000fe400078e00ff */
        /* <DEDUP_REMOVED lines=8> */
.L_x_185:
        /* <DEDUP_REMOVED lines=9> */
.L_x_186:
        /* <DEDUP_REMOVED lines=8> */
.L_x_187:
        /* <DEDUP_REMOVED lines=8> */
.L_x_188:
        /* <DEDUP_REMOVED lines=8> */
.L_x_189:
[----:B------:R-:W-:Y:S02]  /*67c0*/  SEL R33, R33, RZ, !P3 ;  /* 0x000000ff21217207 */ /* 0x000fe40005800000 */
[----:B------:R-:W-:Y:S02]  /*67d0*/  ISETP.NE.AND P3, PT, R22, 0x65, PT ;  /* 0x000000651600780c */ /* 0x000fe40003f65270 */
[----:B------:R-:W-:-:S11]  /*67e0*/  IADD3 R30, PT, PT, R19, R33, R30 ;  /* 0x00000021131e7210 */ /* 0x000fd60007ffe01e */
[----:B------:R-:W-:Y:S05]  /*67f0*/  WARPSYNC.COLLECTIVE R29, `(.L_x_190) ;  /* 0x000000001d087348 */ /* 0x000fea0003c00000 */
[----:B------:R-:W-:Y:S01]  /*6800*/  VOTE.ALL P3, P3 ;  /* 0x0000000000ff7806 */ /* 0x000fe20001860000 */
[----:B------:R-:W-:-:S12]  /*6810*/  ENDCOLLECTIVE ;  /* 0x000000000000791b */ /* 0x000fd80003800000 */
.L_x_190:
[----:B------:R-:W-:Y:S05]  /*6820*/  BRA `(.L_x_191) ;  /* 0xffffffdc00347947 */ /* 0x000fea000383ffff */
.L_x_192:
[----:B------:R-:W-:-:S00]  /*6830*/  BRA `(.L_x_192) ;  /* 0xfffffffc00fc7947 */ /* 0x000fc0000383ffff */
[----:B------:R-:W-:-:S00]  /*6840*/  NOP ;  /* 0x0000000000007918 */ /* 0x000fc00000000000 */
        /* <DEDUP_REMOVED lines=11> */
.L_x_2307:


//--------------------- .text._ZN3cub18CUB_300001_SM_10006detail6select23DeviceSelectSweepKernelINS2_10policy_hubIN4cuda3std3__45tupleIJffiEEENS0_8NullTypeEiLb0ELNS0_10SelectImplE2EE10Policy1000EPS9_PSA_N6thrust24THRUST_300001_SM_1000_NS12zip_iteratorINS8_IJNSH_6detail15normal_iteratorINSH_10device_ptrIfEEEESN_NSK_INSL_IiEEEEEEEEEPiNS0_13ScanTileStateIiLb1EEE17is_interior_tupleSA_iNS2_19streaming_context_tIiLb0EEELSB_2EEEvT0_T1_T2_T3_T4_T5_T6_T7_iT8_NS1_7vsmem_tE --------------------------
	.section	.text._ZN3cub18CUB_300001_SM_10006detail6select23DeviceSelectSweepKernelINS2_10policy_hubIN4cuda3std3__45tupleIJffiEEENS0_8NullTypeEiLb0ELNS0_10SelectImplE2EE10Policy1000EPS9_PSA_N6thrust24THRUST_300001_SM_1000_NS12zip_iteratorINS8_IJNSH_6detail15normal_iteratorINSH_10device_ptrIfEEEESN_NSK_INSL_IiEEEEEEEEEPiNS0_13ScanTileStateIiLb1EEE17is_interior_tupleSA_iNS2_19streaming_context_tIiLb0EEELSB_2EEEvT0_T1_T2_T3_T4_T5_T6_T7_iT8_NS1_7vsmem_tE,"ax",@progbits
	.align	128
        .global         _ZN3cub18CUB_300001_SM_10006detail6select23DeviceSelectSweepKernelINS2_10policy_hubIN4cuda3std3__45tupleIJffiEEENS0_8NullTypeEiLb0ELNS0_10SelectImplE2EE10Policy1000EPS9_PSA_N6thrust24THRUST_300001_SM_1000_NS12zip_iteratorINS8_IJNSH_6detail15normal_iteratorINSH_10device_ptrIfEEEESN_NSK_INSL_IiEEEEEEEEEPiNS0_13ScanTileStateIiLb1EEE17is_interior_tupleSA_iNS2_19streaming_context_tIiLb0EEELSB_2EEEvT0_T1_T2_T3_T4_T5_T6_T7_iT8_NS1_7vsmem_tE
        .type           _ZN3cub18CUB_300001_SM_10006detail6select23DeviceSelectSweepKernelINS2_10policy_hubIN4cuda3std3__45tupleIJffiEEENS0_8NullTypeEiLb0ELNS0_10SelectImplE2EE10Policy1000EPS9_PSA_N6thrust24THRUST_300001_SM_1000_NS12zip_iteratorINS8_IJNSH_6detail15normal_iteratorINSH_10device_ptrIfEEEESN_NSK_INSL_IiEEEEEEEEEPiNS0_13ScanTileStateIiLb1EEE17is_interior_tupleSA_iNS2_19streaming_context_tIiLb0EEELSB_2EEEvT0_T1_T2_T3_T4_T5_T6_T7_iT8_NS1_7vsmem_tE,@function
        .size           _ZN3cub18CUB_300001_SM_10006detail6select23DeviceSelectSweepKernelINS2_10policy_hubIN4cuda3std3__45tupleIJffiEEENS0_8NullTypeEiLb0ELNS0_10SelectImplE2EE10Policy1000EPS9_PSA_N6thrust24THRUST_300001_SM_1000_NS12zip_iteratorINS8_IJNSH_6detail15normal_iteratorINSH_10device_ptrIfEEEESN_NSK_INSL_IiEEEEEEEEEPiNS0_13ScanTileStateIiLb1EEE17is_interior_tupleSA_iNS2_19streaming_context_tIiLb0EEELSB_2EEEvT0_T1_T2_T3_T4_T5_T6_T7_iT8_NS1_7vsmem_tE,(.L_x_2308 - _ZN3cub18CUB_300001_SM_10006detail6select23DeviceSelectSweepKernelINS2_10policy_hubIN4cuda3std3__45tupleIJffiEEENS0_8NullTypeEiLb0ELNS0_10SelectImplE2EE10Policy1000EPS9_PSA_N6thrust24THRUST_300001_SM_1000_NS12zip_iteratorINS8_IJNSH_6detail15normal_iteratorINSH_10device_ptrIfEEEESN_NSK_INSL_IiEEEEEEEEEPiNS0_13ScanTileStateIiLb1EEE17is_interior_tupleSA_iNS2_19streaming_context_tIiLb0EEELSB_2EEEvT0_T1_T2_T3_T4_T5_T6_T7_iT8_NS1_7vsmem_tE)
        .other          _ZN3cub18CUB_300001_SM_10006detail6select23DeviceSelectSweepKernelINS2_10policy_hubIN4cuda3std3__45tupleIJffiEEENS0_8NullTypeEiLb0ELNS0_10SelectImplE2EE10Policy1000EPS9_PSA_N6thrust24THRUST_300001_SM_1000_NS12zip_iteratorINS8_IJNSH_6detail15normal_iteratorINSH_10device_ptrIfEEEESN_NSK_INSL_IiEEEEEEEEEPiNS0_13ScanTileStateIiLb1EEE17is_interior_tupleSA_iNS2_19streaming_context_tIiLb0EEELSB_2EEEvT0_T1_T2_T3_T4_T5_T6_T7_iT8_NS1_7vsmem_tE,@"STO_CUDA_ENTRY STV_DEFAULT"
_ZN3cub18CUB_300001_SM_10006detail6select23DeviceSelectSweepKernelINS2_10policy_hubIN4cuda3std3__45tupleIJffiEEENS0_8NullTypeEiLb0ELNS0_10SelectImplE2EE10Policy1000EPS9_PSA_N6thrust24THRUST_300001_SM_1000_NS12zip_iteratorINS8_IJNSH_6detail15normal_iteratorINSH_10device_ptrIfEEEESN_NSK_INSL_IiEEEEEEEEEPiNS0_13ScanTileStateIiLb1EEE17is_interior_tupleSA_iNS2_19streaming_context_tIiLb0EEELSB_2EEEvT0_T1_T2_T3_T4_T5_T6_T7_iT8_NS1_7vsmem_tE:
.text._ZN3cub18CUB_300001_SM_10006detail6select23DeviceSelectSweepKernelINS2_10policy_hubIN4cuda3std3__45tupleIJffiEEENS0_8NullTypeEiLb0ELNS0_10SelectImplE2EE10Policy1000EPS9_PSA_N6thrust24THRUST_300001_SM_1000_NS12zip_iteratorINS8_IJNSH_6detail15normal_iteratorINSH_10device_ptrIfEEEESN_NSK_INSL_IiEEEEEEEEEPiNS0_13ScanTileStateIiLb1EEE17is_interior_tupleSA_iNS2_19streaming_context_tIiLb0EEELSB_2EEEvT0_T1_T2_T3_T4_T5_T6_T7_iT8_NS1_7vsmem_tE:
        /* <DEDUP_REMOVED lines=14> */
[----:B------:R-:W1:Y:S01]  /*00e0*/  LDC.64 R2, c[0x0][0x380] ;  /* 0x0000e000ff027b82 */ /* 0x000e620000000a00 */
[----:B------:R-:W2:Y:S01]  /*00f0*/  S2R R25, SR_LANEID ;  /* 0x0000000000197919 */ /* 0x000ea20000000000 */
[----:B------:R-:W-:Y:S01]  /*0100*/  MOV R21, 0x400 ;  /* 0x0000040000157802 */ /* 0x000fe20000000f00 */
[----:B------:R-:W3:Y:S01]  /*0110*/  LDCU UR4, c[0x0][0x3bc] ;  /* 0x00007780ff0477ac */ /* 0x000ee20008000800 */
[----:B0-----:R-:W-:-:S04]  /*0120*/  IMAD R19, R0, 0x3, R19 ;  /* 0x0000000300137824 */ /* 0x001fc800078e0213 */
[----:B-1----:R-:W-:-:S05]  /*0130*/  IMAD.WIDE.U32 R2, R19, 0xc, R2 ;  /* 0x0000000c13027825 */ /* 0x002fca00078e0002 */
[----:B------:R-:W4:Y:S04]  /*0140*/  LDG.E R14, desc[UR6][R2.64+0x8] ;  /* 0x00000806020e7981 */ /* 0x000f28000c1e1900 */
[----:B------:R-:W5:Y:S04]  /*0150*/  LDG.E R11, desc[UR6][R2.64+0x14] ;  /* 0x00001406020b7981 */ /* 0x000f68000c1e1900 */
[----:B------:R-:W3:Y:S04]  /*0160*/  LDG.E R9, desc[UR6][R2.64+0x20] ;  /* 0x0000200602097981 */ /* 0x000ee8000c1e1900 */
[----:B------:R-:W3:Y:S04]  /*0170*/  LDG.E R12, desc[UR6][R2.64] ;  /* 0x00000006020c7981 */ /* 0x000ee8000c1e1900 */
[----:B------:R-:W3:Y:S04]  /*0180*/  LDG.E R15, desc[UR6][R2.64+0x4] ;  /* 0x00000406020f7981 */ /* 0x000ee8000c1e1900 */
[----:B------:R-:W3:Y:S04]  /*0190*/  LDG.E R10, desc[UR6][R2.64+0xc] ;  /* 0x00000c06020a7981 */ /* 0x000ee8000c1e1900 */
[----:B------:R-:W3:Y:S04]  /*01a0*/  LDG.E R13, desc[UR6][R2.64+0x10] ;  /* 0x00001006020d7981 */ /* 0x000ee8000c1e1900 */
[----:B------:R-:W3:Y:S04]  /*01b0*/  LDG.E R8, desc[UR6][R2.64+0x18] ;  /* 0x0000180602087981 */ /* 0x000ee8000c1e1900 */
[----:B------:R0:W3:Y:S01]  /*01c0*/  LDG.E R16, desc[UR6][R2.64+0x1c] ;  /* 0x00001c0602107981 */ /* 0x0000e2000c1e1900 */
[----:B------:R-:W-:Y:S01]  /*01d0*/  BAR.SYNC.DEFER_BLOCKING 0x0 ;  /* 0x0000000000007b1d */ /* 0x000fe20000010000 */
[----:B--2---:R-:W-:-:S02]  /*01e0*/  ISETP.NE.AND P4, PT, R25, 0x1f, PT ;  /* 0x0000001f1900780c */ /* 0x004fc40003f85270 */
[----:B------:R-:W-:-:S03]  /*01f0*/  ISETP.NE.AND P6, PT, R25, RZ, PT ;  /* 0x000000ff1900720c */ /* 0x000fc60003fc5270 */
[----:B0-----:R-:W0:Y:S02]  /*0200*/  S2R R2, SR_CgaCtaId ;  /* 0x0000000000027919 */ /* 0x001e240000008800 */
[----:B0-----:R-:W-:Y:S02]  /*0210*/  LEA R21, R2, R21, 0x18 ;  /* 0x0000001502157211 */ /* 0x001fe400078ec0ff */
[----:B------:R-:W-:-:S04]  /*0220*/  SHF.R.U32.HI R2, RZ, 0x5, R0 ;  /* 0x00000005ff027819 */ /* 0x000fc80000011600 */
[C---:B------:R-:W-:Y:S01]  /*0230*/  ISETP.NE.AND P5, PT, R2.reuse, 0x2, PT ;  /* 0x000000020200780c */ /* 0x040fe20003fa5270 */
[----:B------:R-:W-:Y:S01]  /*0240*/  @!P4 IMAD R24, R2, 0x4, R21 ;  /* 0x000000040218c824 */ /* 0x000fe200078e0215 */
[----:B----4-:R-:W-:Y:S02]  /*0250*/  ISETP.GT.AND P0, PT, R14, RZ, PT ;  /* 0x000000ff0e00720c */ /* 0x010fe40003f04270 */
[----:B-----5:R-:W-:Y:S02]  /*0260*/  ISETP.GT.AND P2, PT, R11, RZ, PT ;  /* 0x000000ff0b00720c */ /* 0x020fe40003f44270 */
[----:B------:R-:W-:Y:S02]  /*0270*/  SEL R18, RZ, 0x1, !P0 ;  /* 0x00000001ff127807 */ /* 0x000fe40004000000 */
[----:B---3--:R-:W-:Y:S02]  /*0280*/  ISETP.GT.AND P1, PT, R9, RZ, PT ;  /* 0x000000ff0900720c */ /* 0x008fe40003f24270 */
        /* <DEDUP_REMOVED lines=14> */
[----:B------:R-:W-:-:S03]  /*0370*/  ISETP.NE.AND P3, PT, R0, RZ, PT ;  /* 0x000000ff0000720c */ /* 0x000fc60003f65270 */
[----:B------:R-:W-:Y:S01]  /*0380*/  IMAD.IADD R20, R23, 0x1, -R20 ;  /* 0x0000000117147824 */ /* 0x000fe200078e0a14 */
[----:B------:R-:W-:Y:S01]  /*0390*/  @!P4 STS [R24], R23 ;  /* 0x000000171800c388 */ /* 0x000fe20000000800 */
[----:B------:R-:W-:Y:S01]  /*03a0*/  BAR.SYNC.DEFER_BLOCKING 0x0 ;  /* 0x0000000000007b1d */ /* 0x000fe20000010000 */
[----:B------:R-:W-:-:S07]  /*03b0*/  ISETP.NE.AND P4, PT, R2, 0x3, PT ;  /* 0x000000030200780c */ /* 0x000fce0003f85270 */
[----:B------:R-:W0:Y:S01]  /*03c0*/  @!P3 LDC.64 R2, c[0x0][0x3b0] ;  /* 0x0000ec00ff02bb82 */ /* 0x000e220000000a00 */
[----:B------:R-:W1:Y:S02]  /*03d0*/  LDS.128 R4, [R21] ;  /* 0x0000000015047984 */ /* 0x000e640000000c00 */
[----:B-1----:R-:W-:-:S04]  /*03e0*/  IMAD.IADD R5, R4, 0x1, R5 ;  /* 0x0000000104057824 */ /* 0x002fc800078e0205 */
[----:B------:R-:W-:Y:S01]  /*03f0*/  IMAD.IADD R6, R6, 0x1, R5 ;  /* 0x0000000106067824 */ /* 0x000fe200078e0205 */
[----:B------:R-:W-:Y:S02]  /*0400*/  SEL R4, R5, R4, !P5 ;  /* 0x0000000405047207 */ /* 0x000fe40006800000 */
[----:B------:R-:W-:Y:S01]  /*0410*/  ISETP.GE.U32.AND P5, PT, R0, 0x20, PT ;  /* 0x000000200000780c */ /* 0x000fe20003fa6070 */
[----:B------:R-:W-:Y:S01]  /*0420*/  IMAD.IADD R7, R7, 0x1, R6 ;  /* 0x0000000107077824 */ /* 0x000fe200078e0206 */
[----:B------:R-:W-:Y:S02]  /*0430*/  SEL R4, R6, R4, !P4 ;  /* 0x0000000406047207 */ /* 0x000fe40006000000 */
[----:B------:R-:W-:Y:S02]  /*0440*/  SEL R5, R20, RZ, P6 ;  /* 0x000000ff14057207 */ /* 0x000fe40003000000 */
[----:B------:R-:W-:-:S05]  /*0450*/  SEL R4, R4, RZ, P5 ;  /* 0x000000ff04047207 */ /* 0x000fca0002800000 */
[----:B------:R-:W-:Y:S01]  /*0460*/  IMAD.IADD R6, R4, 0x1, R5 ;  /* 0x0000000104067824 */ /* 0x000fe200078e0205 */
[----:B------:R-:W-:-:S03]  /*0470*/  IADD3 R5, PT, PT, -R7, 0x180, RZ ;  /* 0x0000018007057810 */ /* 0x000fc60007ffe1ff */
[--C-:B------:R-:W-:Y:S02]  /*0480*/  IMAD.IADD R25, R19, 0x1, R6.reuse ;  /* 0x0000000113197824 */ /* 0x100fe400078e0206 */
[--C-:B------:R-:W-:Y:S02]  /*0490*/  IMAD.IADD R23, R18, 0x1, R6.reuse ;  /* 0x0000000112177824 */ /* 0x100fe400078e0206 */
[----:B------:R-:W-:Y:S02]  /*04a0*/  IMAD R4, R0, 0x3, -R6 ;  /* 0x0000000300047824 */ /* 0x000fe400078e0a06 */
[----:B------:R-:W-:Y:S02]  /*04b0*/  IMAD.IADD R19, R6, 0x1, R5 ;  /* 0x0000000106137824 */ /* 0x000fe400078e0205 */
[----:B------:R-:W-:Y:S02]  /*04c0*/  @!P3 IMAD.MOV.U32 R6, RZ, RZ, 0x65 ;  /* 0x00000065ff06b424 */ /* 0x000fe400078e00ff */
[----:B------:R-:W-:Y:S01]  /*04d0*/  IMAD R23, R0, 0x3, -R23 ;  /* 0x0000000300177824 */ /* 0x000fe200078e0a17 */
[----:B------:R-:W-:Y:S01]  /*04e0*/  SEL R4, R19, R4, P0 ;  /* 0x0000000413047207 */ /* 0x000fe20000000000 */
[----:B------:R-:W-:Y:S01]  /*04f0*/  IMAD.IADD R18, R18, 0x1, R19 ;  /* 0x0000000112127824 */ /* 0x000fe200078e0213 */
[----:B0-----:R0:W-:Y:S01]  /*0500*/  @!P3 ST.E.64.STRONG.GPU desc[UR6][R2.64+0x100], R6 ;  /* 0x000100060200b985 */ /* 0x0011e2000c10fb06 */
[----:B------:R-:W-:Y:S01]  /*0510*/  VIADD R23, R23, 0x1 ;  /* 0x0000000117177836 */ /* 0x000fe20000000000 */
[----:B------:R-:W-:Y:S01]  /*0520*/  BAR.SYNC.DEFER_BLOCKING 0x0 ;  /* 0x0000000000007b1d */ /* 0x000fe20000010000 */
[----:B------:R-:W-:-:S03]  /*0530*/  IMAD R25, R0, 0x3, -R25 ;  /* 0x0000000300197824 */ /* 0x000fc600078e0a19 */
[----:B------:R-:W-:Y:S01]  /*0540*/  SEL R20, R18, R23, P2 ;  /* 0x0000001712147207 */ /* 0x000fe20001000000 */
[--C-:B------:R-:W-:Y:S01]  /*0550*/  IMAD R19, R4, 0xc, R21.reuse ;  /* 0x0000000c04137824 */ /* 0x100fe200078e0215 */
[----:B------:R-:W-:Y:S01]  /*0560*/  ISETP.GE.AND P0, PT, R0, R5, PT ;  /* 0x000000050000720c */ /* 0x000fe20003f06270 */
[----:B------:R-:W-:Y:S02]  /*0570*/  VIADD R22, R25, 0x2 ;  /* 0x0000000219167836 */ /* 0x000fe40000000000 */
[----:B------:R-:W-:Y:S02]  /*0580*/  @P1 IMAD.IADD R22, R17, 0x1, R18 ;  /* 0x0000000111161824 */ /* 0x000fe400078e0212 */
[--C-:B------:R-:W-:Y:S01]  /*0590*/  IMAD R20, R20, 0xc, R21.reuse ;  /* 0x0000000c14147824 */ /* 0x100fe200078e0215 */
[----:B0-----:R-:W0:Y:S01]  /*05a0*/  LDC.64 R6, c[0x0][0x398] ;  /* 0x0000e600ff067b82 */ /* 0x001e220000000a00 */
[--C-:B------:R-:W-:Y:S02]  /*05b0*/  IMAD R17, R22, 0xc, R21.reuse ;  /* 0x0000000c16117824 */ /* 0x100fe400078e0215 */
[----:B------:R-:W-:-:S02]  /*05c0*/  IMAD R21, R0, 0xc, R21 ;  /* 0x0000000c00157824 */ /* 0x000fc400078e0215 */
[C---:B------:R-:W-:Y:S02]  /*05d0*/  VIADD R18, R0.reuse, 0x80 ;  /* 0x0000008000127836 */ /* 0x040fe40000000000 */
[--C-:B------:R-:W-:Y:S01]  /*05e0*/  IMAD.IADD R23, R0, 0x1, -R5.reuse ;  /* 0x0000000100177824 */ /* 0x100fe200078e0a05 */
[----:B------:R-:W1:Y:S01]  /*05f0*/  LDC.64 R2, c[0x0][0x3a0] ;  /* 0x0000e800ff027b82 */ /* 0x000e620000000a00 */
[C---:B------:R-:W-:Y:S01]  /*0600*/  IMAD.IADD R33, R18.reuse, 0x1, -R5 ;  /* 0x0000000112217824 */ /* 0x040fe200078e0a05 */
[----:B------:R-:W-:Y:S01]  /*0610*/  ISETP.GE.AND P1, PT, R18, R5, PT ;  /* 0x000000051200720c */ /* 0x000fe20003f26270 */
[----:B------:R-:W-:Y:S04]  /*0620*/  STS [R19], R12 ;  /* 0x0000000c13007388 */ /* 0x000fe80000000800 */
[----:B------:R-:W-:Y:S04]  /*0630*/  STS [R19+0x4], R15 ;  /* 0x0000040f13007388 */ /* 0x000fe80000000800 */
[----:B------:R2:W-:Y:S04]  /*0640*/  STS [R19+0x8], R14 ;  /* 0x0000080e13007388 */ /* 0x0005e80000000800 */
[----:B------:R-:W-:Y:S04]  /*0650*/  STS [R20], R10 ;  /* 0x0000000a14007388 */ /* 0x000fe80000000800 */
[----:B------:R-:W-:Y:S01]  /*0660*/  STS [R20+0x4], R13 ;  /* 0x0000040d14007388 */ /* 0x000fe20000000800 */
[----:B--2---:R-:W2:Y:S03]  /*0670*/  LDC.64 R14, c[0x0][0x390] ;  /* 0x0000e400ff0e7b82 */ /* 0x004ea60000000a00 */
[----:B------:R3:W-:Y:S04]  /*0680*/  STS [R20+0x8], R11 ;  /* 0x0000080b14007388 */ /* 0x0007e80000000800 */
[----:B------:R-:W-:Y:S04]  /*0690*/  STS [R17], R8 ;  /* 0x0000000811007388 */ /* 0x000fe80000000800 */
[----:B------:R4:W-:Y:S01]  /*06a0*/  STS [R17+0x4], R16 ;  /* 0x0000041011007388 */ /* 0x0009e20000000800 */
[----:B---3--:R-:W-:-:S03]  /*06b0*/  VIADD R20, R0, 0x100 ;  /* 0x0000010000147836 */ /* 0x008fc60000000000 */
[----:B------:R3:W-:Y:S01]  /*06c0*/  STS [R17+0x8], R9 ;  /* 0x0000080911007388 */ /* 0x0007e20000000800 */
[----:B------:R-:W-:Y:S01]  /*06d0*/  BAR.SYNC.DEFER_BLOCKING 0x0 ;  /* 0x0000000000007b1d */ /* 0x000fe20000010000 */
[C---:B------:R-:W-:Y:S01]  /*06e0*/  ISETP.GE.AND P2, PT, R20.reuse, R5, PT ;  /* 0x000000051400720c */ /* 0x040fe20003f46270 */
[----:B------:R-:W-:Y:S01]  /*06f0*/  IMAD.IADD R5, R20, 0x1, -R5 ;  /* 0x0000000114057824 */ /* 0x000fe200078e0a05 */
[----:B----4-:R-:W-:Y:S02]  /*0700*/  LOP3.LUT R16, RZ, R0, RZ, 0x33, !PT ;  /* 0x00000000ff107212 */ /* 0x010fe400078e33ff */
[----:B------:R-:W-:-:S03]  /*0710*/  IADD3 R0, PT, PT, -R0, UR4, RZ ;  /* 0x0000000400007c10 */ /* 0x000fc6000fffe1ff */
[----:B------:R-:W-:Y:S02]  /*0720*/  @!P0 VIADD R23, R16, UR4 ;  /* 0x0000000410178c36 */ /* 0x000fe40008000000 */
[----:B------:R-:W-:Y:S02]  /*0730*/  @!P1 VIADD R33, R0, 0xffffff7f ;  /* 0xffffff7f00219836 */ /* 0x000fe40000000000 */
[----:B--2---:R-:W-:-:S04]  /*0740*/  IMAD.WIDE R18, R23, 0x4, R14 ;  /* 0x0000000417127825 */ /* 0x004fc800078e020e */
[----:B------:R-:W-:Y:S02]  /*0750*/  @!P2 VIADD R5, R0, 0xfffffeff ;  /* 0xfffffeff0005a836 */ /* 0x000fe40000000000 */
[----:B---3--:R-:W-:-:S04]  /*0760*/  IMAD.WIDE R16, R33, 0x4, R14 ;  /* 0x0000000421107825 */ /* 0x008fc800078e020e */
[--C-:B0-----:R-:W-:Y:S01]  /*0770*/  IMAD.WIDE R24, R33, 0x4, R6.reuse ;  /* 0x0000000421187825 */ /* 0x101fe200078e0206 */
[----:B------:R-:W0:Y:S03]  /*0780*/  LDS R29, [R21] ;  /* 0x00000000151d7984 */ /* 0x000e260000000800 */
[C---:B------:R-:W-:Y:S01]  /*0790*/  IMAD.WIDE R26, R5.reuse, 0x4, R6 ;  /* 0x00000004051a7825 */ /* 0x040fe200078e0206 */
[----:B------:R-:W2:Y:S03]  /*07a0*/  LDS R31, [R21+0x4] ;  /* 0x00000400151f7984 */ /* 0x000ea60000000800 */
[----:B------:R-:W-:Y:S01]  /*07b0*/  IMAD.WIDE R14, R5, 0x4, R14 ;  /* 0x00000004050e7825 */ /* 0x000fe200078e020e */
[----:B------:R-:W3:Y:S04]  /*07c0*/  LDS R4, [R21+0x8] ;  /* 0x0000080015047984 */ /* 0x000ee80000000800 */
[----:B------:R-:W4:Y:S04]  /*07d0*/  LDS R10, [R21+0x600] ;  /* 0x00060000150a7984 */ /* 0x000f280000000800 */
[----:B------:R-:W5:Y:S04]  /*07e0*/  LDS R8, [R21+0x604] ;  /* 0x0006040015087984 */ /* 0x000f680000000800 */
[----:B------:R-:W5:Y:S04]  /*07f0*/  LDS R11, [R21+0x608] ;  /* 0x00060800150b7984 */ /* 0x000f680000000800 */
[----:B------:R-:W5:Y:S04]  /*0800*/  LDS R9, [R21+0xc00] ;  /* 0x000c000015097984 */ /* 0x000f680000000800 */
[----:B------:R-:W5:Y:S04]  /*0810*/  LDS R12, [R21+0xc04] ;  /* 0x000c0400150c7984 */ /* 0x000f680000000800 */
[----:B------:R1:W5:Y:S02]  /*0820*/  LDS R13, [R21+0xc08] ;  /* 0x000c0800150d7984 */ /* 0x0003640000000800 */
[----:B-1----:R-:W-:-:S02]  /*0830*/  IMAD.WIDE R20, R23, 0x4, R6 ;  /* 0x0000000417147825 */ /* 0x002fc400078e0206 */
[----:B0-----:R-:W-:Y:S02]  /*0840*/  STG.E desc[UR6][R18.64], R29 ;  /* 0x0000001d12007986 */ /* 0x001fe4000c101906 */
[--C-:B------:R-:W-:Y:S02]  /*0850*/  IMAD.WIDE R22, R23, 0x4, R2.reuse ;  /* 0x0000000417167825 */ /* 0x100fe400078e0202 */
[----:B--2---:R-:W-:Y:S02]  /*0860*/  STG.E desc[UR6][R20.64], R31 ;  /* 0x0000001f14007986 */ /* 0x004fe4000c101906 */
[--C-:B------:R-:W-:Y:S02]  /*0870*/  IMAD.WIDE R6, R33, 0x4, R2.reuse ;  /* 0x0000000421067825 */ /* 0x100fe400078e0202 */
[----:B---3--:R-:W-:Y:S02]  /*0880*/  STG.E desc[UR6][R22.64], R4 ;  /* 0x0000000416007986 */ /* 0x008fe4000c101906 */
[----:B------:R-:W-:-:S02]  /*0890*/  IMAD.WIDE R2, R5, 0x4, R2 ;  /* 0x0000000405027825 */ /* 0x000fc400078e0202 */
[----:B----4-:R-:W-:Y:S04]  /*08a0*/  STG.E desc[UR6][R16.64], R10 ;  /* 0x0000000a10007986 */ /* 0x010fe8000c101906 */
[----:B-----5:R-:W-:Y:S04]  /*08b0*/  STG.E desc[UR6][R24.64], R8 ;  /* 0x0000000818007986 */ /* 0x020fe8000c101906 */
[----:B------:R-:W-:Y:S04]  /*08c0*/  STG.E desc[UR6][R6.64], R11 ;  /* 0x0000000b06007986 */ /* 0x000fe8000c101906 */
[----:B------:R-:W-:Y:S04]  /*08d0*/  STG.E desc[UR6][R14.64], R9 ;  /* 0x000000090e007986 */ /* 0x000fe8000c101906 */
[----:B------:R-:W-:Y:S04]  /*08e0*/  STG.E desc[UR6][R26.64], R12 ;  /* 0x0000000c1a007986 */ /* 0x000fe8000c101906 */
[----:B------:R-:W-:Y:S01]  /*08f0*/  STG.E desc[UR6][R2.64], R13 ;  /* 0x0000000d02007986 */ /* 0x000fe2000c101906 */
[----:B------:R-:W-:Y:S05]  /*0900*/  EXIT ;  /* 0x000000000000794d */ /* 0x000fea0003800000 */
.L_x_194:
[----:B------:R-:W0:Y:S01]  /*0910*/  S2R R18, SR_TID.X ;  /* 0x0000000000127919 */ /* 0x000e220000002100 */
[----:B------:R-:W1:Y:S01]  /*0920*/  LDC.64 R8, c[0x0][0x380] ;  /* 0x0000e000ff087b82 */ /* 0x000e620000000a00 */
[----:B0-----:R-:W-:-:S05]  /*0930*/  IMAD R0, R18, 0x3, RZ ;  /* 0x0000000312007824 */ /* 0x001fca00078e02ff */
[----:B------:R-:W-:-:S04]  /*0940*/  IADD3 R3, P0, PT, R19, R0, RZ ;  /* 0x0000000013037210 */ /* 0x000fc80007f1e0ff */
[----:B------:R-:W-:Y:S01]  /*0950*/  LEA.HI.X.SX32 R0, R19, RZ, 0x1, P0 ;  /* 0x000000ff13007211 */ /* 0x000fe200000f0eff */
[----:B-1----:R-:W-:-:S04]  /*0960*/  IMAD.WIDE.U32 R8, R3, 0xc, R8 ;  /* 0x0000000c03087825 */ /* 0x002fc800078e0008 */
        /* <DEDUP_REMOVED lines=56> */
[----:B------:R-:W-:Y:S02]  /*0cf0*/  ISETP.NE.AND P0, PT, R18, RZ, PT ;  /* 0x000000ff1200720c */ /* 0x000fe40003f05270 */
[----:B------:R-:W-:-:S05]  /*0d00*/  LOP3.LUT R9, RZ, R18, RZ, 0x33, !PT ;  /* 0x00000012ff097212 */ /* 0x000fca00078e33ff */
[----:B------:R-:W1:Y:S06]  /*0d10*/  LDC R24, c[0x0][0x370] ;  /* 0x0000dc00ff187b82 */ /* 0x000e6c0000000800 */
[----:B------:R-:W-:Y:S01]  /*0d20*/  @!P0 IMAD.MOV.U32 R10, RZ, RZ, 0x64 ;  /* 0x00000064ff0a8424 */ /* 0x000fe200078e00ff */
[----:B------:R2:W-:Y:S01]  /*0d30*/  @!P0 STS [UR4+0x2c], R11 ;  /* 0x00002c0bff008988 */ /* 0x0005e20008000804 */
[----:B0-----:R-:W-:-:S04]  /*0d40*/  IMAD.WIDE R20, R26, 0x8, R22 ;  /* 0x000000081a147825 */ /* 0x001fc800078e0216 */
[----:B------:R-:W-:Y:S01]  /*0d50*/  IMAD.IADD R26, R26, 0x1, R9 ;  /* 0x000000011a1a7824 */ /* 0x000fe200078e0209 */
[----:B------:R2:W-:Y:S01]  /*0d60*/  @!P0 ST.E.64.STRONG.GPU desc[UR6][R20.64+0x100], R10 ;  /* 0x0001000a14008985 */ /* 0x0005e2000c10fb06 */
[----:B-1----:R-:W-:-:S13]  /*0d70*/  ISETP.GT.U32.AND P1, PT, R24, 0x1f3, PT ;  /* 0x000001f31800780c */ /* 0x002fda0003f24070 */
[----:B--2---:R-:W-:Y:S05]  /*0d80*/  @P1 BRA `(.L_x_196) ;  /* 0x0000000000081947 */ /* 0x004fea0003800000 */
[----:B------:R0:W-:Y:S06]  /*0d90*/  MEMBAR.SC.CTA ;  /* 0x0000000000007992 */ /* 0x0001ec0000000000 */
[----:B0-----:R-:W-:Y:S05]  /*0da0*/  BRA `(.L_x_197) ;  /* 0x0000000000087947 */ /* 0x001fea0003800000 */
.L_x_196:
[----:B------:R-:W-:Y:S05]  /*0db0*/  NANOSLEEP 0x1c2 ;  /* 0x000001c20000795d */ /* 0x000fea0003800000 */
[----:B------:R-:W-:Y:S01]  /*0dc0*/  NOP ;  /* 0x0000000000007918 */ /* 0x000fe20000000000 */
.L_x_197:
[----:B------:R-:W-:-:S05]  /*0dd0*/  IMAD.WIDE R22, R26, 0x8, R22 ;  /* 0x000000081a167825 */ /* 0x000fca00078e0216 */
[----:B------:R-:W2:Y:S01]  /*0de0*/  LD.E.64.STRONG.GPU R8, desc[UR6][R22.64+0x100] ;  /* 0x0001000616087980 */ /* 0x000ea2000c10fb00 */
[----:B------:R-:W-:Y:S01]  /*0df0*/  UMOV UR5, 0xffffffff ;  /* 0xffffffff00057882 */ /* 0x000fe20000000000 */
[----:B--2---:R-:W-:Y:S02]  /*0e00*/  ISETP.NE.AND P0, PT, R8, 0x63, PT ;  /* 0x000000630800780c */ /* 0x004fe40003f05270 */
[----:B------:R-:W-:Y:S11]  /*0e10*/  BRA.DIV UR5, `(.L_x_198) ;  /* 0x0000002e05147947 */ /* 0x000ff6000b800000 */
[----:B------:R-:W-:-:S13]  /*0e20*/  VOTE.ANY P0, !P0 ;  /* 0x0000000000ff7806 */ /* 0x000fda0004000100 */
.L_x_247:
[----:B------:R-:W-:Y:S05]  /*0e30*/  @!P0 BRA `(.L_x_199) ;  /* 0x0000000000308947 */ /* 0x000fea0003800000 */
.L_x_203:
[----:B------:R-:W-:Y:S05]  /*0e40*/  YIELD ;  /* 0x0000000000007946 */ /* 0x000fea0003800000 */
[----:B------:R-:W-:Y:S05]  /*0e50*/  @P1 BRA `(.L_x_200) ;  /* 0x0000000000081947 */ /* 0x000fea0003800000 */
[----:B------:R0:W-:Y:S06]  /*0e60*/  MEMBAR.SC.CTA ;  /* 0x0000000000007992 */ /* 0x0001ec0000000000 */
[----:B0-----:R-:W-:Y:S05]  /*0e70*/  BRA `(.L_x_201) ;  /* 0x0000000000087947 */ /* 0x001fea0003800000 */
.L_x_200:
[----:B------:R-:W-:Y:S05]  /*0e80*/  NANOSLEEP 0x15e ;  /* 0x0000015e0000795d */ /* 0x000fea0003800000 */
[----:B------:R-:W-:Y:S01]  /*0e90*/  NOP ;  /* 0x0000000000007918 */ /* 0x000fe20000000000 */
.L_x_201:
[----:B------:R-:W2:Y:S01]  /*0ea0*/  LD.E.64.STRONG.GPU R8, desc[UR6][R22.64+0x100] ;  /* 0x0001000616087980 */ /* 0x000ea2000c10fb00 */
[----:B------:R-:W-:Y:S01]  /*0eb0*/  UMOV UR5, 0xffffffff ;  /* 0xffffffff00057882 */ /* 0x000fe20000000000 */
[----:B--2---:R-:W-:Y:S02]  /*0ec0*/  ISETP.NE.AND P0, PT, R8, 0x63, PT ;  /* 0x000000630800780c */ /* 0x004fe40003f05270 */
[----:B------:R-:W-:Y:S11]  /*0ed0*/  BRA.DIV UR5, `(.L_x_202) ;  /* 0x0000002e05087947 */ /* 0x000ff6000b800000 */
[----:B------:R-:W-:-:S13]  /*0ee0*/  VOTE.ANY P0, !P0 ;  /* 0x0000000000ff7806 */ /* 0x000fda0004000100 */
.L_x_250:
[----:B------:R-:W-:Y:S05]  /*0ef0*/  @P0 BRA `(.L_x_203) ;  /* 0xfffffffc00d00947 */ /* 0x000fea000383ffff */
.L_x_199:
        /* <DEDUP_REMOVED lines=8> */
[C---:B------:R-:W-:Y:S02]  /*0f80*/  VIADD R27, R0.reuse, 0x8 ;  /* 0x00000008001b7836 */ /* 0x040fe40000000000 */
[----:B------:R-:W-:-:S08]  /*0f90*/  VIADD R31, R0, 0x10 ;  /* 0x00000010001f7836 */ /* 0x000fd00000000000 */
        /* <DEDUP_REMOVED lines=14> */
[----:B------:R-:W0:Y:S03]  /*1080*/  LDC.64 R22, c[0x0][0x3b0] ;  /* 0x0000ec00ff167b82 */ /* 0x000e260000000a00 */
[----:B------:R-:W1:Y:S02]  /*1090*/  SHFL.DOWN PT, R37, R32, 0x4, R35 ;  /* 0x0880000020257989 */ /* 0x000e6400000e0023 */
[----:B-1----:R-:W-:Y:S02]  /*10a0*/  SEL R37, R37, RZ, !P0 ;  /* 0x000000ff25257207 */ /* 0x002fe40004000000 */
[----:B------:R-:W-:-:S03]  /*10b0*/  ISETP.GT.AND P0, PT, R27, R35, PT ;  /* 0x000000231b00720c */ /* 0x000fc60003f04270 */
[----:B------:R-:W-:Y:S01]  /*10c0*/  IMAD.IADD R34, R32, 0x1, R37 ;  /* 0x0000000120227824 */ /* 0x000fe200078e0225 */
[----:B0-----:R-:W-:-:S04]  /*10d0*/  IADD3 R32, P1, PT, R22, 0x100, RZ ;  /* 0x0000010016207810 */ /* 0x001fc80007f3e0ff */
[----:B------:R-:W0:Y:S01]  /*10e0*/  SHFL.DOWN PT, R37, R34, 0x8, R35 ;  /* 0x0900000022257989 */ /* 0x000e2200000e0023 */
[----:B------:R-:W-:Y:S01]  /*10f0*/  IMAD.X R33, RZ, RZ, R23, P1 ;  /* 0x000000ffff217224 */ /* 0x000fe200008e0617 */
[----:B0-----:R-:W-:Y:S02]  /*1100*/  SEL R9, R37, RZ, !P0 ;  /* 0x000000ff25097207 */ /* 0x001fe40004000000 */
[----:B------:R-:W-:-:S03]  /*1110*/  ISETP.GT.AND P0, PT, R31, R35, PT ;  /* 0x000000231f00720c */ /* 0x000fc60003f04270 */
[----:B------:R-:W-:-:S05]  /*1120*/  IMAD.IADD R9, R34, 0x1, R9 ;  /* 0x0000000122097824 */ /* 0x000fca00078e0209 */
[----:B------:R-:W0:Y:S02]  /*1130*/  SHFL.DOWN PT, R37, R9, 0x10, R35 ;  /* 0x0a00000009257989 */ /* 0x000e2400000e0023 */
[----:B0-----:R-:W-:-:S05]  /*1140*/  SEL R34, R37, RZ, !P0 ;  /* 0x000000ff25227207 */ /* 0x001fca0004000000 */
[----:B------:R-:W-:-:S07]  /*1150*/  IMAD.IADD R34, R9, 0x1, R34 ;  /* 0x0000000109227824 */ /* 0x000fce00078e0222 */
.L_x_259:
[----:B------:R-:W-:Y:S05]  /*1160*/  @!P3 BRA `(.L_x_205) ;  /* 0x0000000000d4b947 */ /* 0x000fea0003800000 */
.L_x_213:
[----:B------:R-:W-:-:S05]  /*1170*/  IMAD.WIDE R8, R26, 0x8, R32 ;  /* 0x000000081a087825 */ /* 0x000fca00078e0220 */
[----:B------:R-:W2:Y:S01]  /*1180*/  LD.E.64.STRONG.GPU R22, desc[UR6][R8.64+-0x100] ;  /* 0xffff000608167980 */ /* 0x000ea2000c10fb00 */
[----:B------:R-:W-:Y:S05]  /*1190*/  YIELD ;  /* 0x0000000000007946 */ /* 0x000fea0003800000 */
[----:B------:R-:W-:Y:S01]  /*11a0*/  UMOV UR5, 0xffffffff ;  /* 0xffffffff00057882 */ /* 0x000fe20000000000 */
[----:B--2---:R-:W-:Y:S02]  /*11b0*/  ISETP.NE.AND P0, PT, R22, 0x63, PT ;  /* 0x000000631600780c */ /* 0x004fe40003f05270 */
[----:B------:R-:W-:Y:S11]  /*11c0*/  BRA.DIV UR5, `(.L_x_206) ;  /* 0x0000002e05747947 */ /* 0x000ff6000b800000 */
[----:B------:R-:W-:-:S13]  /*11d0*/  VOTE.ANY P0, !P0 ;  /* 0x0000000000ff7806 */ /* 0x000fda0004000100 */
.L_x_262:
[----:B------:R-:W-:Y:S05]  /*11e0*/  @!P0 BRA `(.L_x_207) ;  /* 0x0000000000348947 */ /* 0x000fea0003800000 */
[----:B------:R-:W-:-:S13]  /*11f0*/  ISETP.GT.U32.AND P1, PT, R24, 0x1f3, PT ;  /* 0x000001f31800780c */ /* 0x000fda0003f24070 */
.L_x_211:
[----:B------:R-:W-:Y:S05]  /*1200*/  YIELD ;  /* 0x0000000000007946 */ /* 0x000fea0003800000 */
[----:B------:R-:W-:Y:S05]  /*1210*/  @P1 BRA `(.L_x_208) ;  /* 0x0000000000081947 */ /* 0x000fea0003800000 */
[----:B------:R0:W-:Y:S06]  /*1220*/  MEMBAR.SC.CTA ;  /* 0x0000000000007992 */ /* 0x0001ec0000000000 */
[----:B0-----:R-:W-:Y:S05]  /*1230*/  BRA `(.L_x_209) ;  /* 0x0000000000087947 */ /* 0x001fea0003800000 */
.L_x_208:
[----:B------:R-:W-:Y:S05]  /*1240*/  NANOSLEEP 0x15e ;  /* 0x0000015e0000795d */ /* 0x000fea0003800000 */
[----:B------:R-:W-:Y:S01]  /*1250*/  NOP ;  /* 0x0000000000007918 */ /* 0x000fe20000000000 */
.L_x_209:
[----:B------:R-:W2:Y:S01]  /*1260*/  LD.E.64.STRONG.GPU R22, desc[UR6][R8.64+-0x100] ;  /* 0xffff000608167980 */ /* 0x000ea2000c10fb00 */
[----:B------:R-:W-:Y:S01]  /*1270*/  UMOV UR5, 0xffffffff ;  /* 0xffffffff00057882 */ /* 0x000fe20000000000 */
[----:B--2---:R-:W-:Y:S02]  /*1280*/  ISETP.NE.AND P0, PT, R22, 0x63, PT ;  /* 0x000000631600780c */ /* 0x004fe40003f05270 */
[----:B------:R-:W-:Y:S11]  /*1290*/  BRA.DIV UR5, `(.L_x_210) ;  /* 0x0000002e05647947 */ /* 0x000ff6000b800000 */
[----:B------:R-:W-:-:S13]  /*12a0*/  VOTE.ANY P0, !P0 ;  /* 0x0000000000ff7806 */ /* 0x000fda0004000100 */
.L_x_265:
[----:B------:R-:W-:Y:S05]  /*12b0*/  @P0 BRA `(.L_x_211) ;  /* 0xfffffffc00d00947 */ /* 0x000fea000383ffff */
.L_x_207:
        /* <DEDUP_REMOVED lines=31> */
.L_x_274:
[----:B------:R-:W-:Y:S05]  /*14b0*/  @P3 BRA `(.L_x_213) ;  /* 0xfffffffc002c3947 */ /* 0x000fea000383ffff */
.L_x_205:
        /* <DEDUP_REMOVED lines=9> */
[----:B0-----:R-:W-:Y:S01]  /*1550*/  @!P1 LEA R0, R9, R0, 0x18 ;  /* 0x0000000009009211 */ /* 0x001fe200078ec0ff */
[----:B------:R-:W-:Y:S02]  /*1560*/  IMAD.MOV.U32 R9, RZ, RZ, R25 ;  /* 0x000000ffff097224 */ /* 0x000fe400078e0019 */
[----:B------:R-:W-:Y:S01]  /*1570*/  @!P0 IMAD.MOV.U32 R9, RZ, RZ, R34 ;  /* 0x000000ffff098224 */ /* 0x000fe200078e0022 */
[----:B-1----:R-:W-:Y:S01]  /*1580*/  @!P0 LEA R23, R23, R8, 0x18 ;  /* 0x0000000817178211 */ /* 0x002fe200078ec0ff */
[----:B------:R2:W-:Y:S04]  /*1590*/  @!P1 STS [R0+0x28], R11 ;  /* 0x0000280b00009388 */ /* 0x0005e80000000800 */
[----:B------:R2:W-:Y:S04]  /*15a0*/  @!P1 STS [R0+0x24], R34 ;  /* 0x0000242200009388 */ /* 0x0005e80000000800 */
[----:B------:R2:W-:Y:S02]  /*15b0*/  @!P0 STS [R23+0x14], R34 ;  /* 0x0000142217008388 */ /* 0x0005e40000000800 */
.L_x_195:
[----:B--2---:R-:W0:Y:S01]  /*15c0*/  S2R R11, SR_CgaCtaId ;  /* 0x00000000000b7919 */ /* 0x004e220000008800 */
[----:B------:R-:W-:Y:S05]  /*15d0*/  WARPSYNC.ALL ;  /* 0x0000000000007948 */ /* 0x000fea0003800000 */
[----:B------:R-:W-:Y:S01]  /*15e0*/  BAR.SYNC.DEFER_BLOCKING 0x0 ;  /* 0x0000000000007b1d */ /* 0x000fe20000010000 */
[----:B------:R-:W-:Y:S01]  /*15f0*/  MOV R0, 0x400 ;  /* 0x0000040000007802 */ /* 0x000fe20000000f00 */
[C---:B------:R-:W-:Y:S01]  /*1600*/  IMAD R23, R18.reuse, 0x3, RZ ;  /* 0x0000000312177824 */ /* 0x040fe200078e02ff */
[C---:B------:R-:W-:Y:S01]  /*1610*/  ISETP.NE.AND P0, PT, R18.reuse, RZ, PT ;  /* 0x000000ff1200720c */ /* 0x040fe20003f05270 */
[C---:B------:R-:W-:Y:S01]  /*1620*/  VIADD R20, R18.reuse, 0x80 ;  /* 0x0000008012147836 */ /* 0x040fe20000000000 */
[----:B------:R-:W-:Y:S01]  /*1630*/  ISETP.GT.AND P1, PT, R17, RZ, PT ;  /* 0x000000ff1100720c */ /* 0x000fe20003f24270 */
[----:B------:R-:W1:Y:S01]  /*1640*/  LDCU UR5, c[0x0][0x3bc] ;  /* 0x00007780ff0577ac */ /* 0x000e620008000800 */
[----:B------:R-:W-:Y:S01]  /*1650*/  VIADD R22, R18, 0x100 ;  /* 0x0000010012167836 */ /* 0x000fe20000000000 */
[----:B0-----:R-:W-:-:S05]  /*1660*/  LEA R25, R11, R0, 0x18 ;  /* 0x000000000b197211 */ /* 0x001fca00078ec0ff */
[----:B------:R-:W0:Y:S04]  /*1670*/  LDS R8, [R25+0x14] ;  /* 0x0000140019087984 */ /* 0x000e280000000800 */
[----:B------:R-:W2:Y:S04]  /*1680*/  LDS R11, [R25+0x24] ;  /* 0x00002400190b7984 */ /* 0x000ea80000000800 */
[----:B------:R-:W3:Y:S01]  /*1690*/  LDS R0, [R25+0x2c] ;  /* 0x00002c0019007984 */ /* 0x000ee20000000800 */
[----:B0-----:R-:W-:Y:S01]  /*16a0*/  SEL R8, R8, RZ, P0 ;  /* 0x000000ff08087207 */ /* 0x001fe20000000000 */
[----:B------:R-:W-:Y:S01]  /*16b0*/  BAR.SYNC.DEFER_BLOCKING 0x0 ;  /* 0x0000000000007b1d */ /* 0x000fe20000010000 */
[----:B------:R-:W-:-:S02]  /*16c0*/  ISETP.GT.AND P0, PT, R15, RZ, PT ;  /* 0x000000ff0f00720c */ /* 0x000fc40003f04270 */
[----:B--2---:R-:W-:Y:S01]  /*16d0*/  IADD3 R19, PT, PT, R18, R19, -R11 ;  /* 0x0000001312137210 */ /* 0x004fe20007ffe80b */
[----:B------:R-:W-:Y:S01]  /*16e0*/  IMAD.IADD R8, R8, 0x1, R9 ;  /* 0x0000000108087824 */ /* 0x000fe200078e0209 */
[----:B---3--:R-:W-:-:S03]  /*16f0*/  IADD3 R21, PT, PT, -R0, 0x180, RZ ;  /* 0x0000018000157810 */ /* 0x008fc60007ffe1ff */
[--C-:B------:R-:W-:Y:S01]  /*1700*/  IMAD.IADD R10, R8, 0x1, -R11.reuse ;  /* 0x00000001080a7824 */ /* 0x100fe200078e0a0b */
[C---:B------:R-:W-:Y:S02]  /*1710*/  IADD3 R2, PT, PT, R11.reuse, -R2, -R8 ;  /* 0x800000020b027210 */ /* 0x040fe40007ffe808 */
[----:B------:R-:W-:Y:S01]  /*1720*/  IADD3 R8, PT, PT, R11, -R8, -R4 ;  /* 0x800000080b087210 */ /* 0x000fe20007ffe804 */
[--C-:B------:R-:W-:Y:S01]  /*1730*/  IMAD.IADD R9, R23, 0x1, -R10.reuse ;  /* 0x0000000117097824 */ /* 0x100fe200078e0a0a */
[----:B------:R-:W-:Y:S01]  /*1740*/  IADD3 R0, PT, PT, R18, R0, R11 ;  /* 0x0000000012007210 */ /* 0x000fe20007ffe00b */
[----:B------:R-:W-:Y:S01]  /*1750*/  IMAD.IADD R10, R21, 0x1, R10 ;  /* 0x00000001150a7824 */ /* 0x000fe200078e020a */
[----:B------:R-:W-:Y:S02]  /*1760*/  IADD3 R8, PT, PT, R23, 0x1, R8 ;  /* 0x0000000117087810 */ /* 0x000fe40007ffe008 */
[----:B------:R-:W-:Y:S01]  /*1770*/  LOP3.LUT R19, RZ, R19, RZ, 0x33, !PT ;  /* 0x00000013ff137212 */ /* 0x000fe200078e33ff */
[----:B------:R-:W-:Y:S01]  /*1780*/  IMAD.IADD R4, R4, 0x1, R10 ;  /* 0x0000000104047824 */ /* 0x000fe200078e020a */
[----:B------:R-:W-:-:S02]  /*1790*/  SEL R9, R10, R9, P1 ;  /* 0x000000090a097207 */ /* 0x000fc40000800000 */
[----:B------:R-:W-:Y:S01]  /*17a0*/  ISETP.GT.AND P1, PT, R16, RZ, PT ;  /* 0x000000ff1000720c */ /* 0x000fe20003f24270 */
[----:B-1----:R-:W-:Y:S01]  /*17b0*/  VIADD R19, R19, UR5 ;  /* 0x0000000513137c36 */ /* 0x002fe20008000000 */
[----:B------:R-:W-:Y:S01]  /*17c0*/  IADD3 R10, PT, PT, R23, 0x2, R2 ;  /* 0x00000002170a7810 */ /* 0x000fe20007ffe002 */
[----:B------:R-:W-:Y:S01]  /*17d0*/  @P0 IMAD.IADD R10, R3, 0x1, R4 ;  /* 0x00000001030a0824 */ /* 0x000fe200078e0204 */
[----:B------:R-:W-:Y:S01]  /*17e0*/  SEL R8, R4, R8, P1 ;  /* 0x0000000804087207 */ /* 0x000fe20000800000 */
[--C-:B------:R-:W-:Y:S01]  /*17f0*/  IMAD R2, R9, 0xc, R25.reuse ;  /* 0x0000000c09027824 */ /* 0x100fe200078e0219 */
[-C--:B------:R-:W-:Y:S01]  /*1800*/  ISETP.GE.AND P1, PT, R20, R21.reuse, PT ;  /* 0x000000151400720c */ /* 0x080fe20003f26270 */
[--C-:B------:R-:W-:Y:S01]  /*1810*/  IMAD R10, R10, 0xc, R25.reuse ;  /* 0x0000000c0a0a7824 */ /* 0x100fe200078e0219 */
[-C--:B------:R-:W-:Y:S01]  /*1820*/  ISETP.GE.AND P2, PT, R22, R21.reuse, PT ;  /* 0x000000151600720c */ /* 0x080fe20003f46270 */
[--C-:B------:R-:W-:Y:S01]  /*1830*/  IMAD R23, R8, 0xc, R25.reuse ;  /* 0x0000000c08177824 */ /* 0x100fe200078e0219 */
[----:B-----5:R-:W-:Y:S01]  /*1840*/  STS [R2], R14 ;  /* 0x0000000e02007388 */ /* 0x020fe20000000800 */
[C---:B------:R-:W-:Y:S01]  /*1850*/  IMAD R25, R18.reuse, 0xc, R25 ;  /* 0x0000000c12197824 */ /* 0x040fe200078e0219 */
[----:B------:R-:W0:Y:S01]  /*1860*/  LDC.64 R8, c[0x0][0x390] ;  /* 0x0000e400ff087b82 */ /* 0x000e220000000a00 */
[----:B------:R-:W-:Y:S01]  /*1870*/  ISETP.GE.AND P0, PT, R18, R21, PT ;  /* 0x000000151200720c */ /* 0x000fe20003f06270 */
[----:B------:R-:W-:Y:S01]  /*1880*/  STS [R2+0x4], R13 ;  /* 0x0000040d02007388 */ /* 0x000fe20000000800 */
[----:B------:R-:W-:-:S02]  /*1890*/  VIADD R18, R0, 0xfffffe80 ;  /* 0xfffffe8000127836 */ /* 0x000fc40000000000 */
[C---:B------:R-:W-:Y:S01]  /*18a0*/  VIADD R33, R19.reuse, 0xffffff00 ;  /* 0xffffff0013217836 */ /* 0x040fe20000000000 */
[----:B------:R1:W-:Y:S02]  /*18b0*/  STS [R2+0x8], R17 ;  /* 0x0000081102007388 */ /* 0x0003e40000000800 */
[----:B------:R-:W-:Y:S01]  /*18c0*/  SEL R11, R19, R18, !P0 ;  /* 0x00000012130b7207 */ /* 0x000fe20004000000 */
[----:B------:R-:W-:Y:S01]  /*18d0*/  @P2 VIADD R33, R0, 0xffffff80 ;  /* 0xffffff8000212836 */ /* 0x000fe20000000000 */
[----:B------:R-:W-:Y:S04]  /*18e0*/  STS [R23], R12 ;  /* 0x0000000c17007388 */ /* 0x000fe80000000800 */
[----:B------:R-:W-:Y:S01]  /*18f0*/  STS [R23+0x4], R7 ;  /* 0x0000040717007388 */ /* 0x000fe20000000800 */
[----:B-1----:R-:W1:Y:S03]  /*1900*/  LDC.64 R2, c[0x0][0x398] ;  /* 0x0000e600ff027b82 */ /* 0x002e660000000a00 */
[----:B------:R2:W-:Y:S04]  /*1910*/  STS [R23+0x8], R16 ;  /* 0x0000081017007388 */ /* 0x0005e80000000800 */
[----:B------:R-:W-:Y:S01]  /*1920*/  STS [R10], R6 ;  /* 0x000000060a007388 */ /* 0x000fe20000000800 */
[----:B0-----:R-:W-:-:S03]  /*1930*/  IMAD.WIDE R26, R33, 0x4, R8 ;  /* 0x00000004211a7825 */ /* 0x001fc600078e0208 */
[----:B------:R0:W-:Y:S01]  /*1940*/  STS [R10+0x4], R5 ;  /* 0x000004050a007388 */ /* 0x0001e20000000800 */
[----:B--2---:R-:W-:-:S03]  /*1950*/  IMAD.WIDE R22, R11, 0x4, R8 ;  /* 0x000000040b167825 */ /* 0x004fc600078e0208 */
[----:B------:R2:W-:Y:S01]  /*1960*/  STS [R10+0x8], R15 ;  /* 0x0000080f0a007388 */ /* 0x0005e20000000800 */
[----:B------:R-:W-:Y:S08]  /*1970*/  BAR.SYNC.DEFER_BLOCKING 0x0 ;  /* 0x0000000000007b1d */ /* 0x000ff00000010000 */
[----:B0-----:R-:W0:Y:S01]  /*1980*/  LDC.64 R4, c[0x0][0x3a0] ;  /* 0x0000e800ff047b82 */ /* 0x001e220000000a00 */
[----:B--2---:R-:W-:-:S02]  /*1990*/  VIADD R15, R19, 0xffffff80 ;  /* 0xffffff80130f7836 */ /* 0x004fc40000000000 */
[----:B------:R-:W-:Y:S02]  /*19a0*/  @P1 VIADD R15, R0, 0xffffff00 ;  /* 0xffffff00000f1836 */ /* 0x000fe40000000000 */
[----:B-1----:R-:W-:-:S04]  /*19b0*/  IMAD.WIDE R28, R33, 0x4, R2 ;  /* 0x00000004211c7825 */ /* 0x002fc800078e0202 */
[----:B------:R-:W-:-:S04]  /*19c0*/  IMAD.WIDE R20, R15, 0x4, R8 ;  /* 0x000000040f147825 */ /* 0x000fc800078e0208 */
[----:B------:R-:W-:Y:S01]  /*19d0*/  IMAD.WIDE R8, R15, 0x4, R2 ;  /* 0x000000040f087825 */ /* 0x000fe200078e0202 */
[----:B------:R-:W1:Y:S04]  /*19e0*/  LDS R31, [R25] ;  /* 0x00000000191f7984 */ /* 0x000e680000000800 */
[----:B------:R-:W2:Y:S01]  /*19f0*/  LDS R17, [R25+0x4] ;  /* 0x0000040019117984 */ /* 0x000ea20000000800 */
[----:B0-----:R-:W-:-:S03]  /*1a00*/  IMAD.WIDE R18, R11, 0x4, R4 ;  /* 0x000000040b127825 */ /* 0x001fc600078e0204 */
[----:B------:R-:W0:Y:S04]  /*1a10*/  LDS R7, [R25+0x8] ;  /* 0x0000080019077984 */ /* 0x000e280000000800 */
[----:B------:R-:W3:Y:S04]  /*1a20*/  LDS R16, [R25+0x600] ;  /* 0x0006000019107984 */ /* 0x000ee80000000800 */
[----:B------:R-:W4:Y:S04]  /*1a30*/  LDS R14, [R25+0x604] ;  /* 0x00060400190e7984 */ /* 0x000f280000000800 */
[----:B------:R-:W4:Y:S04]  /*1a40*/  LDS R13, [R25+0x608] ;  /* 0x00060800190d7984 */ /* 0x000f280000000800 */
[----:B------:R-:W4:Y:S04]  /*1a50*/  LDS R12, [R25+0xc00] ;  /* 0x000c0000190c7984 */ /* 0x000f280000000800 */
[----:B------:R-:W4:Y:S04]  /*1a60*/  LDS R10, [R25+0xc04] ;  /* 0x000c0400190a7984 */ /* 0x000f280000000800 */
[----:B------:R1:W4:Y:S02]  /*1a70*/  LDS R6, [R25+0xc08] ;  /* 0x000c080019067984 */ /* 0x0003240000000800 */
[----:B-1----:R-:W-:-:S02]  /*1a80*/  IMAD.WIDE R24, R11, 0x4, R2 ;  /* 0x000000040b187825 */ /* 0x002fc400078e0202 */
[----:B------:R-:W-:Y:S02]  /*1a90*/  STG.E desc[UR6][R22.64], R31 ;  /* 0x0000001f16007986 */ /* 0x000fe4000c101906 */
[--C-:B------:R-:W-:Y:S02]  /*1aa0*/  IMAD.WIDE R2, R15, 0x4, R4.reuse ;  /* 0x000000040f027825 */ /* 0x100fe400078e0204 */
[----:B--2---:R-:W-:Y:S02]  /*1ab0*/  STG.E desc[UR6][R24.64], R17 ;  /* 0x0000001118007986 */ /* 0x004fe4000c101906 */
[----:B------:R-:W-:Y:S02]  /*1ac0*/  IMAD.WIDE R4, R33, 0x4, R4 ;  /* 0x0000000421047825 */ /* 0x000fe400078e0204 */
[----:B0-----:R-:W-:Y:S04]  /*1ad0*/  STG.E desc[UR6][R18.64], R7 ;  /* 0x0000000712007986 */ /* 0x001fe8000c101906 */
[----:B---3--:R-:W-:Y:S04]  /*1ae0*/  STG.E desc[UR6][R20.64], R16 ;  /* 0x0000001014007986 */ /* 0x008fe8000c101906 */
[----:B----4-:R-:W-:Y:S04]  /*1af0*/  STG.E desc[UR6][R8.64], R14 ;  /* 0x0000000e08007986 */ /* 0x010fe8000c101906 */
[----:B------:R-:W-:Y:S04]  /*1b00*/  STG.E desc[UR6][R2.64], R13 ;  /* 0x0000000d02007986 */ /* 0x000fe8000c101906 */
[----:B------:R-:W-:Y:S04]  /*1b10*/  STG.E desc[UR6][R26.64], R12 ;  /* 0x0000000c1a007986 */ /* 0x000fe8000c101906 */
[----:B------:R-:W-:Y:S04]  /*1b20*/  STG.E desc[UR6][R28.64], R10 ;  /* 0x0000000a1c007986 */ /* 0x000fe8000c101906 */
[----:B------:R-:W-:Y:S01]  /*1b30*/  STG.E desc[UR6][R4.64], R6 ;  /* 0x0000000604007986 */ /* 0x000fe2000c101906 */
[----:B------:R-:W-:Y:S05]  /*1b40*/  EXIT ;  /* 0x000000000000794d */ /* 0x000fea0003800000 */
.L_x_193:
[----:B------:R-:W0:Y:S01]  /*1b50*/  LDCU UR4, c[0x0][0x3bc] ;  /* 0x00007780ff0477ac */ /* 0x000e220008000800 */
[----:B------:R-:W-:Y:S01]  /*1b60*/  ISETP.NE.AND P0, PT, R26, RZ, PT ;  /* 0x000000ff1a00720c */ /* 0x000fe20003f05270 */
[----:B------:R-:W-:Y:S01]  /*1b70*/  BSSY.RECONVERGENT B0, `(.L_x_214) ;  /* 0x00001e9000007945 */ /* 0x000fe20003800200 */
[----:B0-----:R-:W-:-:S11]  /*1b80*/  IADD3 R14, PT, PT, -R19, UR4, RZ ;  /* 0x00000004130e7c10 */ /* 0x001fd6000fffe1ff */
[----:B------:R-:W-:Y:S05]  /*1b90*/  @P0 BRA `(.L_x_215) ;  /* 0x0000000800700947 */ /* 0x000fea0003800000 */
[----:B------:R-:W0:Y:S01]  /*1ba0*/  S2R R9, SR_TID.X ;  /* 0x0000000000097919 */ /* 0x000e220000002100 */
[----:B------:R-:W1:Y:S01]  /*1bb0*/  LDC.64 R4, c[0x0][0x380] ;  /* 0x0000e000ff047b82 */ /* 0x000e620000000a00 */
[----:B------:R-:W-:Y:S01]  /*1bc0*/  CS2R R16, SRZ ;  /* 0x0000000000107805 */ /* 0x000fe2000001ff00 */
[----:B------:R-:W-:Y:S02]  /*1bd0*/  IMAD.MOV.U32 R8, RZ, RZ, RZ ;  /* 0x000000ffff087224 */ /* 0x000fe400078e00ff */
[----:B0-----:R-:W-:-:S04]  /*1be0*/  IMAD R11, R9, 0x3, RZ ;  /* 0x00000003090b7824 */ /* 0x001fc800078e02ff */
[C---:B------:R-:W-:Y:S01]  /*1bf0*/  VIADD R15, R11.reuse, 0x1 ;  /* 0x000000010b0f7836 */ /* 0x040fe20000000000 */
[CC--:B------:R-:W-:Y:S01]  /*1c00*/  ISETP.GE.AND P0, PT, R11.reuse, R14.reuse, PT ;  /* 0x0000000e0b00720c */ /* 0x0c0fe20003f06270 */
[----:B------:R-:W-:Y:S02]  /*1c10*/  VIADD R13, R11, 0x2 ;  /* 0x000000020b0d7836 */ /* 0x000fe40000000000 */
[----:B------:R-:W-:Y:S01]  /*1c20*/  IMAD.IADD R19, R19, 0x1, R11 ;  /* 0x0000000113137824 */ /* 0x000fe200078e020b */
[-C--:B------:R-:W-:Y:S02]  /*1c30*/  ISETP.GE.AND P1, PT, R15, R14.reuse, PT ;  /* 0x0000000e0f00720c */ /* 0x080fe40003f26270 */
[----:B------:R-:W-:Y:S01]  /*1c40*/  ISETP.GE.AND P2, PT, R13, R14, PT ;  /* 0x0000000e0d00720c */ /* 0x000fe20003f46270 */
[----:B-1----:R-:W-:Y:S01]  /*1c50*/  IMAD.WIDE.U32 R4, R19, 0xc, R4 ;  /* 0x0000000c13047825 */ /* 0x002fe200078e0004 */
[----:B------:R-:W-:-:S06]  /*1c60*/  CS2R R18, SRZ ;  /* 0x0000000000127805 */ /* 0x000fcc000001ff00 */
[----:B------:R-:W2:Y:S04]  /*1c70*/  @!P0 LDG.E R19, desc[UR6][R4.64+0x8] ;  /* 0x0000080604138981 */ /* 0x000ea8000c1e1900 */
[----:B------:R-:W3:Y:S04]  /*1c80*/  @!P1 LDG.E R17, desc[UR6][R4.64+0x14] ;  /* 0x0000140604119981 */ /* 0x000ee8000c1e1900 */
[----:B------:R-:W4:Y:S01]  /*1c90*/  @!P2 LDG.E R8, desc[UR6][R4.64+0x20] ;  /* 0x000020060408a981 */ /* 0x000f22000c1e1900 */
[----:B------:R-:W-:Y:S02]  /*1ca0*/  IMAD.MOV.U32 R2, RZ, RZ, RZ ;  /* 0x000000ffff027224 */ /* 0x000fe400078e00ff */
[----:B------:R-:W-:Y:S01]  /*1cb0*/  IMAD.MOV.U32 R20, RZ, RZ, RZ ;  /* 0x000000ffff147224 */ /* 0x000fe200078e00ff */
[----:B------:R-:W5:Y:S01]  /*1cc0*/  @!P1 LDG.E R18, desc[UR6][R4.64+0x10] ;  /* 0x0000100604129981 */ /* 0x000f62000c1e1900 */
[----:B------:R-:W-:-:S02]  /*1cd0*/  IMAD.MOV.U32 R10, RZ, RZ, RZ ;  /* 0x000000ffff0a7224 */ /* 0x000fc400078e00ff */
[----:B------:R-:W-:Y:S01]  /*1ce0*/  IMAD.MOV.U32 R12, RZ, RZ, RZ ;  /* 0x000000ffff0c7224 */ /* 0x000fe200078e00ff */
[----:B------:R-:W5:Y:S04]  /*1cf0*/  @!P0 LDG.E R2, desc[UR6][R4.64] ;  /* 0x0000000604028981 */ /* 0x000f68000c1e1900 */
[----:B------:R-:W5:Y:S04]  /*1d00*/  @!P0 LDG.E R20, desc[UR6][R4.64+0x4] ;  /* 0x0000040604148981 */ /* 0x000f68000c1e1900 */
[----:B------:R-:W5:Y:S04]  /*1d10*/  @!P1 LDG.E R10, desc[UR6][R4.64+0xc] ;  /* 0x00000c06040a9981 */ /* 0x000f68000c1e1900 */
[----:B------:R-:W5:Y:S04]  /*1d20*/  @!P2 LDG.E R16, desc[UR6][R4.64+0x18] ;  /* 0x000018060410a981 */ /* 0x000f68000c1e1900 */
[----:B------:R0:W5:Y:S01]  /*1d30*/  @!P2 LDG.E R12, desc[UR6][R4.64+0x1c] ;  /* 0x00001c06040ca981 */ /* 0x000162000c1e1900 */
[----:B------:R-:W1:Y:S01]  /*1d40*/  S2R R25, SR_LANEID ;  /* 0x0000000000197919 */ /* 0x000e620000000000 */
[----:B------:R-:W0:Y:S01]  /*1d50*/  S2R R7, SR_CgaCtaId ;  /* 0x0000000000077919 */ /* 0x000e220000008800 */
[----:B------:R-:W-:Y:S01]  /*1d60*/  MOV R26, 0x400 ;  /* 0x00000400001a7802 */ /* 0x000fe20000000f00 */
[----:B------:R-:W-:Y:S01]  /*1d70*/  BAR.SYNC.DEFER_BLOCKING 0x0 ;  /* 0x0000000000007b1d */ /* 0x000fe20000010000 */
[----:B-1----:R-:W-:-:S02]  /*1d80*/  ISETP.NE.AND P4, PT, R25, 0x1f, PT ;  /* 0x0000001f1900780c */ /* 0x002fc40003f85270 */
[----:B0-----:R-:W-:Y:S02]  /*1d90*/  LEA R26, R7, R26, 0x18 ;  /* 0x0000001a071a7211 */ /* 0x001fe400078ec0ff */
[----:B--2---:R-:W-:Y:S02]  /*1da0*/  ISETP.GT.AND P0, PT, R19, RZ, PT ;  /* 0x000000ff1300720c */ /* 0x004fe40003f04270 */
[----:B---3--:R-:W-:Y:S02]  /*1db0*/  ISETP.GT.AND P1, PT, R17, RZ, PT ;  /* 0x000000ff1100720c */ /* 0x008fe40003f24270 */
[----:B----4-:R-:W-:Y:S02]  /*1dc0*/  ISETP.GT.AND P2, PT, R8, RZ, PT ;  /* 0x000000ff0800720c */ /* 0x010fe40003f44270 */
[-C--:B------:R-:W-:Y:S02]  /*1dd0*/  ISETP.GE.OR P0, PT, R11, R14.reuse, P0 ;  /* 0x0000000e0b00720c */ /* 0x080fe40000706670 */
[----:B------:R-:W-:-:S02]  /*1de0*/  ISETP.GE.OR P1, PT, R15, R14, P1 ;  /* 0x0000000e0f00720c */ /* 0x000fc40000f26670 */
[----:B------:R-:W-:Y:S02]  /*1df0*/  ISETP.GE.OR P2, PT, R13, R14, P2 ;  /* 0x0000000e0d00720c */ /* 0x000fe40001746670 */
        /* <DEDUP_REMOVED lines=13> */
[----:B------:R-:W0:Y:S01]  /*1ed0*/  SHFL.UP P3, R23, R28, 0x10, RZ ;  /* 0x060000001c177989 */ /* 0x000e2200000600ff */
[----:B------:R-:W-:-:S05]  /*1ee0*/  SHF.R.U32.HI R3, RZ, 0x5, R9 ;  /* 0x00000005ff037819 */ /* 0x000fca0000011609 */
[----:B------:R-:W-:Y:S02]  /*1ef0*/  @!P4 IMAD R30, R3, 0x4, R26 ;  /* 0x00000004031ec824 */ /* 0x000fe400078e021a */
[----:B0-----:R-:W-:-:S05]  /*1f00*/  @P3 IMAD.IADD R23, R28, 0x1, R23 ;  /* 0x000000011c173824 */ /* 0x001fca00078e0217 */
[----:B------:R-:W-:Y:S01]  /*1f10*/  @!P4 STS [R30], R23 ;  /* 0x000000171e00c388 */ /* 0x000fe20000000800 */
[----:B------:R-:W-:Y:S06]  /*1f20*/  BAR.SYNC.DEFER_BLOCKING 0x0 ;  /* 0x0000000000007b1d */ /* 0x000fec0000010000 */
[----:B------:R-:W0:Y:S02]  /*1f30*/  LDS.128 R4, [R26] ;  /* 0x000000001a047984 */ /* 0x000e240000000c00 */
[----:B------:R-:W-:Y:S01]  /*1f40*/  BAR.SYNC.DEFER_BLOCKING 0x0 ;  /* 0x0000000000007b1d */ /* 0x000fe20000010000 */
[----:B------:R-:W-:-:S02]  /*1f50*/  ISETP.NE.AND P3, PT, R3, 0x2, PT ;  /* 0x000000020300780c */ /* 0x000fc40003f65270 */
[----:B------:R-:W-:Y:S01]  /*1f60*/  ISETP.NE.AND P4, PT, R3, 0x3, PT ;  /* 0x000000030300780c */ /* 0x000fe20003f85270 */
[----:B------:R-:W-:Y:S01]  /*1f70*/  IMAD.IADD R0, R23, 0x1, -R0 ;  /* 0x0000000117007824 */ /* 0x000fe200078e0a00 */
[----:B------:R-:W-:Y:S01]  /*1f80*/  ISETP.NE.AND P5, PT, R25, RZ, PT ;  /* 0x000000ff1900720c */ /* 0x000fe20003fa5270 */
[----:B0-----:R-:W-:-:S05]  /*1f90*/  IMAD.IADD R5, R4, 0x1, R5 ;  /* 0x0000000104057824 */ /* 0x001fca00078e0205 */
[----:B------:R-:W-:Y:S01]  /*1fa0*/  SEL R4, R5, R4, !P3 ;  /* 0x0000000405047207 */ /* 0x000fe20005800000 */
[----:B------:R-:W-:Y:S01]  /*1fb0*/  IMAD.IADD R5, R6, 0x1, R5 ;  /* 0x0000000106057824 */ /* 0x000fe200078e0205 */
[----:B------:R-:W-:-:S04]  /*1fc0*/  ISETP.GE.U32.AND P3, PT, R9, 0x20, PT ;  /* 0x000000200900780c */ /* 0x000fc80003f66070 */
[C---:B------:R-:W-:Y:S02]  /*1fd0*/  SEL R4, R5.reuse, R4, !P4 ;  /* 0x0000000405047207 */ /* 0x040fe40006000000 */
[----:B------:R-:W-:Y:S02]  /*1fe0*/  IADD3 R7, PT, PT, R5, R14, R7 ;  /* 0x0000000e05077210 */ /* 0x000fe40007ffe007 */
[----:B------:R-:W-:Y:S02]  /*1ff0*/  SEL R5, R0, RZ, P5 ;  /* 0x000000ff00057207 */ /* 0x000fe40002800000 */
[----:B------:R-:W-:Y:S01]  /*2000*/  SEL R4, R4, RZ, P3 ;  /* 0x000000ff04047207 */ /* 0x000fe20001800000 */
[----:B------:R-:W-:-:S04]  /*2010*/  VIADD R3, R7, 0xfffffe80 ;  /* 0xfffffe8007037836 */ /* 0x000fc80000000000 */
[----:B------:R-:W-:Y:S02]  /*2020*/  IMAD.IADD R4, R4, 0x1, R5 ;  /* 0x0000000104047824 */ /* 0x000fe400078e0205 */
[----:B------:R-:W-:Y:S02]  /*2030*/  IMAD.IADD R0, R14, 0x1, -R3 ;  /* 0x000000010e007824 */ /* 0x000fe400078e0a03 */
[----:B------:R-:W-:Y:S02]  /*2040*/  IMAD.IADD R11, R11, 0x1, -R4 ;  /* 0x000000010b0b7824 */ /* 0x000fe400078e0a04 */
[----:B------:R-:W-:Y:S01]  /*2050*/  IMAD.IADD R6, R4, 0x1, R0 ;  /* 0x0000000104067824 */ /* 0x000fe200078e0200 */
[----:B------:R-:W-:Y:S02]  /*2060*/  IADD3 R13, PT, PT, R13, -R24, -R4 ;  /* 0x800000180d0d7210 */ /* 0x000fe40007ffe804 */
[----:B------:R-:W-:Y:S02]  /*2070*/  IADD3 R4, PT, PT, R15, -R4, -R22 ;  /* 0x800000040f047210 */ /* 0x000fe40007ffe816 */
[----:B------:R-:W-:Y:S01]  /*2080*/  SEL R11, R6, R11, P0 ;  /* 0x0000000b060b7207 */ /* 0x000fe20000000000 */
[----:B------:R-:W-:Y:S01]  /*2090*/  IMAD.IADD R6, R22, 0x1, R6 ;  /* 0x0000000116067824 */ /* 0x000fe200078e0206 */
[----:B------:R-:W-:-:S04]  /*20a0*/  ISETP.GE.AND P0, PT, R9, R14, PT ;  /* 0x0000000e0900720c */ /* 0x000fc80003f06270 */
[----:B------:R-:W-:Y:S01]  /*20b0*/  SEL R7, R6, R4, P1 ;  /* 0x0000000406077207 */ /* 0x000fe20000800000 */
[----:B------:R-:W-:Y:S02]  /*20c0*/  @P2 IMAD.IADD R13, R21, 0x1, R6 ;  /* 0x00000001150d2824 */ /* 0x000fe400078e0206 */
[--C-:B------:R-:W-:Y:S02]  /*20d0*/  IMAD R11, R11, 0xc, R26.reuse ;  /* 0x0000000c0b0b7824 */ /* 0x100fe400078e021a */
[--C-:B------:R-:W-:Y:S02]  /*20e0*/  IMAD R7, R7, 0xc, R26.reuse ;  /* 0x0000000c07077824 */ /* 0x100fe400078e021a */
[----:B------:R-:W-:Y:S01]  /*20f0*/  IMAD R13, R13, 0xc, R26 ;  /* 0x0000000c0d0d7824 */ /* 0x000fe200078e021a */
[----:B-----5:R0:W-:Y:S01]  /*2100*/  STS [R11], R2 ;  /* 0x000000020b007388 */ /* 0x0201e20000000800 */
[C---:B------:R-:W-:Y:S02]  /*2110*/  VIADD R5, R9.reuse, 0x80 ;  /* 0x0000008009057836 */ /* 0x040fe40000000000 */
[----:B------:R-:W-:Y:S01]  /*2120*/  VIADD R15, R9, 0x100 ;  /* 0x00000100090f7836 */ /* 0x000fe20000000000 */
[----:B------:R1:W-:Y:S01]  /*2130*/  STS [R11+0x4], R20 ;  /* 0x000004140b007388 */ /* 0x0003e20000000800 */
[----:B------:R-:W-:Y:S03]  /*2140*/  BSSY.RECONVERGENT B1, `(.L_x_216) ;  /* 0x000001f000017945 */ /* 0x000fe60003800200 */
[----:B------:R1:W-:Y:S04]  /*2150*/  STS [R11+0x8], R19 ;  /* 0x000008130b007388 */ /* 0x0003e80000000800 */
[----:B------:R1:W-:Y:S04]  /*2160*/  STS [R7], R10 ;  /* 0x0000000a07007388 */ /* 0x0003e80000000800 */
[----:B------:R1:W-:Y:S04]  /*2170*/  STS [R7+0x4], R18 ;  /* 0x0000041207007388 */ /* 0x0003e80000000800 */
[----:B------:R1:W-:Y:S04]  /*2180*/  STS [R7+0x8], R17 ;  /* 0x0000081107007388 */ /* 0x0003e80000000800 */
[----:B------:R1:W-:Y:S04]  /*2190*/  STS [R13], R16 ;  /* 0x000000100d007388 */ /* 0x0003e80000000800 */
[----:B------:R1:W-:Y:S04]  /*21a0*/  STS [R13+0x4], R12 ;  /* 0x0000040c0d007388 */ /* 0x0003e80000000800 */
[----:B------:R1:W-:Y:S01]  /*21b0*/  STS [R13+0x8], R8 ;  /* 0x000008080d007388 */ /* 0x0003e20000000800 */
[----:B------:R-:W-:Y:S01]  /*21c0*/  BAR.SYNC.DEFER_BLOCKING 0x0 ;  /* 0x0000000000007b1d */ /* 0x000fe20000010000 */
[-C--:B------:R-:W-:Y:S01]  /*21d0*/  ISETP.GE.AND P3, PT, R5, R14.reuse, PT ;  /* 0x0000000e0500720c */ /* 0x080fe20003f66270 */
[C---:B0-----:R-:W-:Y:S01]  /*21e0*/  IMAD.IADD R2, R15.reuse, 0x1, -R0 ;  /* 0x000000010f027824 */ /* 0x041fe200078e0a00 */
[----:B------:R-:W-:Y:S01]  /*21f0*/  ISETP.GE.AND P4, PT, R15, R14, PT ;  /* 0x0000000e0f00720c */ /* 0x000fe20003f86270 */
[----:B------:R-:W-:Y:S01]  /*2200*/  IMAD R26, R9, 0xc, R26 ;  /* 0x0000000c091a7824 */ /* 0x000fe200078e021a */
[----:B------:R-:W-:Y:S01]  /*2210*/  ISETP.GE.AND P1, PT, R15, R0, PT ;  /* 0x000000000f00720c */ /* 0x000fe20003f26270 */
[----:B------:R-:W-:-:S12]  /*2220*/  @P0 BRA `(.L_x_217) ;  /* 0x0000000000400947 */ /* 0x000fd80003800000 */
[----:B-1----:R-:W0:Y:S01]  /*2230*/  LDS R19, [R26] ;  /* 0x000000001a137984 */ /* 0x002e220000000800 */
[----:B------:R-:W1:Y:S01]  /*2240*/  LDC.64 R6, c[0x0][0x390] ;  /* 0x0000e400ff067b82 */ /* 0x000e620000000a00 */
[----:B------:R-:W-:Y:S02]  /*2250*/  ISETP.GE.AND P0, PT, R9, R0, PT ;  /* 0x000000000900720c */ /* 0x000fe40003f06270 */
[----:B------:R-:W2:Y:S01]  /*2260*/  LDS R17, [R26+0x4] ;  /* 0x000004001a117984 */ /* 0x000ea20000000800 */
[----:B------:R-:W-:-:S03]  /*2270*/  LOP3.LUT R21, RZ, R9, RZ, 0x33, !PT ;  /* 0x00000009ff157212 */ /* 0x000fc600078e33ff */
[----:B------:R-:W3:Y:S01]  /*2280*/  LDS R15, [R26+0x8] ;  /* 0x000008001a0f7984 */ /* 0x000ee20000000800 */
[----:B------:R-:W4:Y:S01]  /*2290*/  LDC.64 R10, c[0x0][0x398] ;  /* 0x0000e600ff0a7b82 */ /* 0x000f220000000a00 */
[----:B------:R-:W-:-:S05]  /*22a0*/  VIADD R21, R21, UR4 ;  /* 0x0000000415157c36 */ /* 0x000fca0008000000 */
[----:B------:R-:W-:Y:S02]  /*22b0*/  @P0 IMAD.IADD R21, R9, 0x1, -R0 ;  /* 0x0000000109150824 */ /* 0x000fe400078e0a00 */
[----:B------:R-:W5:Y:S02]  /*22c0*/  LDC.64 R12, c[0x0][0x3a0] ;  /* 0x0000e800ff0c7b82 */ /* 0x000f640000000a00 */
[----:B-1----:R-:W-:-:S04]  /*22d0*/  IMAD.WIDE R6, R21, 0x4, R6 ;  /* 0x0000000415067825 */ /* 0x002fc800078e0206 */
[C---:B----4-:R-:W-:Y:S01]  /*22e0*/  IMAD.WIDE R10, R21.reuse, 0x4, R10 ;  /* 0x00000004150a7825 */ /* 0x050fe200078e020a */
[----:B0-----:R0:W-:Y:S03]  /*22f0*/  STG.E desc[UR6][R6.64], R19 ;  /* 0x0000001306007986 */ /* 0x0011e6000c101906 */
[----:B-----5:R-:W-:Y:S01]  /*2300*/  IMAD.WIDE R12, R21, 0x4, R12 ;  /* 0x00000004150c7825 */ /* 0x020fe200078e020c */
[----:B--2---:R0:W-:Y:S04]  /*2310*/  STG.E desc[UR6][R10.64], R17 ;  /* 0x000000110a007986 */ /* 0x0041e8000c101906 */
[----:B---3--:R0:W-:Y:S02]  /*2320*/  STG.E desc[UR6][R12.64], R15 ;  /* 0x0000000f0c007986 */ /* 0x0081e4000c101906 */
.L_x_217:
[----:B------:R-:W-:Y:S05]  /*2330*/  BSYNC.RECONVERGENT B1 ;  /* 0x0000000000017941 */ /* 0x000fea0003800200 */
.L_x_216:
[----:B------:R-:W-:Y:S01]  /*2340*/  BSSY.RECONVERGENT B1, `(.L_x_218) ;  /* 0x0000012000017945 */ /* 0x000fe20003800200 */
[----:B01----:R-:W-:-:S03]  /*2350*/  IADD3 R12, PT, PT, -R9, UR4, RZ ;  /* 0x00000004090c7c10 */ /* 0x003fc6000fffe1ff */
[----:B------:R-:W-:Y:S05]  /*2360*/  @P3 BRA `(.L_x_219) ;  /* 0x00000000003c3947 */ /* 0x000fea0003800000 */
[----:B------:R-:W0:Y:S01]  /*2370*/  LDS R17, [R26+0x600] ;  /* 0x000600001a117984 */ /* 0x000e220000000800 */
[----:B------:R-:W1:Y:S01]  /*2380*/  LDC.64 R6, c[0x0][0x390] ;  /* 0x0000e400ff067b82 */ /* 0x000e620000000a00 */
[C---:B------:R-:W-:Y:S01]  /*2390*/  ISETP.GE.AND P0, PT, R5.reuse, R0, PT ;  /* 0x000000000500720c */ /* 0x040fe20003f06270 */
[----:B------:R-:W-:Y:S01]  /*23a0*/  VIADD R19, R12, 0xffffff7f ;  /* 0xffffff7f0c137836 */ /* 0x000fe20000000000 */
[----:B------:R-:W2:Y:S04]  /*23b0*/  LDS R15, [R26+0x604] ;  /* 0x000604001a0f7984 */ /* 0x000ea80000000800 */
[----:B------:R-:W3:Y:S01]  /*23c0*/  LDS R13, [R26+0x608] ;  /* 0x000608001a0d7984 */ /* 0x000ee20000000800 */
[----:B------:R-:W4:Y:S06]  /*23d0*/  LDC.64 R8, c[0x0][0x398] ;  /* 0x0000e600ff087b82 */ /* 0x000f2c0000000a00 */
[----:B------:R-:W-:-:S02]  /*23e0*/  @P0 IMAD.IADD R19, R5, 0x1, -R0 ;  /* 0x0000000105130824 */ /* 0x000fc400078e0a00 */
[----:B------:R-:W5:Y:S02]  /*23f0*/  LDC.64 R10, c[0x0][0x3a0] ;  /* 0x0000e800ff0a7b82 */ /* 0x000f640000000a00 */
[----:B-1----:R-:W-:-:S04]  /*2400*/  IMAD.WIDE R4, R19, 0x4, R6 ;  /* 0x0000000413047825 */ /* 0x002fc800078e0206 */
[C---:B----4-:R-:W-:Y:S01]  /*2410*/  IMAD.WIDE R6, R19.reuse, 0x4, R8 ;  /* 0x0000000413067825 */ /* 0x050fe200078e0208 */
[----:B0-----:R0:W-:Y:S03]  /*2420*/  STG.E desc[UR6][R4.64], R17 ;  /* 0x0000001104007986 */ /* 0x0011e6000c101906 */
[----:B-----5:R-:W-:Y:S01]  /*2430*/  IMAD.WIDE R8, R19, 0x4, R10 ;  /* 0x0000000413087825 */ /* 0x020fe200078e020a */
[----:B--2---:R0:W-:Y:S04]  /*2440*/  STG.E desc[UR6][R6.64], R15 ;  /* 0x0000000f06007986 */ /* 0x0041e8000c101906 */
[----:B---3--:R0:W-:Y:S02]  /*2450*/  STG.E desc[UR6][R8.64], R13 ;  /* 0x0000000d08007986 */ /* 0x0081e4000c101906 */
.L_x_219:
[----:B------:R-:W-:Y:S05]  /*2460*/  BSYNC.RECONVERGENT B1 ;  /* 0x0000000000017941 */ /* 0x000fea0003800200 */
.L_x_218:
[----:B------:R-:W-:Y:S01]  /*2470*/  @!P1 VIADD R2, R12, 0xfffffeff ;  /* 0xfffffeff0c029836 */ /* 0x000fe20000000000 */
[----:B------:R-:W-:Y:S06]  /*2480*/  @P4 BRA `(.L_x_220) ;  /* 0x00000014005c4947 */ /* 0x000fec0003800000 */
[----:B0-----:R-:W0:Y:S01]  /*2490*/  LDS R15, [R26+0xc00] ;  /* 0x000c00001a0f7984 */ /* 0x001e220000000800 */
[----:B------:R-:W1:Y:S03]  /*24a0*/  LDC.64 R4, c[0x0][0x390] ;  /* 0x0000e400ff047b82 */ /* 0x000e660000000a00 */
[----:B------:R-:W2:Y:S04]  /*24b0*/  LDS R13, [R26+0xc04] ;  /* 0x000c04001a0d7984 */ /* 0x000ea80000000800 */
[----:B------:R-:W3:Y:S01]  /*24c0*/  LDS R11, [R26+0xc08] ;  /* 0x000c08001a0b7984 */ /* 0x000ee20000000800 */
[----:B------:R-:W4:Y:S08]  /*24d0*/  LDC.64 R6, c[0x0][0x398] ;  /* 0x0000e600ff067b82 */ /* 0x000f300000000a00 */
[----:B------:R-:W5:Y:S01]  /*24e0*/  LDC.64 R8, c[0x0][0x3a0] ;  /* 0x0000e800ff087b82 */ /* 0x000f620000000a00 */
[----:B-1----:R-:W-:-:S04]  /*24f0*/  IMAD.WIDE R4, R2, 0x4, R4 ;  /* 0x0000000402047825 */ /* 0x002fc800078e0204 */
[C---:B----4-:R-:W-:Y:S01]  /*2500*/  IMAD.WIDE R6, R2.reuse, 0x4, R6 ;  /* 0x0000000402067825 */ /* 0x050fe200078e0206 */
[----:B0-----:R1:W-:Y:S03]  /*2510*/  STG.E desc[UR6][R4.64], R15 ;  /* 0x0000000f04007986 */ /* 0x0013e6000c101906 */
[----:B-----5:R-:W-:Y:S01]  /*2520*/  IMAD.WIDE R8, R2, 0x4, R8 ;  /* 0x0000000402087825 */ /* 0x020fe200078e0208 */
[----:B--2---:R1:W-:Y:S04]  /*2530*/  STG.E desc[UR6][R6.64], R13 ;  /* 0x0000000d06007986 */ /* 0x0043e8000c101906 */
[----:B---3--:R1:W-:Y:S01]  /*2540*/  STG.E desc[UR6][R8.64], R11 ;  /* 0x0000000b08007986 */ /* 0x0083e2000c101906 */
[----:B------:R-:W-:Y:S05]  /*2550*/  BRA `(.L_x_220) ;  /* 0x0000001400287947 */ /* 0x000fea0003800000 */
.L_x_215:
[----:B------:R-:W0:Y:S01]  /*2560*/  S2R R17, SR_TID.X ;  /* 0x0000000000117919 */ /* 0x000e220000002100 */
[----:B------:R-:W1:Y:S01]  /*2570*/  LDC.64 R2, c[0x0][0x380] ;  /* 0x0000e000ff027b82 */ /* 0x000e620000000a00 */
[----:B------:R-:W-:Y:S02]  /*2580*/  CS2R R12, SRZ ;  /* 0x00000000000c7805 */ /* 0x000fe4000001ff00 */
[----:B------:R-:W-:Y:S01]  /*2590*/  CS2R R6, SRZ ;  /* 0x0000000000067805 */ /* 0x000fe2000001ff00 */
[----:B0-----:R-:W-:-:S04]  /*25a0*/  IMAD R11, R17, 0x3, RZ ;  /* 0x00000003110b7824 */ /* 0x001fc800078e02ff */
[----:B------:R-:W-:Y:S01]  /*25b0*/  VIADD R15, R11, 0x1 ;  /* 0x000000010b0f7836 */ /* 0x000fe20000000000 */
[----:B------:R-:W-:Y:S01]  /*25c0*/  IADD3 R5, P0, PT, R19, R11, RZ ;  /* 0x0000000b13057210 */ /* 0x000fe20007f1e0ff */
[----:B------:R-:W-:-:S03]  /*25d0*/  VIADD R21, R11, 0x2 ;  /* 0x000000020b157836 */ /* 0x000fc60000000000 */
[----:B------:R-:W-:Y:S01]  /*25e0*/  LEA.HI.X.SX32 R0, R19, RZ, 0x1, P0 ;  /* 0x000000ff13007211 */ /* 0x000fe200000f0eff */
[----:B-1----:R-:W-:Y:S01]  /*25f0*/  IMAD.WIDE.U32 R2, R5, 0xc, R2 ;  /* 0x0000000c05027825 */ /* 0x002fe200078e0002 */
[-C--:B------:R-:W-:Y:S02]  /*2600*/  ISETP.GE.AND P0, PT, R11, R14.reuse, PT ;  /* 0x0000000e0b00720c */ /* 0x080fe40003f06270 */
[-C--:B------:R-:W-:Y:S01]  /*2610*/  ISETP.GE.AND P1, PT, R15, R14.reuse, PT ;  /* 0x0000000e0f00720c */ /* 0x080fe20003f26270 */
[----:B------:R-:W-:Y:S01]  /*2620*/  IMAD R9, R0, 0xc, RZ ;  /* 0x0000000c00097824 */ /* 0x000fe200078e02ff */
[----:B------:R-:W-:Y:S01]  /*2630*/  ISETP.GE.AND P2, PT, R21, R14, PT ;  /* 0x0000000e1500720c */ /* 0x000fe20003f46270 */
[----:B------:R-:W-:Y:S02]  /*2640*/  IMAD.MOV.U32 R8, RZ, RZ, R2 ;  /* 0x000000ffff087224 */ /* 0x000fe400078e0002 */
[----:B------:R-:W-:-:S06]  /*2650*/  IMAD.IADD R9, R3, 0x1, R9 ;  /* 0x0000000103097824 */ /* 0x000fcc00078e0209 */
        /* <DEDUP_REMOVED lines=15> */
[----:B-1----:R-:W-:Y:S01]  /*2750*/  ULEA UR4, UR5, UR4, 0x18 ;  /* 0x0000000405047291 */ /* 0x002fe2000f8ec0ff */
[----:B------:R-:W-:Y:S04]  /*2760*/  BSSY B1, `(.L_x_221) ;  /* 0x00000ba000017945 */ /* 0x000fe80003800000 */
[----:B------:R-:W-:Y:S01]  /*2770*/  BAR.SYNC.DEFER_BLOCKING 0x0 ;  /* 0x0000000000007b1d */ /* 0x000fe20000010000 */
[----:B--2---:R-:W-:-:S02]  /*2780*/  ISETP.GT.AND P2, PT, R13, RZ, PT ;  /* 0x000000ff0d00720c */ /* 0x004fc40003f44270 */
[----:B---3--:R-:W-:Y:S02]  /*2790*/  ISETP.GT.AND P1, PT, R12, RZ, PT ;  /* 0x000000ff0c00720c */ /* 0x008fe40003f24270 */
[----:B----4-:R-:W-:Y:S02]  /*27a0*/  ISETP.GT.AND P0, PT, R7, RZ, PT ;  /* 0x000000ff0700720c */ /* 0x010fe40003f04270 */
[-C--:B------:R-:W-:Y:S02]  /*27b0*/  ISETP.GE.OR P2, PT, R11, R14.reuse, P2 ;  /* 0x0000000e0b00720c */ /* 0x080fe40001746670 */
[-C--:B------:R-:W-:Y:S02]  /*27c0*/  ISETP.GE.OR P1, PT, R15, R14.reuse, P1 ;  /* 0x0000000e0f00720c */ /* 0x080fe40000f26670 */
[----:B------:R-:W-:Y:S02]  /*27d0*/  ISETP.GE.OR P0, PT, R21, R14, P0 ;  /* 0x0000000e1500720c */ /* 0x000fe40000706670 */
[----:B------:R-:W-:-:S02]  /*27e0*/  SEL R10, RZ, 0x1, !P2 ;  /* 0x00000001ff0a7807 */ /* 0x000fc40005000000 */
[----:B------:R-:W-:-:S05]  /*27f0*/  SEL R11, RZ, 0x1, !P1 ;  /* 0x00000001ff0b7807 */ /* 0x000fca0004800000 */
[----:B------:R-:W-:-:S04]  /*2800*/  IMAD.IADD R10, R10, 0x1, R11 ;  /* 0x000000010a0a7824 */ /* 0x000fc800078e020b */
[----:B------:R-:W-:Y:S02]  /*2810*/  VIADD R16, R10, 0x1 ;  /* 0x000000010a107836 */ /* 0x000fe40000000000 */
[----:B------:R-:W-:-:S05]  /*2820*/  @!P0 IMAD.MOV R16, RZ, RZ, R10 ;  /* 0x000000ffff108224 */ /* 0x000fca00078e020a */
[----:B0-----:R-:W0:Y:S02]  /*2830*/  SHFL.UP P3, R9, R16, 0x1, RZ ;  /* 0x0420000010097989 */ /* 0x001e2400000600ff */
[----:B0-----:R-:W-:-:S05]  /*2840*/  @P3 IMAD.IADD R9, R9, 0x1, R16 ;  /* 0x0000000109093824 */ /* 0x001fca00078e0210 */
[----:B------:R-:W0:Y:S02]  /*2850*/  SHFL.UP P3, R8, R9, 0x2, RZ ;  /* 0x0440000009087989 */ /* 0x000e2400000600ff */
[----:B0-----:R-:W-:-:S05]  /*2860*/  @P3 IMAD.IADD R8, R9, 0x1, R8 ;  /* 0x0000000109083824 */ /* 0x001fca00078e0208 */
[----:B------:R-:W0:Y:S01]  /*2870*/  SHFL.UP P3, R11, R8, 0x4, RZ ;  /* 0x04800000080b7989 */ /* 0x000e2200000600ff */
[----:B------:R-:W1:Y:S01]  /*2880*/  S2R R15, SR_LANEID ;  /* 0x00000000000f7919 */ /* 0x000e620000000000 */
[----:B0-----:R-:W-:-:S05]  /*2890*/  @P3 IMAD.IADD R11, R8, 0x1, R11 ;  /* 0x00000001080b3824 */ /* 0x001fca00078e020b */
[----:B------:R-:W0:Y:S01]  /*28a0*/  SHFL.UP P3, R18, R11, 0x8, RZ ;  /* 0x050000000b127989 */ /* 0x000e2200000600ff */
[----:B-1----:R-:W-:Y:S01]  /*28b0*/  ISETP.NE.AND P4, PT, R15, 0x1f, PT ;  /* 0x0000001f0f00780c */ /* 0x002fe20003f85270 */
[----:B0-----:R-:W-:-:S05]  /*28c0*/  @P3 IMAD.IADD R18, R11, 0x1, R18 ;  /* 0x000000010b123824 */ /* 0x001fca00078e0212 */
[----:B------:R-:W0:Y:S07]  /*28d0*/  SHFL.UP P3, R21, R18, 0x10, RZ ;  /* 0x0600000012157989 */ /* 0x000e2e00000600ff */
[----:B------:R-:W-:Y:S01]  /*28e0*/  @!P4 LEA R22, R20, UR4, 0x2 ;  /* 0x000000041416cc11 */ /* 0x000fe2000f8e10ff */
[----:B0-----:R-:W-:-:S05]  /*28f0*/  @P3 IMAD.IADD R21, R18, 0x1, R21 ;  /* 0x0000000112153824 */ /* 0x001fca00078e0215 */
[----:B------:R-:W-:Y:S01]  /*2900*/  @!P4 STS [R22], R21 ;  /* 0x000000151600c388 */ /* 0x000fe20000000800 */
[----:B------:R-:W-:Y:S06]  /*2910*/  BAR.SYNC.DEFER_BLOCKING 0x0 ;  /* 0x0000000000007b1d */ /* 0x000fec0000010000 */
[----:B------:R-:W0:Y:S01]  /*2920*/  LDS.128 R8, [UR4] ;  /* 0x00000004ff087984 */ /* 0x000e220008000c00 */
[C---:B------:R-:W-:Y:S01]  /*2930*/  ISETP.NE.AND P3, PT, R20.reuse, 0x2, PT ;  /* 0x000000021400780c */ /* 0x040fe20003f65270 */
[----:B------:R-:W-:Y:S01]  /*2940*/  IMAD.IADD R16, R21, 0x1, -R16 ;  /* 0x0000000115107824 */ /* 0x000fe200078e0a10 */
[----:B------:R-:W-:-:S02]  /*2950*/  ISETP.NE.AND P4, PT, R20, 0x3, PT ;  /* 0x000000031400780c */ /* 0x000fc40003f85270 */
[----:B------:R-:W-:Y:S01]  /*2960*/  ISETP.NE.AND P5, PT, R15, RZ, PT ;  /* 0x000000ff0f00720c */ /* 0x000fe20003fa5270 */
[----:B0-----:R-:W-:-:S04]  /*2970*/  IMAD.IADD R9, R8, 0x1, R9 ;  /* 0x0000000108097824 */ /* 0x001fc800078e0209 */
[----:B------:R-:W-:Y:S01]  /*2980*/  IMAD.IADD R10, R10, 0x1, R9 ;  /* 0x000000010a0a7824 */ /* 0x000fe200078e0209 */
[----:B------:R-:W-:Y:S02]  /*2990*/  SEL R8, R9, R8, !P3 ;  /* 0x0000000809087207 */ /* 0x000fe40005800000 */
[C---:B------:R-:W-:Y:S02]  /*29a0*/  ISETP.GT.U32.AND P3, PT, R17.reuse, 0x1f, PT ;  /* 0x0000001f1100780c */ /* 0x040fe40003f64070 */
[----:B------:R-:W-:Y:S02]  /*29b0*/  SEL R9, R16, RZ, P5 ;  /* 0x000000ff10097207 */ /* 0x000fe40002800000 */
[----:B------:R-:W-:Y:S02]  /*29c0*/  SEL R8, R10, R8, !P4 ;  /* 0x000000080a087207 */ /* 0x000fe40006000000 */
[----:B------:R-:W-:-:S03]  /*29d0*/  ISETP.GE.U32.AND P4, PT, R17, 0x20, PT ;  /* 0x000000201100780c */ /* 0x000fc60003f86070 */
[----:B------:R-:W-:Y:S02]  /*29e0*/  IMAD.IADD R25, R8, 0x1, R9 ;  /* 0x0000000108197824 */ /* 0x000fe400078e0209 */
[----:B------:R-:W-:-:S03]  /*29f0*/  IMAD.IADD R11, R11, 0x1, R10 ;  /* 0x000000010b0b7824 */ /* 0x000fc600078e020a */
        /* <DEDUP_REMOVED lines=15> */
.L_x_223:
[----:B------:R-:W-:Y:S05]  /*2af0*/  NANOSLEEP 0x1c2 ;  /* 0x000001c20000795d */ /* 0x000fea0003800000 */
[----:B------:R-:W-:Y:S01]  /*2b00*/  NOP ;  /* 0x0000000000007918 */ /* 0x000fe20000000000 */
.L_x_224:
[----:B------:R-:W-:-:S05]  /*2b10*/  IMAD.WIDE R20, R26, 0x8, R20 ;  /* 0x000000081a147825 */ /* 0x000fca00078e0214 */
[----:B------:R-:W2:Y:S01]  /*2b20*/  LD.E.64.STRONG.GPU R22, desc[UR6][R20.64+0x100] ;  /* 0x0001000614167980 */ /* 0x000ea2000c10fb00 */
[----:B------:R-:W-:Y:S01]  /*2b30*/  UMOV UR5, 0xffffffff ;  /* 0xffffffff00057882 */ /* 0x000fe20000000000 */
[----:B--2---:R-:W-:Y:S02]  /*2b40*/  ISETP.NE.AND P3, PT, R22, 0x63, PT ;  /* 0x000000631600780c */ /* 0x004fe40003f65270 */
[----:B------:R-:W-:Y:S11]  /*2b50*/  BRA.DIV UR5, `(.L_x_225) ;  /* 0x0000001a05387947 */ /* 0x000ff6000b800000 */
[----:B------:R-:W-:-:S13]  /*2b60*/  VOTE.ANY P3, !P3 ;  /* 0x0000000000ff7806 */ /* 0x000fda0005860100 */
.L_x_277:
[----:B------:R-:W-:Y:S05]  /*2b70*/  @!P3 BRA `(.L_x_226) ;  /* 0x000000000030b947 */ /* 0x000fea0003800000 */
.L_x_230:
[----:B------:R-:W-:Y:S05]  /*2b80*/  YIELD ;  /* 0x0000000000007946 */ /* 0x000fea0003800000 */
[----:B------:R-:W-:Y:S05]  /*2b90*/  @P4 BRA `(.L_x_227) ;  /* 0x0000000000084947 */ /* 0x000fea0003800000 */
[----:B------:R0:W-:Y:S06]  /*2ba0*/  MEMBAR.SC.CTA ;  /* 0x0000000000007992 */ /* 0x0001ec0000000000 */
[----:B0-----:R-:W-:Y:S05]  /*2bb0*/  BRA `(.L_x_228) ;  /* 0x0000000000087947 */ /* 0x001fea0003800000 */
.L_x_227:
[----:B------:R-:W-:Y:S05]  /*2bc0*/  NANOSLEEP 0x15e ;  /* 0x0000015e0000795d */ /* 0x000fea0003800000 */
[----:B------:R-:W-:Y:S01]  /*2bd0*/  NOP ;  /* 0x0000000000007918 */ /* 0x000fe20000000000 */
.L_x_228:
[----:B------:R-:W2:Y:S01]  /*2be0*/  LD.E.64.STRONG.GPU R22, desc[UR6][R20.64+0x100] ;  /* 0x0001000614167980 */ /* 0x000ea2000c10fb00 */
[----:B------:R-:W-:Y:S01]  /*2bf0*/  UMOV UR5, 0xffffffff ;  /* 0xffffffff00057882 */ /* 0x000fe20000000000 */
[----:B--2---:R-:W-:Y:S02]  /*2c00*/  ISETP.NE.AND P3, PT, R22, 0x63, PT ;  /* 0x000000631600780c */ /* 0x004fe40003f65270 */
[----:B------:R-:W-:Y:S11]  /*2c10*/  BRA.DIV UR5, `(.L_x_229) ;  /* 0x0000001a05287947 */ /* 0x000ff6000b800000 */
[----:B------:R-:W-:-:S13]  /*2c20*/  VOTE.ANY P3, !P3 ;  /* 0x0000000000ff7806 */ /* 0x000fda0005860100 */
.L_x_280:
[----:B------:R-:W-:Y:S05]  /*2c30*/  @P3 BRA `(.L_x_230) ;  /* 0xfffffffc00d03947 */ /* 0x000fea000383ffff */
.L_x_226:
        /* <DEDUP_REMOVED lines=10> */
[----:B------:R0:W1:Y:S02]  /*2ce0*/  POPC R35, R17 ;  /* 0x0000001100237309 */ /* 0x0000640000000000 */
[C---:B0-----:R-:W-:Y:S01]  /*2cf0*/  VIADD R17, R15.reuse, 0x8 ;  /* 0x000000080f117836 */ /* 0x041fe20000000000 */
[----:B-1----:R-:W0:Y:S01]  /*2d00*/  SHFL.DOWN PT, R37, R23, 0x1, R35 ;  /* 0x0820000017257989 */ /* 0x002e2200000e0023 */
[-C--:B------:R-:W-:Y:S02]  /*2d10*/  ISETP.GE.AND P3, PT, R15, R35.reuse, PT ;  /* 0x000000230f00720c */ /* 0x080fe40003f66270 */
[-C--:B------:R-:W-:Y:S02]  /*2d20*/  ISETP.GT.AND P5, PT, R25, R35.reuse, PT ;  /* 0x000000231900720c */ /* 0x080fe40003fa4270 */
        /* <DEDUP_REMOVED lines=17> */
[----:B------:R-:W-:-:S03]  /*2e40*/  ISETP.NE.AND P3, PT, R22, 0x65, PT ;  /* 0x000000651600780c */ /* 0x000fc60003f65270 */
[----:B------:R-:W-:-:S05]  /*2e50*/  IMAD.IADD R34, R32, 0x1, R37 ;  /* 0x0000000120227824 */ /* 0x000fca00078e0225 */
[----:B------:R-:W0:Y:S05]  /*2e60*/  SHFL.DOWN PT, R37, R34, 0x10, R35 ;  /* 0x0a00000022257989 */ /* 0x000e2a00000e0023 */
[----:B------:R-:W-:Y:S02]  /*2e70*/  VOTE.ALL P3, P3 ;  /* 0x0000000000ff7806 */ /* 0x000fe40001860000 */
[----:B0-----:R-:W-:-:S05]  /*2e80*/  SEL R37, R37, RZ, !P5 ;  /* 0x000000ff25257207 */ /* 0x001fca0006800000 */
[----:B------:R-:W-:-:S07]  /*2e90*/  IMAD.IADD R32, R34, 0x1, R37 ;  /* 0x0000000122207824 */ /* 0x000fce00078e0225 */
.L_x_289:
[----:B------:R-:W-:Y:S05]  /*2ea0*/  @!P3 BRA `(.L_x_232) ;  /* 0x0000000000d0b947 */ /* 0x000fea0003800000 */
.L_x_240:
[----:B------:R-:W-:-:S05]  /*2eb0*/  IMAD.WIDE R20, R26, 0x8, R28 ;  /* 0x000000081a147825 */ /* 0x000fca00078e021c */
[----:B------:R-:W2:Y:S01]  /*2ec0*/  LD.E.64.STRONG.GPU R22, desc[UR6][R20.64+-0x100] ;  /* 0xffff000614167980 */ /* 0x000ea2000c10fb00 */
[----:B------:R-:W-:Y:S05]  /*2ed0*/  YIELD ;  /* 0x0000000000007946 */ /* 0x000fea0003800000 */
[----:B------:R-:W-:Y:S01]  /*2ee0*/  UMOV UR5, 0xffffffff ;  /* 0xffffffff00057882 */ /* 0x000fe20000000000 */
[----:B--2---:R-:W-:Y:S02]  /*2ef0*/  ISETP.NE.AND P3, PT, R22, 0x63, PT ;  /* 0x000000631600780c */ /* 0x004fe40003f65270 */
[----:B------:R-:W-:Y:S11]  /*2f00*/  BRA.DIV UR5, `(.L_x_233) ;  /* 0x0000001a058c7947 */ /* 0x000ff6000b800000 */
[----:B------:R-:W-:-:S13]  /*2f10*/  VOTE.ANY P3, !P3 ;  /* 0x0000000000ff7806 */ /* 0x000fda0005860100 */
.L_x_292:
[----:B------:R-:W-:Y:S05]  /*2f20*/  @!P3 BRA `(.L_x_234) ;  /* 0x000000000030b947 */ /* 0x000fea0003800000 */
.L_x_238:
[----:B------:R-:W-:Y:S05]  /*2f30*/  YIELD ;  /* 0x0000000000007946 */ /* 0x000fea0003800000 */
[----:B------:R-:W-:Y:S05]  /*2f40*/  @P4 BRA `(.L_x_235) ;  /* 0x0000000000084947 */ /* 0x000fea0003800000 */
[----:B------:R0:W-:Y:S06]  /*2f50*/  MEMBAR.SC.CTA ;  /* 0x0000000000007992 */ /* 0x0001ec0000000000 */
[----:B0-----:R-:W-:Y:S05]  /*2f60*/  BRA `(.L_x_236) ;  /* 0x0000000000087947 */ /* 0x001fea0003800000 */
.L_x_235:
[----:B------:R-:W-:Y:S05]  /*2f70*/  NANOSLEEP 0x15e ;  /* 0x0000015e0000795d */ /* 0x000fea0003800000 */
[----:B------:R-:W-:Y:S01]  /*2f80*/  NOP ;  /* 0x0000000000007918 */ /* 0x000fe20000000000 */
.L_x_236:
[----:B------:R-:W2:Y:S01]  /*2f90*/  LD.E.64.STRONG.GPU R22, desc[UR6][R20.64+-0x100] ;  /* 0xffff000614167980 */ /* 0x000ea2000c10fb00 */
[----:B------:R-:W-:Y:S01]  /*2fa0*/  UMOV UR5, 0xffffffff ;  /* 0xffffffff00057882 */ /* 0x000fe20000000000 */
[----:B--2---:R-:W-:Y:S02]  /*2fb0*/  ISETP.NE.AND P3, PT, R22, 0x63, PT ;  /* 0x000000631600780c */ /* 0x004fe40003f65270 */
[----:B------:R-:W-:Y:S11]  /*2fc0*/  BRA.DIV UR5, `(.L_x_237) ;  /* 0x0000001a057c7947 */ /* 0x000ff6000b800000 */
[----:B------:R-:W-:-:S13]  /*2fd0*/  VOTE.ANY P3, !P3 ;  /* 0x0000000000ff7806 */ /* 0x000fda0005860100 */
.L_x_295:
[----:B------:R-:W-:Y:S05]  /*2fe0*/  @P3 BRA `(.L_x_238) ;  /* 0xfffffffc00d03947 */ /* 0x000fea000383ffff */
.L_x_234:
        /* <DEDUP_REMOVED lines=31> */
.L_x_304:
[----:B------:R-:W-:Y:S05]  /*31e0*/  @P3 BRA `(.L_x_240) ;  /* 0xfffffffc00303947 */ /* 0x000fea000383ffff */
.L_x_232:
        /* <DEDUP_REMOVED lines=17> */
.L_x_222:
[----:B------:R-:W-:Y:S05]  /*3300*/  BSYNC B1 ;  /* 0x0000000000017941 */ /* 0x000fea0003800000 */
.L_x_221:
[----:B------:R-:W0:Y:S01]  /*3310*/  S2R R16, SR_TID.X ;  /* 0x0000000000107919 */ /* 0x000e220000002100 */
[----:B------:R-:W-:Y:S01]  /*3320*/  ISETP.GT.AND P3, PT, R13, RZ, PT ;  /* 0x000000ff0d00720c */ /* 0x000fe20003f64270 */
[----:B------:R-:W-:Y:S05]  /*3330*/  WARPSYNC.ALL ;  /* 0x0000000000007948 */ /* 0x000fea0003800000 */
[----:B------:R-:W-:Y:S01]  /*3340*/  ISETP.GT.AND P4, PT, R12, RZ, PT ;  /* 0x000000ff0c00720c */ /* 0x000fe20003f84270 */
[----:B0-----:R-:W-:-:S04]  /*3350*/  IMAD R26, R16, 0x3, RZ ;  /* 0x00000003101a7824 */ /* 0x001fc800078e02ff */
[C---:B------:R-:W-:Y:S01]  /*3360*/  VIADD R23, R26.reuse, 0x1 ;  /* 0x000000011a177836 */ /* 0x040fe20000000000 */
[C---:B------:R-:W-:Y:S01]  /*3370*/  ISETP.GE.OR P3, PT, R26.reuse, R14, P3 ;  /* 0x0000000e1a00720c */ /* 0x040fe20001f66670 */
[----:B------:R-:W-:-:S03]  /*3380*/  VIADD R20, R26, 0x2 ;  /* 0x000000021a147836 */ /* 0x000fc60000000000 */
[----:B------:R-:W-:Y:S02]  /*3390*/  ISETP.GE.OR P4, PT, R23, R14, P4 ;  /* 0x0000000e1700720c */ /* 0x000fe40002786670 */
[----:B------:R-:W-:Y:S02]  /*33a0*/  SEL R22, RZ, 0x1, !P3 ;  /* 0x00000001ff167807 */ /* 0x000fe40005800000 */
[----:B------:R-:W-:-:S05]  /*33b0*/  SEL R18, RZ, 0x1, !P4 ;  /* 0x00000001ff127807 */ /* 0x000fca0006000000 */
[----:B------:R-:W-:Y:S01]  /*33c0*/  IMAD.IADD R27, R22, 0x1, R18 ;  /* 0x00000001161b7824 */ /* 0x000fe200078e0212 */
[----:B-1----:R-:W0:Y:S01]  /*33d0*/  S2R R8, SR_CgaCtaId ;  /* 0x0000000000087919 */ /* 0x002e220000008800 */
[----:B------:R-:W-:Y:S01]  /*33e0*/  MOV R21, 0x400 ;  /* 0x0000040000157802 */ /* 0x000fe20000000f00 */
[C---:B------:R-:W-:Y:S01]  /*33f0*/  VIADD R17, R16.reuse, 0x80 ;  /* 0x0000008010117836 */ /* 0x040fe20000000000 */
[----:B------:R-:W-:Y:S01]  /*3400*/  BAR.SYNC.DEFER_BLOCKING 0x0 ;  /* 0x0000000000007b1d */ /* 0x000fe20000010000 */
[C---:B------:R-:W-:Y:S01]  /*3410*/  ISETP.NE.AND P3, PT, R16.reuse, RZ, PT ;  /* 0x000000ff1000720c */ /* 0x040fe20003f65270 */
[C---:B------:R-:W-:Y:S01]  /*3420*/  VIADD R29, R16.reuse, 0x100 ;  /* 0x00000100101d7836 */ /* 0x040fe20000000000 */
[-C--:B------:R-:W-:Y:S02]  /*3430*/  ISETP.GE.AND P5, PT, R16, R14.reuse, PT ;  /* 0x0000000e1000720c */ /* 0x080fe40003fa6270 */
[----:B------:R-:W-:Y:S01]  /*3440*/  ISETP.GE.AND P4, PT, R17, R14, PT ;  /* 0x0000000e1100720c */ /* 0x000fe20003f86270 */
[----:B------:R-:W1:Y:S01]  /*3450*/  LDCU UR4, c[0x0][0x3bc] ;  /* 0x00007780ff0477ac */ /* 0x000e620008000800 */
[----:B------:R-:W-:Y:S01]  /*3460*/  BSSY.RECONVERGENT B1, `(.L_x_241) ;  /* 0x0000038000017945 */ /* 0x000fe20003800200 */
[----:B0-----:R-:W-:-:S05]  /*3470*/  LEA R21, R8, R21, 0x18 ;  /* 0x0000001508157211 */ /* 0x001fca00078ec0ff */
[----:B------:R-:W0:Y:S04]  /*3480*/  LDS R15, [R21+0x14] ;  /* 0x00001400150f7984 */ /* 0x000e280000000800 */
[----:B------:R-:W2:Y:S01]  /*3490*/  LDS.128 R8, [R21+0x20] ;  /* 0x0000200015087984 */ /* 0x000ea20000000c00 */
[----:B0-----:R-:W-:Y:S02]  /*34a0*/  SEL R24, R15, RZ, P3 ;  /* 0x000000ff0f187207 */ /* 0x001fe40001800000 */
[----:B------:R-:W-:Y:S01]  /*34b0*/  IADD3 R15, PT, PT, -R14, 0x180, RZ ;  /* 0x000001800e0f7810 */ /* 0x000fe20007ffe1ff */
[----:B------:R-:W-:Y:S01]  /*34c0*/  BAR.SYNC.DEFER_BLOCKING 0x0 ;  /* 0x0000000000007b1d */ /* 0x000fe20000010000 */
[----:B------:R-:W-:Y:S01]  /*34d0*/  ISETP.GE.AND P3, PT, R29, R14, PT ;  /* 0x0000000e1d00720c */ /* 0x000fe20003f66270 */
[----:B------:R-:W-:Y:S01]  /*34e0*/  IMAD.IADD R24, R24, 0x1, R25 ;  /* 0x0000000118187824 */ /* 0x000fe200078e0219 */
[----:B--2---:R-:W-:-:S03]  /*34f0*/  IADD3 R8, PT, PT, R14, R15, -R11 ;  /* 0x0000000f0e087210 */ /* 0x004fc60007ffe80b */
[----:B------:R-:W-:Y:S01]  /*3500*/  IMAD.IADD R25, R24, 0x1, -R9 ;  /* 0x0000000118197824 */ /* 0x000fe200078e0a09 */
[----:B------:R-:W-:-:S03]  /*3510*/  IADD3 R27, PT, PT, R9, -R27, -R24 ;  /* 0x8000001b091b7210 */ /* 0x000fc60007ffe818 */
[--C-:B------:R-:W-:Y:S01]  /*3520*/  IMAD.IADD R11, R26, 0x1, -R25.reuse ;  /* 0x000000011a0b7824 */ /* 0x100fe200078e0a19 */
[----:B------:R-:W-:Y:S01]  /*3530*/  IADD3 R26, PT, PT, R9, -R24, -R22 ;  /* 0x80000018091a7210 */ /* 0x000fe20007ffe816 */
[----:B------:R-:W-:Y:S02]  /*3540*/  IMAD.IADD R25, R8, 0x1, R25 ;  /* 0x0000000108197824 */ /* 0x000fe400078e0219 */
[----:B------:R-:W-:Y:S02]  /*3550*/  IMAD.IADD R20, R20, 0x1, R27 ;  /* 0x0000000114147824 */ /* 0x000fe400078e021b */
[----:B------:R-:W-:Y:S01]  /*3560*/  IMAD.IADD R26, R23, 0x1, R26 ;  /* 0x00000001171a7824 */ /* 0x000fe200078e021a */
[----:B------:R-:W-:Y:S01]  /*3570*/  SEL R14, R25, R11, P2 ;  /* 0x0000000b190e7207 */ /* 0x000fe20001000000 */
[----:B------:R-:W-:-:S04]  /*3580*/  IMAD.IADD R25, R22, 0x1, R25 ;  /* 0x0000000116197824 */ /* 0x000fc800078e0219 */
[----:B------:R-:W-:Y:S01]  /*3590*/  @P0 IMAD.IADD R20, R18, 0x1, R25 ;  /* 0x0000000112140824 */ /* 0x000fe200078e0219 */
[----:B------:R-:W-:Y:S01]  /*35a0*/  SEL R26, R25, R26, P1 ;  /* 0x0000001a191a7207 */ /* 0x000fe20000800000 */
[----:B------:R-:W-:Y:S01]  /*35b0*/  IMAD R14, R14, 0xc, R21 ;  /* 0x0000000c0e0e7824 */ /* 0x000fe200078e0215 */
[----:B------:R-:W-:Y:S01]  /*35c0*/  IADD3 R18, PT, PT, R16, R19, -R9 ;  /* 0x0000001310127210 */ /* 0x000fe20007ffe809 */
[--C-:B------:R-:W-:Y:S01]  /*35d0*/  IMAD R19, R20, 0xc, R21.reuse ;  /* 0x0000000c14137824 */ /* 0x100fe200078e0215 */
[----:B------:R-:W-:Y:S01]  /*35e0*/  ISETP.GE.AND P1, PT, R29, R8, PT ;  /* 0x000000081d00720c */ /* 0x000fe20003f26270 */
[--C-:B------:R-:W-:Y:S01]  /*35f0*/  IMAD R11, R26, 0xc, R21.reuse ;  /* 0x0000000c1a0b7824 */ /* 0x100fe200078e0215 */
[----:B------:R-:W-:Y:S01]  /*3600*/  LOP3.LUT R18, RZ, R18, RZ, 0x33, !PT ;  /* 0x00000012ff127212 */ /* 0x000fe200078e33ff */
[----:B-----5:R1:W-:Y:S01]  /*3610*/  STS [R14], R6 ;  /* 0x000000060e007388 */ /* 0x0203e20000000800 */
[C---:B------:R-:W-:Y:S01]  /*3620*/  IMAD R21, R16.reuse, 0xc, R21 ;  /* 0x0000000c10157824 */ /* 0x040fe200078e0215 */
[----:B------:R-:W-:-:S02]  /*3630*/  IADD3 R9, PT, PT, R16, R9, -R8 ;  /* 0x0000000910097210 */ /* 0x000fc40007ffe808 */
[----:B------:R0:W-:Y:S04]  /*3640*/  STS [R14+0x4], R5 ;  /* 0x000004050e007388 */ /* 0x0001e80000000800 */
[----:B------:R2:W-:Y:S01]  /*3650*/  STS [R14+0x8], R13 ;  /* 0x0000080d0e007388 */ /* 0x0005e20000000800 */
[----:B-1----:R-:W-:-:S03]  /*3660*/  VIADD R6, R18, UR4 ;  /* 0x0000000412067c36 */ /* 0x002fc60008000000 */
[----:B------:R2:W-:Y:S01]  /*3670*/  STS [R11], R4 ;  /* 0x000000040b007388 */ /* 0x0005e20000000800 */
[----:B0-----:R-:W-:-:S03]  /*3680*/  VIADD R5, R6, 0xffffff00 ;  /* 0xffffff0006057836 */ /* 0x001fc60000000000 */
[----:B------:R2:W-:Y:S04]  /*3690*/  STS [R11+0x4], R3 ;  /* 0x000004030b007388 */ /* 0x0005e80000000800 */
[----:B------:R2:W-:Y:S04]  /*36a0*/  STS [R11+0x8], R12 ;  /* 0x0000080c0b007388 */ /* 0x0005e80000000800 */
[----:B------:R2:W-:Y:S04]  /*36b0*/  STS [R19], R2 ;  /* 0x0000000213007388 */ /* 0x0005e80000000800 */
[----:B------:R2:W-:Y:S04]  /*36c0*/  STS [R19+0x4], R0 ;  /* 0x0000040013007388 */ /* 0x0005e80000000800 */
[----:B------:R2:W-:Y:S01]  /*36d0*/  STS [R19+0x8], R7 ;  /* 0x0000080713007388 */ /* 0x0005e20000000800 */
[----:B------:R-:W-:Y:S06]  /*36e0*/  BAR.SYNC.DEFER_BLOCKING 0x0 ;  /* 0x0000000000007b1d */ /* 0x000fec0000010000 */
[----:B------:R-:W-:Y:S05]  /*36f0*/  @P5 BRA `(.L_x_242) ;  /* 0x0000000000385947 */ /* 0x000fea0003800000 */
[----:B------:R-:W0:Y:S01]  /*3700*/  LDS R23, [R21] ;  /* 0x0000000015177984 */ /* 0x000e220000000800 */
[----:B--2---:R-:W1:Y:S01]  /*3710*/  LDC.64 R2, c[0x0][0x390] ;  /* 0x0000e400ff027b82 */ /* 0x004e620000000a00 */
[----:B------:R-:W-:Y:S02]  /*3720*/  ISETP.GE.AND P0, PT, R16, R8, PT ;  /* 0x000000081000720c */ /* 0x000fe40003f06270 */
[----:B------:R-:W2:Y:S02]  /*3730*/  LDS R11, [R21+0x4] ;  /* 0x00000400150b7984 */ /* 0x000ea40000000800 */
[----:B------:R-:W-:Y:S02]  /*3740*/  SEL R25, R6, R9, !P0 ;  /* 0x0000000906197207 */ /* 0x000fe40004000000 */
        /* <DEDUP_REMOVED lines=8> */
[----:B---3--:R0:W-:Y:S02]  /*37d0*/  STG.E desc[UR6][R18.64], R7 ;  /* 0x0000000712007986 */ /* 0x0081e4000c101906 */
.L_x_242:
[----:B------:R-:W-:Y:S05]  /*37e0*/  BSYNC.RECONVERGENT B1 ;  /* 0x0000000000017941 */ /* 0x000fea0003800200 */
.L_x_241:
[----:B------:R-:W-:Y:S04]  /*37f0*/  BSSY.RECONVERGENT B1, `(.L_x_243) ;  /* 0x0000011000017945 */ /* 0x000fe80003800200 */
[----:B------:R-:W-:Y:S05]  /*3800*/  @P4 BRA `(.L_x_244) ;  /* 0x00000000003c4947 */ /* 0x000fea0003800000 */
[----:B------:R-:W1:Y:S01]  /*3810*/  LDS R25, [R21+0x600] ;  /* 0x0006000015197984 */ /* 0x000e620000000800 */
[----:B0-2---:R-:W0:Y:S01]  /*3820*/  LDC.64 R2, c[0x0][0x390] ;  /* 0x0000e400ff027b82 */ /* 0x005e220000000a00 */
[----:B------:R-:W-:Y:S01]  /*3830*/  ISETP.GE.AND P0, PT, R17, R8, PT ;  /* 0x000000081100720c */ /* 0x000fe20003f06270 */
[----:B------:R-:W-:Y:S01]  /*3840*/  VIADD R17, R9, 0x80 ;  /* 0x0000008009117836 */ /* 0x000fe20000000000 */
[----:B------:R-:W2:Y:S04]  /*3850*/  LDS R23, [R21+0x604] ;  /* 0x0006040015177984 */ /* 0x000ea80000000800 */
[----:B------:R-:W3:Y:S01]  /*3860*/  LDS R11, [R21+0x608] ;  /* 0x00060800150b7984 */ /* 0x000ee20000000800 */
[----:B------:R-:W4:Y:S06]  /*3870*/  LDC.64 R12, c[0x0][0x398] ;  /* 0x0000e600ff0c7b82 */ /* 0x000f2c0000000a00 */
[----:B------:R-:W-:-:S02]  /*3880*/  @!P0 VIADD R17, R6, 0xffffff80 ;  /* 0xffffff8006118836 */ /* 0x000fc40000000000 */
[----:B------:R-:W5:Y:S02]  /*3890*/  LDC.64 R18, c[0x0][0x3a0] ;  /* 0x0000e800ff127b82 */ /* 0x000f640000000a00 */
[----:B0-----:R-:W-:-:S04]  /*38a0*/  IMAD.WIDE R2, R17, 0x4, R2 ;  /* 0x0000000411027825 */ /* 0x001fc800078e0202 */
[C---:B----4-:R-:W-:Y:S01]  /*38b0*/  IMAD.WIDE R6, R17.reuse, 0x4, R12 ;  /* 0x0000000411067825 */ /* 0x050fe200078e020c */
[----:B-1----:R1:W-:Y:S03]  /*38c0*/  STG.E desc[UR6][R2.64], R25 ;  /* 0x0000001902007986 */ /* 0x0023e6000c101906 */
[----:B-----5:R-:W-:Y:S01]  /*38d0*/  IMAD.WIDE R12, R17, 0x4, R18 ;  /* 0x00000004110c7825 */ /* 0x020fe200078e0212 */
[----:B--2---:R1:W-:Y:S04]  /*38e0*/  STG.E desc[UR6][R6.64], R23 ;  /* 0x0000001706007986 */ /* 0x0043e8000c101906 */
[----:B---3--:R1:W-:Y:S02]  /*38f0*/  STG.E desc[UR6][R12.64], R11 ;  /* 0x0000000b0c007986 */ /* 0x0083e4000c101906 */
.L_x_244:
[----:B------:R-:W-:Y:S05]  /*3900*/  BSYNC.RECONVERGENT B1 ;  /* 0x0000000000017941 */ /* 0x000fea0003800200 */
.L_x_243:
[----:B012---:R-:W-:Y:S02]  /*3910*/  IMAD.IADD R3, R10, 0x1, -R15 ;  /* 0x000000010a037824 */ /* 0x007fe400078e0a0f */
[----:B------:R-:W-:Y:S01]  /*3920*/  @P1 VIADD R5, R9, 0x100 ;  /* 0x0000010009051836 */ /* 0x000fe20000000000 */
[----:B------:R-:W-:Y:S06]  /*3930*/  @P3 BRA `(.L_x_220) ;  /* 0x0000000000303947 */ /* 0x000fec0003800000 */
[----:B------:R-:W0:Y:S01]  /*3940*/  LDS R17, [R21+0xc00] ;  /* 0x000c000015117984 */ /* 0x000e220000000800 */
        /* <DEDUP_REMOVED lines=11> */
.L_x_220:
[----:B------:R-:W-:Y:S05]  /*3a00*/  BSYNC.RECONVERGENT B0 ;  /* 0x0000000000007941 */ /* 0x000fea0003800200 */
.L_x_214:
[----:B------:R-:W2:Y:S02]  /*3a10*/  S2R R0, SR_TID.X ;  /* 0x0000000000007919 */ /* 0x000ea40000002100 */
[----:B--2---:R-:W-:-:S13]  /*3a20*/  ISETP.NE.AND P0, PT, R0, RZ, PT ;  /* 0x000000ff0000720c */ /* 0x004fda0003f05270 */
[----:B------:R-:W-:Y:S05]  /*3a30*/  @P0 EXIT ;  /* 0x000000000000094d */ /* 0x000fea0003800000 */
[----:B01----:R-:W0:Y:S02]  /*3a40*/  LDC.64 R4, c[0x0][0x3a8] ;  /* 0x0000ea00ff047b82 */ /* 0x003e240000000a00 */
[----:B0-----:R-:W-:Y:S01]  /*3a50*/  STG.E desc[UR6][R4.64], R3 ;  /* 0x0000000304007986 */ /* 0x001fe2000c101906 */
[----:B------:R-:W-:Y:S05]  /*3a60*/  EXIT ;  /* 0x000000000000794d */ /* 0x000fea0003800000 */
.L_x_198:
[----:B------:R-:W-:Y:S01]  /*3a70*/  BSSY B0, `(.L_x_245) ;  /* 0x0000006000007945 */ /* 0x000fe20003800000 */
[----:B------:R-:W-:Y:S01]  /*3a80*/  PLOP3.LUT P3, PT, P0, PT, PT, 0x8, 0x80 ;  /* 0x000000000080781c */ /* 0x000fe2000076e170 */
[----:B------:R-:W-:-:S12]  /*3a90*/  IMAD.MOV.U32 R30, RZ, RZ, -0x1 ;  /* 0xffffffffff1e7424 */ /* 0x000fd800078e00ff */
[----:B-----5:R-:W-:Y:S05]  /*3aa0*/  WARPSYNC.COLLECTIVE R30, `(.L_x_246) ;  /* 0x000000001e087348 */ /* 0x020fea0003c00000 */
[----:B------:R-:W-:Y:S01]  /*3ab0*/  VOTE.ANY P3, P3 ;  /* 0x0000000000ff7806 */ /* 0x000fe20001860100 */
[----:B-----5:R-:W-:-:S12]  /*3ac0*/  ENDCOLLECTIVE ;  /* 0x000000000000791b */ /* 0x020fd80003800000 */
.L_x_246:
[----:B------:R-:W-:Y:S05]  /*3ad0*/  BSYNC B0 ;  /* 0x0000000000007941 */ /* 0x000fea0003800000 */
.L_x_245:
[----:B------:R-:W-:Y:S01]  /*3ae0*/  PLOP3.LUT P0, PT, P3, PT, PT, 0x80, 0x8 ;  /* 0x000000000008781c */ /* 0x000fe20001f0f070 */
[----:B------:R-:W-:-:S12]  /*3af0*/  BRA `(.L_x_247) ;  /* 0xffffffd000cc7947 */ /* 0x000fd8000383ffff */
.L_x_202:
[----:B------:R-:W-:Y:S01]  /*3b00*/  BSSY B0, `(.L_x_248) ;  /* 0x0000006000007945 */ /* 0x000fe20003800000 */
[----:B------:R-:W-:Y:S01]  /*3b10*/  PLOP3.LUT P3, PT, P0, PT, PT, 0x8, 0x80 ;  /* 0x000000000080781c */ /* 0x000fe2000076e170 */
[----:B------:R-:W-:-:S12]  /*3b20*/  IMAD.MOV.U32 R30, RZ, RZ, -0x1 ;  /* 0xffffffffff1e7424 */ /* 0x000fd800078e00ff */
[----:B-----5:R-:W-:Y:S05]  /*3b30*/  WARPSYNC.COLLECTIVE R30, `(.L_x_249) ;  /* 0x000000001e087348 */ /* 0x020fea0003c00000 */
[----:B------:R-:W-:Y:S01]  /*3b40*/  VOTE.ANY P3, P3 ;  /* 0x0000000000ff7806 */ /* 0x000fe20001860100 */
[----:B-----5:R-:W-:-:S12]  /*3b50*/  ENDCOLLECTIVE ;  /* 0x000000000000791b */ /* 0x020fd80003800000 */
.L_x_249:
[----:B------:R-:W-:Y:S05]  /*3b60*/  BSYNC B0 ;  /* 0x0000000000007941 */ /* 0x000fea0003800000 */
.L_x_248:
[----:B------:R-:W-:Y:S01]  /*3b70*/  PLOP3.LUT P0, PT, P3, PT, PT, 0x80, 0x8 ;  /* 0x000000000008781c */ /* 0x000fe20001f0f070 */
[----:B------:R-:W-:-:S12]  /*3b80*/  BRA `(.L_x_250) ;  /* 0xffffffd000d87947 */ /* 0x000fd8000383ffff */
.L_x_204:
[----:B------:R-:W0:Y:S01]  /*3b90*/  S2R R10, SR_GEMASK ;  /* 0x00000000000a7919 */ /* 0x000e220000003c00 */
[----:B------:R-:W-:Y:S01]  /*3ba0*/  BSSY B0, `(.L_x_251) ;  /* 0x0000006000007945 */ /* 0x000fe20003800000 */
[----:B------:R-:W-:Y:S01]  /*3bb0*/  PLOP3.LUT P3, PT, P0, PT, PT, 0x8, 0x80 ;  /* 0x000000000080781c */ /* 0x000fe2000076e170 */
[----:B------:R-:W-:-:S12]  /*3bc0*/  IMAD.MOV.U32 R30, RZ, RZ, -0x1 ;  /* 0xffffffffff1e7424 */ /* 0x000fd800078e00ff */
[----:B0----5:R-:W-:Y:S05]  /*3bd0*/  WARPSYNC.COLLECTIVE R30, `(.L_x_252) ;  /* 0x000000001e087348 */ /* 0x021fea0003c00000 */
[----:B------:R-:W-:Y:S01]  /*3be0*/  VOTE.ANY R30, PT, P3 ;  /* 0x00000000001e7806 */ /* 0x000fe200018e0100 */
[----:B0----5:R-:W-:Y:S06]  /*3bf0*/  ENDCOLLECTIVE ;  /* 0x000000000000791b */ /* 0x021fec0003800000 */
.L_x_252:
[----:B------:R-:W-:Y:S05]  /*3c00*/  BSYNC B0 ;  /* 0x0000000000007941 */ /* 0x000fea0003800000 */
.L_x_251:
[----:B------:R-:W-:Y:S01]  /*3c10*/  LOP3.LUT R30, R30, 0x80000000, R10, 0xec, !PT ;  /* 0x800000001e1e7812 */ /* 0x000fe200078eec0a */
[----:B------:R-:W-:Y:S01]  /*3c20*/  IMAD.MOV.U32 R36, RZ, RZ, 0x1 ;  /* 0x00000001ff247424 */ /* 0x000fe200078e00ff */
[----:B------:R-:W-:Y:S01]  /*3c30*/  ISETP.NE.AND P3, PT, R8, 0x65, PT ;  /* 0x000000650800780c */ /* 0x000fe20003f65270 */
[----:B------:R-:W-:Y:S02]  /*3c40*/  VIADD R29, R0, 0x2 ;  /* 0x00000002001d7836 */ /* 0x000fe40000000000 */
[----:B------:R-:W-:Y:S02]  /*3c50*/  VIADD R23, R30, 0xffffffff ;  /* 0xffffffff1e177836 */ /* 0x000fe40000000000 */
[C---:B------:R-:W-:Y:S02]  /*3c60*/  VIADD R28, R0.reuse, 0x4 ;  /* 0x00000004001c7836 */ /* 0x040fe40000000000 */
[----:B------:R-:W-:Y:S01]  /*3c70*/  VIADD R31, R0, 0x10 ;  /* 0x00000010001f7836 */ /* 0x000fe20000000000 */
[----:B------:R-:W-:Y:S01]  /*3c80*/  LOP3.LUT R27, R30, R23, RZ, 0xc, !PT ;  /* 0x000000171e1b7212 */ /* 0x000fe200078e0cff */
[----:B------:R-:W-:-:S02]  /*3c90*/  IMAD.MOV.U32 R23, RZ, RZ, R9 ;  /* 0x000000ffff177224 */ /* 0x000fc400078e0009 */
[----:B------:R-:W-:Y:S01]  /*3ca0*/  IMAD.MOV.U32 R30, RZ, RZ, -0x1 ;  /* 0xffffffffff1e7424 */ /* 0x000fe200078e00ff */
[----:B------:R0:W1:Y:S02]  /*3cb0*/  POPC R35, R27 ;  /* 0x0000001b00237309 */ /* 0x0000640000000000 */
[----:B0-----:R-:W-:-:S07]  /*3cc0*/  VIADD R27, R0, 0x8 ;  /* 0x00000008001b7836 */ /* 0x001fce0000000000 */
[----:B-1----:R-:W-:Y:S05]  /*3cd0*/  WARPSYNC.COLLECTIVE R30, `(.L_x_253) ;  /* 0x000000001e087348 */ /* 0x002fea0003c00000 */
[----:B-1----:R0:W1:Y:S02]  /*3ce0*/  SHFL.DOWN P6, R37, R23, R36, R35 ;  /* 0x0800002417257389 */ /* 0x00206400000c0023 */
[----:B01----:R-:W-:Y:S05]  /*3cf0*/  ENDCOLLECTIVE ;  /* 0x000000000000791b */ /* 0x003fea0003800000 */
.L_x_253:
        /* <DEDUP_REMOVED lines=9> */
.L_x_254:
        /* <DEDUP_REMOVED lines=8> */
.L_x_255:
        /* <DEDUP_REMOVED lines=8> */
.L_x_256:
        /* <DEDUP_REMOVED lines=8> */
.L_x_257:
[----:B------:R-:W-:Y:S05]  /*3f10*/  WARPSYNC.COLLECTIVE R30, `(.L_x_258) ;  /* 0x000000001e087348 */ /* 0x000fea0003c00000 */
[----:B------:R-:W-:Y:S01]  /*3f20*/  VOTE.ALL P3, P3 ;  /* 0x0000000000ff7806 */ /* 0x000fe20001860000 */
[----:B------:R-:W-:-:S12]  /*3f30*/  ENDCOLLECTIVE ;  /* 0x000000000000791b */ /* 0x000fd80003800000 */
.L_x_258:
[----:B------:R-:W-:-:S05]  /*3f40*/  SEL R34, R37, RZ, !P0 ;  /* 0x000000ff25227207 */ /* 0x000fca0004000000 */
[----:B------:R-:W-:Y:S02]  /*3f50*/  IMAD.IADD R34, R9, 0x1, R34 ;  /* 0x0000000109227824 */ /* 0x000fe400078e0222 */
[----:B------:R-:W0:Y:S02]  /*3f60*/  LDC.64 R8, c[0x0][0x3b0] ;  /* 0x0000ec00ff087b82 */ /* 0x000e240000000a00 */
[----:B0-----:R-:W-:-:S05]  /*3f70*/  IADD3 R32, P0, PT, R8, 0x100, RZ ;  /* 0x0000010008207810 */ /* 0x001fca0007f1e0ff */
[----:B------:R-:W-:Y:S01]  /*3f80*/  IMAD.X R33, RZ, RZ, R9, P0 ;  /* 0x000000ffff217224 */ /* 0x000fe200000e0609 */
[----:B------:R-:W-:Y:S07]  /*3f90*/  BRA `(.L_x_259) ;  /* 0xffffffd000707947 */ /* 0x000fee000383ffff */
.L_x_206:
[----:B------:R-:W-:Y:S01]  /*3fa0*/  BSSY B0, `(.L_x_260) ;  /* 0x0000006000007945 */ /* 0x000fe20003800000 */
[----:B------:R-:W-:Y:S01]  /*3fb0*/  PLOP3.LUT P3, PT, P0, PT, PT, 0x8, 0x80 ;  /* 0x000000000080781c */ /* 0x000fe2000076e170 */
[----:B------:R-:W-:-:S12]  /*3fc0*/  IMAD.MOV.U32 R30, RZ, RZ, -0x1 ;  /* 0xffffffffff1e7424 */ /* 0x000fd800078e00ff */
[----:B-----5:R-:W-:Y:S05]  /*3fd0*/  WARPSYNC.COLLECTIVE R30, `(.L_x_261) ;  /* 0x000000001e087348 */ /* 0x020fea0003c00000 */
[----:B------:R-:W-:Y:S01]  /*3fe0*/  VOTE.ANY P3, P3 ;  /* 0x0000000000ff7806 */ /* 0x000fe20001860100 */
[----:B-----5:R-:W-:-:S12]  /*3ff0*/  ENDCOLLECTIVE ;  /* 0x000000000000791b */ /* 0x020fd80003800000 */
.L_x_261:
[----:B------:R-:W-:Y:S05]  /*4000*/  BSYNC B0 ;  /* 0x0000000000007941 */ /* 0x000fea0003800000 */
.L_x_260:
[----:B------:R-:W-:Y:S01]  /*4010*/  PLOP3.LUT P0, PT, P3, PT, PT, 0x80, 0x8 ;  /* 0x000000000008781c */ /* 0x000fe20001f0f070 */
[----:B------:R-:W-:-:S12]  /*4020*/  BRA `(.L_x_262) ;  /* 0xffffffd0006c7947 */ /* 0x000fd8000383ffff */
.L_x_210:
[----:B------:R-:W-:Y:S01]  /*4030*/  BSSY B0, `(.L_x_263) ;  /* 0x0000006000007945 */ /* 0x000fe20003800000 */
[----:B------:R-:W-:Y:S01]  /*4040*/  PLOP3.LUT P3, PT, P0, PT, PT, 0x8, 0x80 ;  /* 0x000000000080781c */ /* 0x000fe2000076e170 */
[----:B------:R-:W-:-:S12]  /*4050*/  IMAD.MOV.U32 R30, RZ, RZ, -0x1 ;  /* 0xffffffffff1e7424 */ /* 0x000fd800078e00ff */
[----:B-----5:R-:W-:Y:S05]  /*4060*/  WARPSYNC.COLLECTIVE R30, `(.L_x_264) ;  /* 0x000000001e087348 */ /* 0x020fea0003c00000 */
[----:B------:R-:W-:Y:S01]  /*4070*/  VOTE.ANY P3, P3 ;  /* 0x0000000000ff7806 */ /* 0x000fe20001860100 */
[----:B-----5:R-:W-:-:S12]  /*4080*/  ENDCOLLECTIVE ;  /* 0x000000000000791b */ /* 0x020fd80003800000 */
.L_x_264:
[----:B------:R-:W-:Y:S05]  /*4090*/  BSYNC B0 ;  /* 0x0000000000007941 */ /* 0x000fea0003800000 */
.L_x_263:
[----:B------:R-:W-:Y:S01]  /*40a0*/  PLOP3.LUT P0, PT, P3, PT, PT, 0x80, 0x8 ;  /* 0x000000000008781c */ /* 0x000fe20001f0f070 */
[----:B------:R-:W-:-:S12]  /*40b0*/  BRA `(.L_x_265) ;  /* 0xffffffd0007c7947 */ /* 0x000fd8000383ffff */
.L_x_212:
[----:B------:R-:W-:Y:S01]  /*40c0*/  BSSY B0, `(.L_x_266) ;  /* 0x0000006000007945 */ /* 0x000fe20003800000 */
[----:B------:R-:W-:Y:S01]  /*40d0*/  PLOP3.LUT P3, PT, P0, PT, PT, 0x8, 0x80 ;  /* 0x000000000080781c */ /* 0x000fe2000076e170 */
[----:B------:R-:W-:-:S12]  /*40e0*/  IMAD.MOV.U32 R30, RZ, RZ, -0x1 ;  /* 0xffffffffff1e7424 */ /* 0x000fd800078e00ff */
[----:B-----5:R-:W-:Y:S05]  /*40f0*/  WARPSYNC.COLLECTIVE R30, `(.L_x_267) ;  /* 0x000000001e087348 */ /* 0x020fea0003c00000 */
[----:B------:R-:W-:Y:S01]  /*4100*/  VOTE.ANY R30, PT, P3 ;  /* 0x00000000001e7806 */ /* 0x000fe200018e0100 */
[----:B-----5:R-:W-:Y:S06]  /*4110*/  ENDCOLLECTIVE ;  /* 0x000000000000791b */ /* 0x020fec0003800000 */
.L_x_267:
[----:B------:R-:W-:Y:S05]  /*4120*/  BSYNC B0 ;  /* 0x0000000000007941 */ /* 0x000fea0003800000 */
.L_x_266:
        /* <DEDUP_REMOVED lines=11> */
.L_x_268:
        /* <DEDUP_REMOVED lines=9> */
.L_x_269:
        /* <DEDUP_REMOVED lines=8> */
.L_x_270:
[----:B------:R-:W-:Y:S01]  /*42f0*/  IMAD.MOV.U32 R36, RZ, RZ, 0x8 ;  /* 0x00000008ff247424 */ /* 0x000fe200078e00ff */
[----:B------:R-:W-:Y:S02]  /*4300*/  SEL R8, R37, RZ, !P0 ;  /* 0x000000ff25087207 */ /* 0x000fe40004000000 */
[----:B------:R-:W-:-:S03]  /*4310*/  ISETP.GT.AND P0, PT, R27, R35, PT ;  /* 0x000000231b00720c */ /* 0x000fc60003f04270 */
[----:B------:R-:W-:-:S10]  /*4320*/  IMAD.IADD R23, R9, 0x1, R8 ;  /* 0x0000000109177824 */ /* 0x000fd400078e0208 */
[----:B------:R-:W-:Y:S05]  /*4330*/  WARPSYNC.COLLECTIVE R30, `(.L_x_271) ;  /* 0x000000001e087348 */ /* 0x000fea0003c00000 */
[----:B------:R0:W1:Y:S02]  /*4340*/  SHFL.DOWN P6, R37, R23, R36, R35 ;  /* 0x0800002417257389 */ /* 0x00006400000c0023 */
[----:B01----:R-:W-:Y:S05]  /*4350*/  ENDCOLLECTIVE ;  /* 0x000000000000791b */ /* 0x003fea0003800000 */
.L_x_271:
        /* <DEDUP_REMOVED lines=8> */
.L_x_272:
[----:B------:R-:W-:Y:S05]  /*43e0*/  WARPSYNC.COLLECTIVE R30, `(.L_x_273) ;  /* 0x000000001e087348 */ /* 0x000fea0003c00000 */
[----:B------:R-:W-:Y:S01]  /*43f0*/  VOTE.ALL P3, P3 ;  /* 0x0000000000ff7806 */ /* 0x000fe20001860000 */
[----:B------:R-:W-:-:S12]  /*4400*/  ENDCOLLECTIVE ;  /* 0x000000000000791b */ /* 0x000fd80003800000 */
.L_x_273:
[----:B------:R-:W-:-:S04]  /*4410*/  SEL R37, R37, RZ, !P0 ;  /* 0x000000ff25257207 */ /* 0x000fc80004000000 */
[----:B------:R-:W-:Y:S01]  /*4420*/  IADD3 R34, PT, PT, R8, R37, R34 ;  /* 0x0000002508227210 */ /* 0x000fe20007ffe022 */
[----:B------:R-:W-:Y:S06]  /*4430*/  BRA `(.L_x_274) ;  /* 0xffffffd0001c7947 */ /* 0x000fec000383ffff */
.L_x_225:
[----:B------:R-:W-:Y:S01]  /*4440*/  BSSY B2, `(.L_x_275) ;  /* 0x0000006000027945 */ /* 0x000fe20003800000 */
[----:B------:R-:W-:Y:S01]  /*4450*/  PLOP3.LUT P3, PT, P3, PT, PT, 0x8, 0x80 ;  /* 0x000000000080781c */ /* 0x000fe20001f6e170 */
[----:B------:R-:W-:-:S12]  /*4460*/  IMAD.MOV.U32 R30, RZ, RZ, -0x1 ;  /* 0xffffffffff1e7424 */ /* 0x000fd800078e00ff */
[----:B-----5:R-:W-:Y:S05]  /*4470*/  WARPSYNC.COLLECTIVE R30, `(.L_x_276) ;  /* 0x000000001e087348 */ /* 0x020fea0003c00000 */
[----:B------:R-:W-:Y:S01]  /*4480*/  VOTE.ANY P3, P3 ;  /* 0x0000000000ff7806 */ /* 0x000fe20001860100 */
[----:B-----5:R-:W-:-:S12]  /*4490*/  ENDCOLLECTIVE ;  /* 0x000000000000791b */ /* 0x020fd80003800000 */
.L_x_276:
[----:B------:R-:W-:Y:S05]  /*44a0*/  BSYNC B2 ;  /* 0x0000000000027941 */ /* 0x000fea0003800000 */
.L_x_275:
[----:B------:R-:W-:Y:S05]  /*44b0*/  BRA `(.L_x_277) ;  /* 0xffffffe400ac7947 */ /* 0x000fea000383ffff */
.L_x_229:
[----:B------:R-:W-:Y:S01]  /*44c0*/  BSSY B2, `(.L_x_278) ;  /* 0x0000006000027945 */ /* 0x000fe20003800000 */
[----:B------:R-:W-:Y:S01]  /*44d0*/  PLOP3.LUT P3, PT, P3, PT, PT, 0x8, 0x80 ;  /* 0x000000000080781c */ /* 0x000fe20001f6e170 */
[----:B------:R-:W-:-:S12]  /*44e0*/  IMAD.MOV.U32 R30, RZ, RZ, -0x1 ;  /* 0xffffffffff1e7424 */ /* 0x000fd800078e00ff */
[----:B-----5:R-:W-:Y:S05]  /*44f0*/  WARPSYNC.COLLECTIVE R30, `(.L_x_279) ;  /* 0x000000001e087348 */ /* 0x020fea0003c00000 */
[----:B------:R-:W-:Y:S01]  /*4500*/  VOTE.ANY P3, P3 ;  /* 0x0000000000ff7806 */ /* 0x000fe20001860100 */
[----:B-----5:R-:W-:-:S12]  /*4510*/  ENDCOLLECTIVE ;  /* 0x000000000000791b */ /* 0x020fd80003800000 */
.L_x_279:
[----:B------:R-:W-:Y:S05]  /*4520*/  BSYNC B2 ;  /* 0x0000000000027941 */ /* 0x000fea0003800000 */
.L_x_278:
[----:B------:R-:W-:Y:S05]  /*4530*/  BRA `(.L_x_280) ;  /* 0xffffffe400bc7947 */ /* 0x000fea000383ffff */
.L_x_231:
[----:B------:R-:W0:Y:S01]  /*4540*/  S2R R10, SR_GEMASK ;  /* 0x00000000000a7919 */ /* 0x000e220000003c00 */
[----:B------:R-:W-:Y:S01]  /*4550*/  BSSY B2, `(.L_x_281) ;  /* 0x0000006000027945 */ /* 0x000fe20003800000 */
[----:B------:R-:W-:Y:S01]  /*4560*/  PLOP3.LUT P3, PT, P3, PT, PT, 0x8, 0x80 ;  /* 0x000000000080781c */ /* 0x000fe20001f6e170 */
[----:B------:R-:W-:-:S12]  /*4570*/  IMAD.MOV.U32 R30, RZ, RZ, -0x1 ;  /* 0xffffffffff1e7424 */ /* 0x000fd800078e00ff */
[----:B0----5:R-:W-:Y:S05]  /*4580*/  WARPSYNC.COLLECTIVE R30, `(.L_x_282) ;  /* 0x000000001e087348 */ /* 0x021fea0003c00000 */
[----:B------:R-:W-:Y:S01]  /*4590*/  VOTE.ANY R30, PT, P3 ;  /* 0x00000000001e7806 */ /* 0x000fe200018e0100 */
[----:B0----5:R-:W-:Y:S06]  /*45a0*/  ENDCOLLECTIVE ;  /* 0x000000000000791b */ /* 0x021fec0003800000 */
.L_x_282:
[----:B------:R-:W-:Y:S05]  /*45b0*/  BSYNC B2 ;  /* 0x0000000000027941 */ /* 0x000fea0003800000 */
.L_x_281:
[----:B------:R-:W-:Y:S01]  /*45c0*/  LOP3.LUT R30, R30, 0x80000000, R10, 0xec, !PT ;  /* 0x800000001e1e7812 */ /* 0x000fe200078eec0a */
[----:B------:R-:W-:Y:S02]  /*45d0*/  IMAD.MOV.U32 R36, RZ, RZ, 0x1 ;  /* 0x00000001ff247424 */ /* 0x000fe400078e00ff */
[C---:B------:R-:W-:Y:S02]  /*45e0*/  VIADD R24, R15.reuse, 0x2 ;  /* 0x000000020f187836 */ /* 0x040fe40000000000 */
[C---:B------:R-:W-:Y:S02]  /*45f0*/  VIADD R17, R30.reuse, 0xffffffff ;  /* 0xffffffff1e117836 */ /* 0x040fe40000000000 */
[C---:B------:R-:W-:Y:S02]  /*4600*/  VIADD R18, R15.reuse, 0x4 ;  /* 0x000000040f127836 */ /* 0x040fe40000000000 */
[----:B------:R-:W-:Y:S01]  /*4610*/  VIADD R25, R15, 0x10 ;  /* 0x000000100f197836 */ /* 0x000fe20000000000 */
[----:B------:R-:W-:Y:S01]  /*4620*/  LOP3.LUT R17, R30, R17, RZ, 0xc, !PT ;  /* 0x000000111e117212 */ /* 0x000fe200078e0cff */
[----:B------:R-:W-:-:S03]  /*4630*/  IMAD.MOV.U32 R30, RZ, RZ, -0x1 ;  /* 0xffffffffff1e7424 */ /* 0x000fc600078e00ff */
[----:B------:R0:W1:Y:S02]  /*4640*/  POPC R35, R17 ;  /* 0x0000001100237309 */ /* 0x0000640000000000 */
[----:B0-----:R-:W-:-:S07]  /*4650*/  VIADD R17, R15, 0x8 ;  /* 0x000000080f117836 */ /* 0x001fce0000000000 */
[----:B-1----:R-:W-:Y:S05]  /*4660*/  WARPSYNC.COLLECTIVE R30, `(.L_x_283) ;  /* 0x000000001e087348 */ /* 0x002fea0003c00000 */
[----:B-1----:R0:W1:Y:S02]  /*4670*/  SHFL.DOWN P6, R37, R23, R36, R35 ;  /* 0x0800002417257389 */ /* 0x00206400000c0023 */
[----:B01----:R-:W-:Y:S05]  /*4680*/  ENDCOLLECTIVE ;  /* 0x000000000000791b */ /* 0x003fea0003800000 */
.L_x_283:
[-C--:B------:R-:W-:Y:S02]  /*4690*/  ISETP.GE.AND P3, PT, R15, R35.reuse, PT ;  /* 0x000000230f00720c */ /* 0x080fe40003f66270 */
[-C--:B------:R-:W-:Y:S01]  /*46a0*/  ISETP.GT.AND P5, PT, R25, R35.reuse, PT ;  /* 0x000000231900720c */ /* 0x080fe20003fa4270 */
        /* <DEDUP_REMOVED lines=8> */
.L_x_284:
[----:B------:R-:W-:Y:S01]  /*4730*/  IMAD.MOV.U32 R36, RZ, RZ, 0x4 ;  /* 0x00000004ff247424 */ /* 0x000fe200078e00ff */
[----:B------:R-:W-:Y:S02]  /*4740*/  SEL R37, R37, RZ, !P3 ;  /* 0x000000ff25257207 */ /* 0x000fe40005800000 */
[----:B------:R-:W-:-:S03]  /*4750*/  ISETP.GT.AND P3, PT, R18, R35, PT ;  /* 0x000000231200720c */ /* 0x000fc60003f64270 */
[----:B------:R-:W-:Y:S02]  /*4760*/  IMAD.IADD R28, R20, 0x1, R37 ;  /* 0x00000001141c7824 */ /* 0x000fe400078e0225 */
[----:B------:R-:W0:Y:S02]  /*4770*/  LDC.64 R20, c[0x0][0x3b0] ;  /* 0x0000ec00ff147b82 */ /* 0x000e240000000a00 */
[----:B------:R-:W-:-:S07]  /*4780*/  IMAD.MOV.U32 R23, RZ, RZ, R28 ;  /* 0x000000ffff177224 */ /* 0x000fce00078e001c */
[----:B0-----:R-:W-:Y:S05]  /*4790*/  WARPSYNC.COLLECTIVE R30, `(.L_x_285) ;  /* 0x000000001e087348 */ /* 0x001fea0003c00000 */
[----:B------:R1:W2:Y:S02]  /*47a0*/  SHFL.DOWN P6, R37, R23, R36, R35 ;  /* 0x0800002417257389 */ /* 0x0002a400000c0023 */
[----:B012---:R-:W-:Y:S05]  /*47b0*/  ENDCOLLECTIVE ;  /* 0x000000000000791b */ /* 0x007fea0003800000 */
.L_x_285:
        /* <DEDUP_REMOVED lines=8> */
.L_x_286:
[----:B------:R-:W-:Y:S01]  /*4840*/  IMAD.MOV.U32 R36, RZ, RZ, 0x10 ;  /* 0x00000010ff247424 */ /* 0x000fe200078e00ff */
[----:B------:R-:W-:Y:S02]  /*4850*/  SEL R37, R37, RZ, !P3 ;  /* 0x000000ff25257207 */ /* 0x000fe40005800000 */
[----:B------:R-:W-:-:S03]  /*4860*/  ISETP.NE.AND P3, PT, R22, 0x65, PT ;  /* 0x000000651600780c */ /* 0x000fc60003f65270 */
[----:B------:R-:W-:-:S04]  /*4870*/  IMAD.IADD R34, R32, 0x1, R37 ;  /* 0x0000000120227824 */ /* 0x000fc800078e0225 */
[----:B------:R-:W-:-:S07]  /*4880*/  IMAD.MOV.U32 R23, RZ, RZ, R34 ;  /* 0x000000ffff177224 */ /* 0x000fce00078e0022 */
[----:B------:R-:W-:Y:S05]  /*4890*/  WARPSYNC.COLLECTIVE R30, `(.L_x_287) ;  /* 0x000000001e087348 */ /* 0x000fea0003c00000 */
[----:B------:R0:W1:Y:S02]  /*48a0*/  SHFL.DOWN P6, R37, R23, R36, R35 ;  /* 0x0800002417257389 */ /* 0x00006400000c0023 */
[----:B01----:R-:W-:Y:S05]  /*48b0*/  ENDCOLLECTIVE ;  /* 0x000000000000791b */ /* 0x003fea0003800000 */
.L_x_287:
[----:B------:R-:W-:Y:S05]  /*48c0*/  WARPSYNC.COLLECTIVE R30, `(.L_x_288) ;  /* 0x000000001e087348 */ /* 0x000fea0003c00000 */
[----:B------:R-:W-:Y:S01]  /*48d0*/  VOTE.ALL P3, P3 ;  /* 0x0000000000ff7806 */ /* 0x000fe20001860000 */
[----:B------:R-:W-:-:S12]  /*48e0*/  ENDCOLLECTIVE ;  /* 0x000000000000791b */ /* 0x000fd80003800000 */
.L_x_288:
[----:B------:R-:W-:Y:S02]  /*48f0*/  IADD3 R28, P6, PT, R20, 0x100, RZ ;  /* 0x00000100141c7810 */ /* 0x000fe40007fde0ff */
[----:B------:R-:W-:-:S03]  /*4900*/  SEL R37, R37, RZ, !P5 ;  /* 0x000000ff25257207 */ /* 0x000fc60006800000 */
[----:B------:R-:W-:Y:S02]  /*4910*/  IMAD.X R29, RZ, RZ, R21, P6 ;  /* 0x000000ffff1d7224 */ /* 0x000fe400030e0615 */
[----:B------:R-:W-:Y:S01]  /*4920*/  IMAD.IADD R32, R34, 0x1, R37 ;  /* 0x0000000122207824 */ /* 0x000fe200078e0225 */
[----:B------:R-:W-:Y:S06]  /*4930*/  BRA `(.L_x_289) ;  /* 0xffffffe400587947 */ /* 0x000fec000383ffff */
.L_x_233:
[----:B------:R-:W-:Y:S01]  /*4940*/  BSSY B2, `(.L_x_290) ;  /* 0x0000006000027945 */ /* 0x000fe20003800000 */
[----:B------:R-:W-:Y:S01]  /*4950*/  PLOP3.LUT P3, PT, P3, PT, PT, 0x8, 0x80 ;  /* 0x000000000080781c */ /* 0x000fe20001f6e170 */
[----:B------:R-:W-:-:S12]  /*4960*/  IMAD.MOV.U32 R30, RZ, RZ, -0x1 ;  /* 0xffffffffff1e7424 */ /* 0x000fd800078e00ff */
[----:B-----5:R-:W-:Y:S05]  /*4970*/  WARPSYNC.COLLECTIVE R30, `(.L_x_291) ;  /* 0x000000001e087348 */ /* 0x020fea0003c00000 */
[----:B------:R-:W-:Y:S01]  /*4980*/  VOTE.ANY P3, P3 ;  /* 0x0000000000ff7806 */ /* 0x000fe20001860100 */
[----:B-----5:R-:W-:-:S12]  /*4990*/  ENDCOLLECTIVE ;  /* 0x000000000000791b */ /* 0x020fd80003800000 */
.L_x_291:
[----:B------:R-:W-:Y:S05]  /*49a0*/  BSYNC B2 ;  /* 0x0000000000027941 */ /* 0x000fea0003800000 */
.L_x_290:
[----:B------:R-:W-:Y:S05]  /*49b0*/  BRA `(.L_x_292) ;  /* 0xffffffe400587947 */ /* 0x000fea000383ffff */
.L_x_237:
[----:B------:R-:W-:Y:S01]  /*49c0*/  BSSY B2, `(.L_x_293) ;  /* 0x0000006000027945 */ /* 0x000fe20003800000 */
[----:B------:R-:W-:Y:S01]  /*49d0*/  PLOP3.LUT P3, PT, P3, PT, PT, 0x8, 0x80 ;  /* 0x000000000080781c */ /* 0x000fe20001f6e170 */
[----:B------:R-:W-:-:S12]  /*49e0*/  IMAD.MOV.U32 R30, RZ, RZ, -0x1 ;  /* 0xffffffffff1e7424 */ /* 0x000fd800078e00ff */
[----:B-----5:R-:W-:Y:S05]  /*49f0*/  WARPSYNC.COLLECTIVE R30, `(.L_x_294) ;  /* 0x000000001e087348 */ /* 0x020fea0003c00000 */
[----:B------:R-:W-:Y:S01]  /*4a00*/  VOTE.ANY P3, P3 ;  /* 0x0000000000ff7806 */ /* 0x000fe20001860100 */
[----:B-----5:R-:W-:-:S12]  /*4a10*/  ENDCOLLECTIVE ;  /* 0x000000000000791b */ /* 0x020fd80003800000 */
.L_x_294:
[----:B------:R-:W-:Y:S05]  /*4a20*/  BSYNC B2 ;  /* 0x0000000000027941 */ /* 0x000fea0003800000 */
.L_x_293:
[----:B------:R-:W-:Y:S05]  /*4a30*/  BRA `(.L_x_295) ;  /* 0xffffffe400687947 */ /* 0x000fea000383ffff */
.L_x_239:
[----:B------:R-:W-:Y:S01]  /*4a40*/  BSSY B2, `(.L_x_296) ;  /* 0x0000006000027945 */ /* 0x000fe20003800000 */
[----:B------:R-:W-:Y:S01]  /*4a50*/  PLOP3.LUT P3, PT, P3, PT, PT, 0x8, 0x80 ;  /* 0x000000000080781c */ /* 0x000fe20001f6e170 */
[----:B------:R-:W-:-:S12]  /*4a60*/  IMAD.MOV.U32 R30, RZ, RZ, -0x1 ;  /* 0xffffffffff1e7424 */ /* 0x000fd800078e00ff */
[----:B-----5:R-:W-:Y:S05]  /*4a70*/  WARPSYNC.COLLECTIVE R30, `(.L_x_297) ;  /* 0x000000001e087348 */ /* 0x020fea0003c00000 */
[----:B------:R-:W-:Y:S01]  /*4a80*/  VOTE.ANY R30, PT, P3 ;  /* 0x00000000001e7806 */ /* 0x000fe200018e0100 */
[----:B-----5:R-:W-:Y:S06]  /*4a90*/  ENDCOLLECTIVE ;  /* 0x000000000000791b */ /* 0x020fec0003800000 */
.L_x_297:
[----:B------:R-:W-:Y:S05]  /*4aa0*/  BSYNC B2 ;  /* 0x0000000000027941 */ /* 0x000fea0003800000 */
.L_x_296:
        /* <DEDUP_REMOVED lines=10> */
.L_x_298:
        /* <DEDUP_REMOVED lines=9> */
.L_x_299:
        /* <DEDUP_REMOVED lines=8> */
.L_x_300:
        /* <DEDUP_REMOVED lines=8> */
.L_x_301:
        /* <DEDUP_REMOVED lines=8> */
.L_x_302:
[----:B------:R-:W-:Y:S02]  /*4d60*/  SEL R37, R37, RZ, !P3 ;  /* 0x000000ff25257207 */ /* 0x000fe40005800000 */
[----:B------:R-:W-:Y:S02]  /*4d70*/  ISETP.NE.AND P3, PT, R22, 0x65, PT ;  /* 0x000000651600780c */ /* 0x000fe40003f65270 */
[----:B------:R-:W-:-:S11]  /*4d80*/  IADD3 R32, PT, PT, R27, R37, R32 ;  /* 0x000000251b207210 */ /* 0x000fd60007ffe020 */
[----:B------:R-:W-:Y:S05]  /*4d90*/  WARPSYNC.COLLECTIVE R30, `(.L_x_303) ;  /* 0x000000001e087348 */ /* 0x000fea0003c00000 */
[----:B------:R-:W-:Y:S01]  /*4da0*/  VOTE.ALL P3, P3 ;  /* 0x0000000000ff7806 */ /* 0x000fe20001860000 */
[----:B------:R-:W-:-:S12]  /*4db0*/  ENDCOLLECTIVE ;  /* 0x000000000000791b */ /* 0x000fd80003800000 */
.L_x_303:
[----:B------:R-:W-:Y:S05]  /*4dc0*/  BRA `(.L_x_304) ;  /* 0xffffffe400047947 */ /* 0x000fea000383ffff */
.L_x_305:
        /* <DEDUP_REMOVED lines=11> */
.L_x_2308:


//--------------------- .text._ZN3cub18CUB_300001_SM_10006detail8for_each13static_kernelINS2_12policy_hub_t12policy_500_tElN6thrust24THRUST_300001_SM_1000_NS8cuda_cub20__uninitialized_copy7functorINS7_12zip_iteratorIN4cuda3std3__45tupleIJNS7_6detail15normal_iteratorINS7_10device_ptrIfEEEESK_NSH_INSI_IiEEEEEEEEENSH_INS7_7pointerINSF_IJffiEEENS8_3tagENS7_11use_defaultESS_EEEEEEEEvT0_T1_ --------------------------
	.section	.text._ZN3cub18CUB_300001_SM_10006detail8for_each13static_kernelINS2_12policy_hub_t12policy_500_tElN6thrust24THRUST_300001_SM_1000_NS8cuda_cub20__uninitialized_copy7functorINS7_12zip_iteratorIN4cuda3std3__45tupleIJNS7_6detail15normal_iteratorINS7_10device_ptrIfEEEESK_NSH_INSI_IiEEEEEEEEENSH_INS7_7pointerINSF_IJffiEEENS8_3tagENS7_11use_defaultESS_EEEEEEEEvT0_T1_,"ax",@progbits
	.align	128
        .global         _ZN3cub18CUB_300001_SM_10006detail8for_each13static_kernelINS2_12policy_hub_t12policy_500_tElN6thrust24THRUST_300001_SM_1000_NS8cuda_cub20__uninitialized_copy7functorINS7_12zip_iteratorIN4cuda3std3__45tupleIJNS7_6detail15normal_iteratorINS7_10device_ptrIfEEEESK_NSH_INSI_IiEEEEEEEEENSH_INS7_7pointerINSF_IJffiEEENS8_3tagENS7_11use_defaultESS_EEEEEEEEvT0_T1_
        .type           _ZN3cub18CUB_300001_SM_10006detail8for_each13static_kernelINS2_12policy_hub_t12policy_500_tElN6thrust24THRUST_300001_SM_1000_NS8cuda_cub20__uninitialized_copy7functorINS7_12zip_iteratorIN4cuda3std3__45tupleIJNS7_6detail15normal_iteratorINS7_10device_ptrIfEEEESK_NSH_INSI_IiEEEEEEEEENSH_INS7_7pointerINSF_IJffiEEENS8_3tagENS7_11use_defaultESS_EEEEEEEEvT0_T1_,@function
        .size           _ZN3cub18CUB_300001_SM_10006detail8for_each13static_kernelINS2_12policy_hub_t12policy_500_tElN6thrust24THRUST_300001_SM_1000_NS8cuda_cub20__uninitialized_copy7functorINS7_12zip_iteratorIN4cuda3std3__45tupleIJNS7_6detail15normal_iteratorINS7_10device_ptrIfEEEESK_NSH_INSI_IiEEEEEEEEENSH_INS7_7pointerINSF_IJffiEEENS8_3tagENS7_11use_defaultESS_EEEEEEEEvT0_T1_,(.L_x_2309 - _ZN3cub18CUB_300001_SM_10006detail8for_each13static_kernelINS2_12policy_hub_t12policy_500_tElN6thrust24THRUST_300001_SM_1000_NS8cuda_cub20__uninitialized_copy7functorINS7_12zip_iteratorIN4cuda3std3__45tupleIJNS7_6detail15normal_iteratorINS7_10device_ptrIfEEEESK_NSH_INSI_IiEEEEEEEEENSH_INS7_7pointerINSF_IJffiEEENS8_3tagENS7_11use_defaultESS_EEEEEEEEvT0_T1_)
        .other          _ZN3cub18CUB_300001_SM_10006detail8for_each13static_kernelINS2_12policy_hub_t12policy_500_tElN6thrust24THRUST_300001_SM_1000_NS8cuda_cub20__uninitialized_copy7functorINS7_12zip_iteratorIN4cuda3std3__45tupleIJNS7_6detail15normal_iteratorINS7_10device_ptrIfEEEESK_NSH_INSI_IiEEEEEEEEENSH_INS7_7pointerINSF_IJffiEEENS8_3tagENS7_11use_defaultESS_EEEEEEEEvT0_T1_,@"STO_CUDA_ENTRY STV_DEFAULT"
_ZN3cub18CUB_300001_SM_10006detail8for_each13static_kernelINS2_12policy_hub_t12policy_500_tElN6thrust24THRUST_300001_SM_1000_NS8cuda_cub20__uninitialized_copy7functorINS7_12zip_iteratorIN4cuda3std3__45tupleIJNS7_6detail15normal_iteratorINS7_10device_ptrIfEEEESK_NSH_INSI_IiEEEEEEEEENSH_INS7_7pointerINSF_IJffiEEENS8_3tagENS7_11use_defaultESS_EEEEEEEEvT0_T1_:
.text._ZN3cub18CUB_300001_SM_10006detail8for_each13static_kernelINS2_12policy_hub_t12policy_500_tElN6thrust24THRUST_300001_SM_1000_NS8cuda_cub20__uninitialized_copy7functorINS7_12zip_iteratorIN4cuda3std3__45tupleIJNS7_6detail15normal_iteratorINS7_10device_ptrIfEEEESK_NSH_INSI_IiEEEEEEEEENSH_INS7_7pointerINSF_IJffiEEENS8_3tagENS7_11use_defaultESS_EEEEEEEEvT0_T1_:
[----:B------:R-:W-:Y:S08]  /*0000*/  LDC R1, c[0x0][0x37c] ;  /* 0x0000df00ff017b82 */ /* 0x000ff00000000800 */
[----:B------:R-:W0:Y:S01]  /*0010*/  S2UR UR4, SR_CTAID.X ;  /* 0x00000000000479c3 */ /* 0x000e220000002500 */
[----:B------:R-:W1:Y:S01]  /*0020*/  LDCU.64 UR6, c[0x0][0x380] ;  /* 0x00007000ff0677ac */ /* 0x000e620008000a00 */
[----:B------:R-:W2:Y:S01]  /*0030*/  LDCU.64 UR8, c[0x0][0x358] ;  /* 0x00006b00ff0877ac */ /* 0x000ea20008000a00 */
[----:B0-----:R-:W-:-:S04]  /*0040*/  UIMAD.WIDE.U32 UR4, UR4, 0x200, URZ ;  /* 0x00000200040478a5 */ /* 0x001fc8000f8e00ff */
[----:B-1----:R-:W-:-:S04]  /*0050*/  UIADD3 UR6, UP0, UPT, -UR4, UR6, URZ ;  /* 0x0000000604067290 */ /* 0x002fc8000ff1e1ff */
[----:B------:R-:W-:Y:S02]  /*0060*/  UIADD3.X UR7, UPT, UPT, ~UR5, UR7, URZ, UP0, !UPT ;  /* 0x0000000705077290 */ /* 0x000fe400087fe5ff */
[----:B------:R-:W-:-:S04]  /*0070*/  UISETP.GE.U32.AND UP0, UPT, UR6, 0x200, UPT ;  /* 0x000002000600788c */ /* 0x000fc8000bf06070 */
[----:B------:R-:W-:-:S09]  /*0080*/  UISETP.GE.AND.EX UP0, UPT, UR7, URZ, UPT, UP0 ;  /* 0x000000ff0700728c */ /* 0x000fd2000bf06300 */
[----:B--2---:R-:W-:Y:S05]  /*0090*/  BRA.U !UP0, `(.L_x_306) ;  /* 0x0000000108787547 */ /* 0x004fea000b800000 */
[----:B------:R-:W0:Y:S01]  /*00a0*/  S2R R0, SR_TID.X ;  /* 0x0000000000007919 */ /* 0x000e220000002100 */
[----:B------:R-:W1:Y:S01]  /*00b0*/  LDCU.64 UR10, c[0x0][0x388] ;  /* 0x00007100ff0a77ac */ /* 0x000e620008000a00 */
[----:B------:R-:W2:Y:S01]  /*00c0*/  LDC.64 R8, c[0x0][0x3a0] ;  /* 0x0000e800ff087b82 */ /* 0x000ea20000000a00 */
[----:B------:R-:W3:Y:S01]  /*00d0*/  LDCU.128 UR12, c[0x0][0x390] ;  /* 0x00007200ff0c77ac */ /* 0x000ee20008000c00 */
[----:B0-----:R-:W-:-:S05]  /*00e0*/  IADD3 R17, P0, PT, R0, UR4, RZ ;  /* 0x0000000400117c10 */ /* 0x001fca000ff1e0ff */
[----:B------:R-:W-:Y:S02]  /*00f0*/  IMAD.X R0, RZ, RZ, UR5, P0 ;  /* 0x00000005ff007e24 */ /* 0x000fe400080e06ff */
[----:B------:R-:W-:-:S03]  /*0100*/  IMAD.SHL.U32 R4, R17, 0x4, RZ ;  /* 0x0000000411047824 */ /* 0x000fc600078e00ff */
[----:B------:R-:W-:Y:S02]  /*0110*/  SHF.L.U64.HI R5, R17, 0x2, R0 ;  /* 0x0000000211057819 */ /* 0x000fe40000010200 */
[C---:B-1----:R-:W-:Y:S02]  /*0120*/  IADD3 R6, P0, PT, R4.reuse, UR10, RZ ;  /* 0x0000000a04067c10 */ /* 0x042fe4000ff1e0ff */
[C---:B---3--:R-:W-:Y:S02]  /*0130*/  IADD3 R2, P1, PT, R4.reuse, UR12, RZ ;  /* 0x0000000c04027c10 */ /* 0x048fe4000ff3e0ff */
[----:B------:R-:W-:Y:S02]  /*0140*/  IADD3 R4, P2, PT, R4, UR14, RZ ;  /* 0x0000000e04047c10 */ /* 0x000fe4000ff5e0ff */
[C---:B------:R-:W-:Y:S02]  /*0150*/  IADD3.X R7, PT, PT, R5.reuse, UR11, RZ, P0, !PT ;  /* 0x0000000b05077c10 */ /* 0x040fe400087fe4ff */
[----:B------:R-:W-:-:S02]  /*0160*/  IADD3.X R3, PT, PT, R5, UR13, RZ, P1, !PT ;  /* 0x0000000d05037c10 */ /* 0x000fc40008ffe4ff */
[----:B------:R-:W-:Y:S01]  /*0170*/  IADD3.X R5, PT, PT, R5, UR15, RZ, P2, !PT ;  /* 0x0000000f05057c10 */ /* 0x000fe200097fe4ff */
[----:B------:R-:W3:Y:S04]  /*0180*/  LDG.E R11, desc[UR8][R6.64] ;  /* 0x00000008060b7981 */ /* 0x000ee8000c1e1900 */
[----:B------:R-:W4:Y:S04]  /*0190*/  LDG.E R13, desc[UR8][R2.64] ;  /* 0x00000008020d7981 */ /* 0x000f28000c1e1900 */
[----:B------:R-:W5:Y:S01]  /*01a0*/  LDG.E R15, desc[UR8][R4.64] ;  /* 0x00000008040f7981 */ /* 0x000f62000c1e1900 */
[----:B--2---:R-:W-:-:S04]  /*01b0*/  IMAD.WIDE.U32 R8, R17, 0xc, R8 ;  /* 0x0000000c11087825 */ /* 0x004fc800078e0008 */
[----:B------:R-:W-:-:S04]  /*01c0*/  IMAD R17, R0, 0xc, RZ ;  /* 0x0000000c00117824 */ /* 0x000fc800078e02ff */
[----:B------:R-:W-:-:S05]  /*01d0*/  IMAD.IADD R9, R9, 0x1, R17 ;  /* 0x0000000109097824 */ /* 0x000fca00078e0211 */
[----:B---3--:R-:W-:Y:S04]  /*01e0*/  STG.E desc[UR8][R8.64], R11 ;  /* 0x0000000b08007986 */ /* 0x008fe8000c101908 */
[----:B----4-:R-:W-:Y:S04]  /*01f0*/  STG.E desc[UR8][R8.64+0x4], R13 ;  /* 0x0000040d08007986 */ /* 0x010fe8000c101908 */
[----:B-----5:R-:W-:Y:S04]  /*0200*/  STG.E desc[UR8][R8.64+0x8], R15 ;  /* 0x0000080f08007986 */ /* 0x020fe8000c101908 */
[----:B------:R-:W2:Y:S04]  /*0210*/  LDG.E R7, desc[UR8][R6.64+0x400] ;  /* 0x0004000806077981 */ /* 0x000ea8000c1e1900 */
[----:B------:R-:W3:Y:S04]  /*0220*/  LDG.E R3, desc[UR8][R2.64+0x400] ;  /* 0x0004000802037981 */ /* 0x000ee8000c1e1900 */
[----:B------:R-:W4:Y:S04]  /*0230*/  LDG.E R5, desc[UR8][R4.64+0x400] ;  /* 0x0004000804057981 */ /* 0x000f28000c1e1900 */
[----:B--2---:R-:W-:Y:S04]  /*0240*/  STG.E desc[UR8][R8.64+0xc00], R7 ;  /* 0x000c000708007986 */ /* 0x004fe8000c101908 */
[----:B---3--:R-:W-:Y:S04]  /*0250*/  STG.E desc[UR8][R8.64+0xc04], R3 ;  /* 0x000c040308007986 */ /* 0x008fe8000c101908 */
[----:B----4-:R-:W-:Y:S01]  /*0260*/  STG.E desc[UR8][R8.64+0xc08], R5 ;  /* 0x000c080508007986 */ /* 0x010fe2000c101908 */
[----:B------:R-:W-:Y:S05]  /*0270*/  EXIT ;  /* 0x000000000000794d */ /* 0x000fea0003800000 */
.L_x_306:
[----:B------:R-:W0:Y:S01]  /*0280*/  S2R R0, SR_TID.X ;  /* 0x0000000000007919 */ /* 0x000e220000002100 */
[----:B------:R-:W-:Y:S01]  /*0290*/  USHF.R.S32.HI UR7, URZ, 0x1f, UR6 ;  /* 0x0000001fff077899 */ /* 0x000fe20008011406 */
[----:B------:R-:W-:Y:S05]  /*02a0*/  BSSY.RECONVERGENT B0, `(.L_x_307) ;  /* 0x000001f000007945 */ /* 0x000fea0003800200 */
[----:B------:R-:W-:Y:S01]  /*02b0*/  IMAD.U32 R3, RZ, RZ, UR7 ;  /* 0x00000007ff037e24 */ /* 0x000fe2000f8e00ff */
[C---:B0-----:R-:W-:Y:S01]  /*02c0*/  ISETP.LT.U32.AND P1, PT, R0.reuse, UR6, PT ;  /* 0x0000000600007c0c */ /* 0x041fe2000bf21070 */
[----:B------:R-:W-:-:S03]  /*02d0*/  VIADD R2, R0, 0x100 ;  /* 0x0000010000027836 */ /* 0x000fc60000000000 */
[----:B------:R-:W-:Y:S02]  /*02e0*/  ISETP.GT.AND.EX P1, PT, R3, RZ, PT, P1 ;  /* 0x000000ff0300720c */ /* 0x000fe40003f24310 */
[----:B------:R-:W-:Y:S01]  /*02f0*/  ISETP.LT.U32.AND P0, PT, R2, UR6, PT ;  /* 0x0000000602007c0c */ /* 0x000fe2000bf01070 */
[----:B------:R-:W-:-:S05]  /*0300*/  IMAD.U32 R2, RZ, RZ, UR7 ;  /* 0x00000007ff027e24 */ /* 0x000fca000f8e00ff */
[----:B------:R-:W-:-:S05]  /*0310*/  ISETP.GT.AND.EX P0, PT, R2, RZ, PT, P0 ;  /* 0x000000ff0200720c */ /* 0x000fca0003f04300 */
[----:B------:R-:W-:Y:S08]  /*0320*/  @!P1 BRA `(.L_x_308) ;  /* 0x0000000000589947 */ /* 0x000ff00003800000 */
[----:B------:R-:W0:Y:S01]  /*0330*/  LDCU.64 UR10, c[0x0][0x388] ;  /* 0x00007100ff0a77ac */ /* 0x000e220008000a00 */
[----:B------:R-:W-:Y:S01]  /*0340*/  IADD3 R11, P1, PT, R0, UR4, RZ ;  /* 0x00000004000b7c10 */ /* 0x000fe2000ff3e0ff */
[----:B------:R-:W1:Y:S01]  /*0350*/  LDC.64 R8, c[0x0][0x3a0] ;  /* 0x0000e800ff087b82 */ /* 0x000e620000000a00 */
[----:B------:R-:W2:Y:S03]  /*0360*/  LDCU.128 UR12, c[0x0][0x390] ;  /* 0x00007200ff0c77ac */ /* 0x000ea60008000c00 */
[----:B------:R-:W-:Y:S02]  /*0370*/  IMAD.X R10, RZ, RZ, UR5, P1 ;  /* 0x00000005ff0a7e24 */ /* 0x000fe400088e06ff */
[----:B------:R-:W-:-:S03]  /*0380*/  IMAD.SHL.U32 R6, R11, 0x4, RZ ;  /* 0x000000040b067824 */ /* 0x000fc600078e00ff */
[----:B------:R-:W-:Y:S02]  /*0390*/  SHF.L.U64.HI R7, R11, 0x2, R10 ;  /* 0x000000020b077819 */ /* 0x000fe4000001020a */
[C---:B0-----:R-:W-:Y:S02]  /*03a0*/  IADD3 R2, P1, PT, R6.reuse, UR10, RZ ;  /* 0x0000000a06027c10 */ /* 0x041fe4000ff3e0ff */
[C---:B--2---:R-:W-:Y:S02]  /*03b0*/  IADD3 R4, P2, PT, R6.reuse, UR12, RZ ;  /* 0x0000000c06047c10 */ /* 0x044fe4000ff5e0ff */
[----:B------:R-:W-:Y:S02]  /*03c0*/  IADD3 R6, P3, PT, R6, UR14, RZ ;  /* 0x0000000e06067c10 */ /* 0x000fe4000ff7e0ff */
[C---:B------:R-:W-:Y:S02]  /*03d0*/  IADD3.X R3, PT, PT, R7.reuse, UR11, RZ, P1, !PT ;  /* 0x0000000b07037c10 */ /* 0x040fe40008ffe4ff */
[----:B------:R-:W-:-:S02]  /*03e0*/  IADD3.X R5, PT, PT, R7, UR13, RZ, P2, !PT ;  /* 0x0000000d07057c10 */ /* 0x000fc400097fe4ff */
[----:B------:R-:W-:Y:S02]  /*03f0*/  IADD3.X R7, PT, PT, R7, UR15, RZ, P3, !PT ;  /* 0x0000000f07077c10 */ /* 0x000fe40009ffe4ff */
[----:B------:R-:W2:Y:S04]  /*0400*/  LDG.E R3, desc[UR8][R2.64] ;  /* 0x0000000802037981 */ /* 0x000ea8000c1e1900 */
[----:B------:R-:W3:Y:S04]  /*0410*/  LDG.E R5, desc[UR8][R4.64] ;  /* 0x0000000804057981 */ /* 0x000ee8000c1e1900 */
[----:B------:R-:W4:Y:S01]  /*0420*/  LDG.E R7, desc[UR8][R6.64] ;  /* 0x0000000806077981 */ /* 0x000f22000c1e1900 */
[----:B-1----:R-:W-:-:S04]  /*0430*/  IMAD.WIDE.U32 R8, R11, 0xc, R8 ;  /* 0x0000000c0b087825 */ /* 0x002fc800078e0008 */
[----:B------:R-:W-:-:S04]  /*0440*/  IMAD R11, R10, 0xc, RZ ;  /* 0x0000000c0a0b7824 */ /* 0x000fc800078e02ff */
[----:B------:R-:W-:-:S05]  /*0450*/  IMAD.IADD R9, R9, 0x1, R11 ;  /* 0x0000000109097824 */ /* 0x000fca00078e020b */
[----:B--2---:R0:W-:Y:S04]  /*0460*/  STG.E desc[UR8][R8.64], R3 ;  /* 0x0000000308007986 */ /* 0x0041e8000c101908 */
[----:B---3--:R0:W-:Y:S04]  /*0470*/  STG.E desc[UR8][R8.64+0x4], R5 ;  /* 0x0000040508007986 */ /* 0x0081e8000c101908 */
[----:B----4-:R0:W-:Y:S02]  /*0480*/  STG.E desc[UR8][R8.64+0x8], R7 ;  /* 0x0000080708007986 */ /* 0x0101e4000c101908 */
.L_x_308:
[----:B------:R-:W-:Y:S05]  /*0490*/  BSYNC.RECONVERGENT B0 ;  /* 0x0000000000007941 */ /* 0x000fea0003800200 */
.L_x_307:
[----:B------:R-:W-:Y:S05]  /*04a0*/  @!P0 EXIT ;  /* 0x000000000000894d */ /* 0x000fea0003800000 */
[----:B------:R-:W1:Y:S01]  /*04b0*/  LDCU.64 UR6, c[0x0][0x388] ;  /* 0x00007100ff0677ac */ /* 0x000e620008000a00 */
[----:B------:R-:W-:Y:S01]  /*04c0*/  IADD3 R11, P0, PT, R0, UR4, RZ ;  /* 0x00000004000b7c10 */ /* 0x000fe2000ff1e0ff */
[----:B0-----:R-:W0:Y:S01]  /*04d0*/  LDC.64 R8, c[0x0][0x3a0] ;  /* 0x0000e800ff087b82 */ /* 0x001e220000000a00 */
[----:B------:R-:W2:Y:S03]  /*04e0*/  LDCU.128 UR12, c[0x0][0x390] ;  /* 0x00007200ff0c77ac */ /* 0x000ea60008000c00 */
[----:B------:R-:W-:Y:S02]  /*04f0*/  IMAD.X R0, RZ, RZ, UR5, P0 ;  /* 0x00000005ff007e24 */ /* 0x000fe400080e06ff */
[----:B------:R-:W-:-:S03]  /*0500*/  IMAD.SHL.U32 R6, R11, 0x4, RZ ;  /* 0x000000040b067824 */ /* 0x000fc600078e00ff */
[----:B------:R-:W-:Y:S02]  /*0510*/  SHF.L.U64.HI R7, R11, 0x2, R0 ;  /* 0x000000020b077819 */ /* 0x000fe40000010200 */
[C---:B-1----:R-:W-:Y:S02]  /*0520*/  IADD3 R2, P0, PT, R6.reuse, UR6, RZ ;  /* 0x0000000606027c10 */ /* 0x042fe4000ff1e0ff */
        /* <DEDUP_REMOVED lines=8> */
[----:B0-----:R-:W-:-:S04]  /*05b0*/  IMAD.WIDE.U32 R8, R11, 0xc, R8 ;  /* 0x0000000c0b087825 */ /* 0x001fc800078e0008 */
[----:B------:R-:W-:-:S04]  /*05c0*/  IMAD R11, R0, 0xc, RZ ;  /* 0x0000000c000b7824 */ /* 0x000fc800078e02ff */
[----:B------:R-:W-:-:S05]  /*05d0*/  IMAD.IADD R9, R9, 0x1, R11 ;  /* 0x0000000109097824 */ /* 0x000fca00078e020b */
[----:B--2---:R-:W-:Y:S04]  /*05e0*/  STG.E desc[UR8][R8.64+0xc00], R3 ;  /* 0x000c000308007986 */ /* 0x004fe8000c101908 */
[----:B---3--:R-:W-:Y:S04]  /*05f0*/  STG.E desc[UR8][R8.64+0xc04], R5 ;  /* 0x000c040508007986 */ /* 0x008fe8000c101908 */
[----:B----4-:R-:W-:Y:S01]  /*0600*/  STG.E desc[UR8][R8.64+0xc08], R7 ;  /* 0x000c080708007986 */ /* 0x010fe2000c101908 */
[----:B------:R-:W-:Y:S05]  /*0610*/  EXIT ;  /* 0x000000000000794d */ /* 0x000fea0003800000 */
.L_x_309:
        /* <DEDUP_REMOVED lines=14> */
.L_x_2309:


//--------------------- .text._ZN3cub18CUB_300001_SM_10006detail8for_each13static_kernelINS2_12policy_hub_t12policy_500_tElN6thrust24THRUST_300001_SM_1000_NS8cuda_cub6__fill7functorINS7_6detail15normal_iteratorINS7_10device_ptrIiEEEEiEEEEvT0_T1_ --------------------------
	.section	.text._ZN3cub18CUB_300001_SM_10006detail8for_each13static_kernelINS2_12policy_hub_t12policy_500_tElN6thrust24THRUST_300001_SM_1000_NS8cuda_cub6__fill7functorINS7_6detail15normal_iteratorINS7_10device_ptrIiEEEEiEEEEvT0_T1_,"ax",@progbits
	.align	128
        .global         _ZN3cub18CUB_300001_SM_10006detail8for_each13static_kernelINS2_12policy_hub_t12policy_500_tElN6thrust24THRUST_300001_SM_1000_NS8cuda_cub6__fill7functorINS7_6detail15normal_iteratorINS7_10device_ptrIiEEEEiEEEEvT0_T1_
        .type           _ZN3cub18CUB_300001_SM_10006detail8for_each13static_kernelINS2_12policy_hub_t12policy_500_tElN6thrust24THRUST_300001_SM_1000_NS8cuda_cub6__fill7functorINS7_6detail15normal_iteratorINS7_10device_ptrIiEEEEiEEEEvT0_T1_,@function
        .size           _ZN3cub18CUB_300001_SM_10006detail8for_each13static_kernelINS2_12policy_hub_t12policy_500_tElN6thrust24THRUST_300001_SM_1000_NS8cuda_cub6__fill7functorINS7_6detail15normal_iteratorINS7_10device_ptrIiEEEEiEEEEvT0_T1_,(.L_x_2310 - _ZN3cub18CUB_300001_SM_10006detail8for_each13static_kernelINS2_12policy_hub_t12policy_500_tElN6thrust24THRUST_300001_SM_1000_NS8cuda_cub6__fill7functorINS7_6detail15normal_iteratorINS7_10device_ptrIiEEEEiEEEEvT0_T1_)
        .other          _ZN3cub18CUB_300001_SM_10006detail8for_each13static_kernelINS2_12policy_hub_t12policy_500_tElN6thrust24THRUST_300001_SM_1000_NS8cuda_cub6__fill7functorINS7_6detail15normal_iteratorINS7_10device_ptrIiEEEEiEEEEvT0_T1_,@"STO_CUDA_ENTRY STV_DEFAULT"
_ZN3cub18CUB_300001_SM_10006detail8for_each13static_kernelINS2_12policy_hub_t12policy_500_tElN6thrust24THRUST_300001_SM_1000_NS8cuda_cub6__fill7functorINS7_6detail15normal_iteratorINS7_10device_ptrIiEEEEiEEEEvT0_T1_:
.text._ZN3cub18CUB_300001_SM_10006detail8for_each13static_kernelINS2_12policy_hub_t12policy_500_tElN6thrust24THRUST_300001_SM_1000_NS8cuda_cub6__fill7functorINS7_6detail15normal_iteratorINS7_10device_ptrIiEEEEiEEEEvT0_T1_:
        /* <DEDUP_REMOVED lines=12> */
[----:B------:R-:W2:Y:S01]  /*00c0*/  LDC R5, c[0x0][0x390] ;  /* 0x0000e400ff057b82 */ /* 0x000ea20000000800 */
[----:B0-----:R-:W-:-:S05]  /*00d0*/  IADD3 R0, P0, PT, R0, UR4, RZ ;  /* 0x0000000400007c10 */ /* 0x001fca000ff1e0ff */
[----:B------:R-:W-:Y:S01]  /*00e0*/  IMAD.X R3, RZ, RZ, UR5, P0 ;  /* 0x00000005ff037e24 */ /* 0x000fe200080e06ff */
[----:B-1----:R-:W-:-:S04]  /*00f0*/  LEA R2, P0, R0, UR6, 0x2 ;  /* 0x0000000600027c11 */ /* 0x002fc8000f8010ff */
[----:B------:R-:W-:-:S05]  /*0100*/  LEA.HI.X R3, R0, UR7, R3, 0x2, P0 ;  /* 0x0000000700037c11 */ /* 0x000fca00080f1403 */
[----:B--2---:R-:W-:Y:S04]  /*0110*/  STG.E desc[UR8][R2.64], R5 ;  /* 0x0000000502007986 */ /* 0x004fe8000c101908 */
[----:B------:R-:W-:Y:S01]  /*0120*/  STG.E desc[UR8][R2.64+0x400], R5 ;  /* 0x0004000502007986 */ /* 0x000fe2000c101908 */
[----:B------:R-:W-:Y:S05]  /*0130*/  EXIT ;  /* 0x000000000000794d */ /* 0x000fea0003800000 */
.L_x_310:
[----:B------:R-:W0:Y:S01]  /*0140*/  S2R R0, SR_TID.X ;  /* 0x0000000000007919 */ /* 0x000e220000002100 */
[----:B------:R-:W-:Y:S01]  /*0150*/  USHF.R.S32.HI UR7, URZ, 0x1f, UR6 ;  /* 0x0000001fff077899 */ /* 0x000fe20008011406 */
[----:B------:R-:W1:Y:S05]  /*0160*/  LDCU.64 UR10, c[0x0][0x388] ;  /* 0x00007100ff0a77ac */ /* 0x000e6a0008000a00 */
[----:B------:R-:W-:Y:S02]  /*0170*/  IMAD.U32 R2, RZ, RZ, UR7 ;  /* 0x00000007ff027e24 */ /* 0x000fe4000f8e00ff */
[----:B------:R-:W-:Y:S01]  /*0180*/  IMAD.U32 R4, RZ, RZ, UR7 ;  /* 0x00000007ff047e24 */ /* 0x000fe2000f8e00ff */
[----:B0-----:R-:W-:-:S04]  /*0190*/  ISETP.LT.U32.AND P0, PT, R0, UR6, PT ;  /* 0x0000000600007c0c */ /* 0x001fc8000bf01070 */
[----:B------:R-:W-:Y:S01]  /*01a0*/  ISETP.GT.AND.EX P0, PT, R2, RZ, PT, P0 ;  /* 0x000000ff0200720c */ /* 0x000fe20003f04300 */
[C---:B------:R-:W-:Y:S01]  /*01b0*/  VIADD R2, R0.reuse, 0x100 ;  /* 0x0000010000027836 */ /* 0x040fe20000000000 */
[----:B------:R-:W-:-:S04]  /*01c0*/  IADD3 R0, P2, PT, R0, UR4, RZ ;  /* 0x0000000400007c10 */ /* 0x000fc8000ff5e0ff */
[----:B------:R-:W-:Y:S01]  /*01d0*/  ISETP.LT.U32.AND P1, PT, R2, UR6, PT ;  /* 0x0000000602007c0c */ /* 0x000fe2000bf21070 */
[----:B------:R-:W-:Y:S01]  /*01e0*/  IMAD.X R3, RZ, RZ, UR5, P2 ;  /* 0x00000005ff037e24 */ /* 0x000fe200090e06ff */
[----:B-1----:R-:W-:Y:S02]  /*01f0*/  LEA R2, P2, R0, UR10, 0x2 ;  /* 0x0000000a00027c11 */ /* 0x002fe4000f8410ff */
[----:B------:R-:W-:Y:S02]  /*0200*/  ISETP.GT.AND.EX P1, PT, R4, RZ, PT, P1 ;  /* 0x000000ff0400720c */ /* 0x000fe40003f24310 */
[----:B------:R-:W-:Y:S01]  /*0210*/  LEA.HI.X R3, R0, UR11, R3, 0x2, P2 ;  /* 0x0000000b00037c11 */ /* 0x000fe200090f1403 */
[----:B------:R-:W0:Y:S04]  /*0220*/  @P0 LDC R5, c[0x0][0x390] ;  /* 0x0000e400ff050b82 */ /* 0x000e280000000800 */
[----:B0-----:R0:W-:Y:S06]  /*0230*/  @P0 STG.E desc[UR8][R2.64], R5 ;  /* 0x0000000502000986 */ /* 0x0011ec000c101908 */
[----:B------:R-:W-:Y:S05]  /*0240*/  @!P1 EXIT ;  /* 0x000000000000994d */ /* 0x000fea0003800000 */
[----:B0-----:R-:W0:Y:S02]  /*0250*/  LDC R5, c[0x0][0x390] ;  /* 0x0000e400ff057b82 */ /* 0x001e240000000800 */
[----:B0-----:R-:W-:Y:S01]  /*0260*/  STG.E desc[UR8][R2.64+0x400], R5 ;  /* 0x0004000502007986 */ /* 0x001fe2000c101908 */
[----:B------:R-:W-:Y:S05]  /*0270*/  EXIT ;  /* 0x000000000000794d */ /* 0x000fea0003800000 */
.L_x_311:
        /* <DEDUP_REMOVED lines=16> */
.L_x_2310:


//--------------------- .text._ZN3cub18CUB_300001_SM_10006detail8for_each13static_kernelINS2_12policy_hub_t12policy_500_tEmN6thrust24THRUST_300001_SM_1000_NS8cuda_cub20__uninitialized_fill7functorINS7_10device_ptrIiEEiEEEEvT0_T1_ --------------------------
	.section	.text._ZN3cub18CUB_300001_SM_10006detail8for_each13static_kernelINS2_12policy_hub_t12policy_500_tEmN6thrust24THRUST_300001_SM_1000_NS8cuda_cub20__uninitialized_fill7functorINS7_10device_ptrIiEEiEEEEvT0_T1_,"ax",@progbits
	.align	128
        .global         _ZN3cub18CUB_300001_SM_10006detail8for_each13static_kernelINS2_12policy_hub_t12policy_500_tEmN6thrust24THRUST_300001_SM_1000_NS8cuda_cub20__uninitialized_fill7functorINS7_10device_ptrIiEEiEEEEvT0_T1_
        .type           _ZN3cub18CUB_300001_SM_10006detail8for_each13static_kernelINS2_12policy_hub_t12policy_500_tEmN6thrust24THRUST_300001_SM_1000_NS8cuda_cub20__uninitialized_fill7functorINS7_10device_ptrIiEEiEEEEvT0_T1_,@function
        .size           _ZN3cub18CUB_300001_SM_10006detail8for_each13static_kernelINS2_12policy_hub_t12policy_500_tEmN6thrust24THRUST_300001_SM_1000_NS8cuda_cub20__uninitialized_fill7functorINS7_10device_ptrIiEEiEEEEvT0_T1_,(.L_x_2311 - _ZN3cub18CUB_300001_SM_10006detail8for_each13static_kernelINS2_12policy_hub_t12policy_500_tEmN6thrust24THRUST_300001_SM_1000_NS8cuda_cub20__uninitialized_fill7functorINS7_10device_ptrIiEEiEEEEvT0_T1_)
        .other          _ZN3cub18CUB_300001_SM_10006detail8for_each13static_kernelINS2_12policy_hub_t12policy_500_tEmN6thrust24THRUST_300001_SM_1000_NS8cuda_cub20__uninitialized_fill7functorINS7_10device_ptrIiEEiEEEEvT0_T1_,@"STO_CUDA_ENTRY STV_DEFAULT"
_ZN3cub18CUB_300001_SM_10006detail8for_each13static_kernelINS2_12policy_hub_t12policy_500_tEmN6thrust24THRUST_300001_SM_1000_NS8cuda_cub20__uninitialized_fill7functorINS7_10device_ptrIiEEiEEEEvT0_T1_:
.text._ZN3cub18CUB_300001_SM_10006detail8for_each13static_kernelINS2_12policy_hub_t12policy_500_tEmN6thrust24THRUST_300001_SM_1000_NS8cuda_cub20__uninitialized_fill7functorINS7_10device_ptrIiEEiEEEEvT0_T1_:
        /* <DEDUP_REMOVED lines=8> */
[----:B------:R-:W-:-:S09]  /*0080*/  UISETP.GE.U32.AND.EX UP0, UPT, UR7, URZ, UPT, UP0 ;  /* 0x000000ff0700728c */ /* 0x000fd2000bf06100 */
        /* <DEDUP_REMOVED lines=11> */
.L_x_312:
[----:B------:R-:W0:Y:S01]  /*0140*/  S2R R0, SR_TID.X ;  /* 0x0000000000007919 */ /* 0x000e220000002100 */
[----:B------:R-:W-:Y:S01]  /*0150*/  IMAD.U32 R2, RZ, RZ, UR7 ;  /* 0x00000007ff027e24 */ /* 0x000fe2000f8e00ff */
[----:B------:R-:W1:Y:S01]  /*0160*/  LDCU.64 UR10, c[0x0][0x388] ;  /* 0x00007100ff0a77ac */ /* 0x000e620008000a00 */
[----:B------:R-:W-:Y:S01]  /*0170*/  IMAD.U32 R4, RZ, RZ, UR7 ;  /* 0x00000007ff047e24 */ /* 0x000fe2000f8e00ff */
[----:B0-----:R-:W-:-:S04]  /*0180*/  ISETP.LT.U32.AND P0, PT, R0, UR6, PT ;  /* 0x0000000600007c0c */ /* 0x001fc8000bf01070 */
[----:B------:R-:W-:Y:S01]  /*0190*/  ISETP.GT.U32.AND.EX P0, PT, R2, RZ, PT, P0 ;  /* 0x000000ff0200720c */ /* 0x000fe20003f04100 */
[C---:B------:R-:W-:Y:S01]  /*01a0*/  VIADD R2, R0.reuse, 0x100 ;  /* 0x0000010000027836 */ /* 0x040fe20000000000 */
[----:B------:R-:W-:-:S04]  /*01b0*/  IADD3 R0, P2, PT, R0, UR4, RZ ;  /* 0x0000000400007c10 */ /* 0x000fc8000ff5e0ff */
[----:B------:R-:W-:Y:S01]  /*01c0*/  ISETP.LT.U32.AND P1, PT, R2, UR6, PT ;  /* 0x0000000602007c0c */ /* 0x000fe2000bf21070 */
[----:B------:R-:W-:Y:S01]  /*01d0*/  IMAD.X R3, RZ, RZ, UR5, P2 ;  /* 0x00000005ff037e24 */ /* 0x000fe200090e06ff */
[----:B-1----:R-:W-:Y:S02]  /*01e0*/  LEA R2, P2, R0, UR10, 0x2 ;  /* 0x0000000a00027c11 */ /* 0x002fe4000f8410ff */
[----:B------:R-:W-:Y:S02]  /*01f0*/  ISETP.GT.U32.AND.EX P1, PT, R4, RZ, PT, P1 ;  /* 0x000000ff0400720c */ /* 0x000fe40003f24110 */
[----:B------:R-:W-:Y:S01]  /*0200*/  LEA.HI.X R3, R0, UR11, R3, 0x2, P2 ;  /* 0x0000000b00037c11 */ /* 0x000fe200090f1403 */
[----:B------:R-:W0:Y:S04]  /*0210*/  @P0 LDC R5, c[0x0][0x390] ;  /* 0x0000e400ff050b82 */ /* 0x000e280000000800 */
[----:B0-----:R0:W-:Y:S06]  /*0220*/  @P0 STG.E desc[UR8][R2.64], R5 ;  /* 0x0000000502000986 */ /* 0x0011ec000c101908 */
[----:B------:R-:W-:Y:S05]  /*0230*/  @!P1 EXIT ;  /* 0x000000000000994d */ /* 0x000fea0003800000 */
[----:B0-----:R-:W0:Y:S02]  /*0240*/  LDC R5, c[0x0][0x390] ;  /* 0x0000e400ff057b82 */ /* 0x001e240000000800 */
[----:B0-----:R-:W-:Y:S01]  /*0250*/  STG.E desc[UR8][R2.64+0x400], R5 ;  /* 0x0004000502007986 */ /* 0x001fe2000c101908 */
[----:B------:R-:W-:Y:S05]  /*0260*/  EXIT ;  /* 0x000000000000794d */ /* 0x000fea0003800000 */
.L_x_313:
        /* <DEDUP_REMOVED lines=9> */
.L_x_2311:


//--------------------- .text._ZN3cub18CUB_300001_SM_10006detail8for_each13static_kernelINS2_12policy_hub_t12policy_500_tEmN6thrust24THRUST_300001_SM_1000_NS8cuda_cub6__fill7functorINS7_6detail15normal_iteratorINS7_10device_ptrIiEEEEiEEEEvT0_T1_ --------------------------
	.section	.text._ZN3cub18CUB_300001_SM_10006detail8for_each13static_kernelINS2_12policy_hub_t12policy_500_tEmN6thrust24THRUST_300001_SM_1000_NS8cuda_cub6__fill7functorINS7_6detail15normal_iteratorINS7_10device_ptrIiEEEEiEEEEvT0_T1_,"ax",@progbits
	.align	128
        .global         _ZN3cub18CUB_300001_SM_10006detail8for_each13static_kernelINS2_12policy_hub_t12policy_500_tEmN6thrust24THRUST_300001_SM_1000_NS8cuda_cub6__fill7functorINS7_6detail15normal_iteratorINS7_10device_ptrIiEEEEiEEEEvT0_T1_
        .type           _ZN3cub18CUB_300001_SM_10006detail8for_each13static_kernelINS2_12policy_hub_t12policy_500_tEmN6thrust24THRUST_300001_SM_1000_NS8cuda_cub6__fill7functorINS7_6detail15normal_iteratorINS7_10device_ptrIiEEEEiEEEEvT0_T1_,@function
        .size           _ZN3cub18CUB_300001_SM_10006detail8for_each13static_kernelINS2_12policy_hub_t12policy_500_tEmN6thrust24THRUST_300001_SM_1000_NS8cuda_cub6__fill7functorINS7_6detail15normal_iteratorINS7_10device_ptrIiEEEEiEEEEvT0_T1_,(.L_x_2312 - _ZN3cub18CUB_300001_SM_10006detail8for_each13static_kernelINS2_12policy_hub_t12policy_500_tEmN6thrust24THRUST_300001_SM_1000_NS8cuda_cub6__fill7functorINS7_6detail15normal_iteratorINS7_10device_ptrIiEEEEiEEEEvT0_T1_)
        .other          _ZN3cub18CUB_300001_SM_10006detail8for_each13static_kernelINS2_12policy_hub_t12policy_500_tEmN6thrust24THRUST_300001_SM_1000_NS8cuda_cub6__fill7functorINS7_6detail15normal_iteratorINS7_10device_ptrIiEEEEiEEEEvT0_T1_,@"STO_CUDA_ENTRY STV_DEFAULT"
_ZN3cub18CUB_300001_SM_10006detail8for_each13static_kernelINS2_12policy_hub_t12policy_500_tEmN6thrust24THRUST_300001_SM_1000_NS8cuda_cub6__fill7functorINS7_6detail15normal_iteratorINS7_10device_ptrIiEEEEiEEEEvT0_T1_:
.text._ZN3cub18CUB_300001_SM_10006detail8for_each13static_kernelINS2_12policy_hub_t12policy_500_tEmN6thrust24THRUST_300001_SM_1000_NS8cuda_cub6__fill7functorINS7_6detail15normal_iteratorINS7_10device_ptrIiEEEEiEEEEvT0_T1_:
        /* <DEDUP_REMOVED lines=20> */
.L_x_314:
        /* <DEDUP_REMOVED lines=19> */
.L_x_315:
        /* <DEDUP_REMOVED lines=9> */
.L_x_2312:


//--------------------- .text._ZN3cub18CUB_300001_SM_10006detail8for_each13static_kernelINS2_12policy_hub_t12policy_500_tElN6thrust24THRUST_300001_SM_1000_NS8cuda_cub6__fill7functorINS7_6detail15normal_iteratorINS7_10device_ptrIfEEEEfEEEEvT0_T1_ --------------------------
	.section	.text._ZN3cub18CUB_300001_SM_10006detail8for_each13static_kernelINS2_12policy_hub_t12policy_500_tElN6thrust24THRUST_300001_SM_1000_NS8cuda_cub6__fill7functorINS7_6detail15normal_iteratorINS7_10device_ptrIfEEEEfEEEEvT0_T1_,"ax",@progbits
	.align	128
        .global         _ZN3cub18CUB_300001_SM_10006detail8for_each13static_kernelINS2_12policy_hub_t12policy_500_tElN6thrust24THRUST_300001_SM_1000_NS8cuda_cub6__fill7functorINS7_6detail15normal_iteratorINS7_10device_ptrIfEEEEfEEEEvT0_T1_
        .type           _ZN3cub18CUB_300001_SM_10006detail8for_each13static_kernelINS2_12policy_hub_t12policy_500_tElN6thrust24THRUST_300001_SM_1000_NS8cuda_cub6__fill7functorINS7_6detail15normal_iteratorINS7_10device_ptrIfEEEEfEEEEvT0_T1_,@function
        .size           _ZN3cub18CUB_300001_SM_10006detail8for_each13static_kernelINS2_12policy_hub_t12policy_500_tElN6thrust24THRUST_300001_SM_1000_NS8cuda_cub6__fill7functorINS7_6detail15normal_iteratorINS7_10device_ptrIfEEEEfEEEEvT0_T1_,(.L_x_2313 - _ZN3cub18CUB_300001_SM_10006detail8for_each13static_kernelINS2_12policy_hub_t12policy_500_tElN6thrust24THRUST_300001_SM_1000_NS8cuda_cub6__fill7functorINS7_6detail15normal_iteratorINS7_10device_ptrIfEEEEfEEEEvT0_T1_)
        .other          _ZN3cub18CUB_300001_SM_10006detail8for_each13static_kernelINS2_12policy_hub_t12policy_500_tElN6thrust24THRUST_300001_SM_1000_NS8cuda_cub6__fill7functorINS7_6detail15normal_iteratorINS7_10device_ptrIfEEEEfEEEEvT0_T1_,@"STO_CUDA_ENTRY STV_DEFAULT"
_ZN3cub18CUB_300001_SM_10006detail8for_each13static_kernelINS2_12policy_hub_t12policy_500_tElN6thrust24THRUST_300001_SM_1000_NS8cuda_cub6__fill7functorINS7_6detail15normal_iteratorINS7_10device_ptrIfEEEEfEEEEvT0_T1_:
.text._ZN3cub18CUB_300001_SM_10006detail8for_each13static_kernelINS2_12policy_hub_t12policy_500_tElN6thrust24THRUST_300001_SM_1000_NS8cuda_cub6__fill7functorINS7_6detail15normal_iteratorINS7_10device_ptrIfEEEEfEEEEvT0_T1_:
        /* <DEDUP_REMOVED lines=20> */
.L_x_316:
        /* <DEDUP_REMOVED lines=20> */
.L_x_317:
        /* <DEDUP_REMOVED lines=16> */
.L_x_2313:


//--------------------- .text._ZN3cub18CUB_300001_SM_10006detail8for_each13static_kernelINS2_12policy_hub_t12policy_500_tEmN6thrust24THRUST_300001_SM_1000_NS8cuda_cub20__uninitialized_fill7functorINS7_10device_ptrIfEEfEEEEvT0_T1_ --------------------------
	.section	.text._ZN3cub18CUB_300001_SM_10006detail8for_each13static_kernelINS2_12policy_hub_t12policy_500_tEmN6thrust24THRUST_300001_SM_1000_NS8cuda_cub20__uninitialized_fill7functorINS7_10device_ptrIfEEfEEEEvT0_T1_,"ax",@progbits
	.align	128
        .global         _ZN3cub18CUB_300001_SM_10006detail8for_each13static_kernelINS2_12policy_hub_t12policy_500_tEmN6thrust24THRUST_300001_SM_1000_NS8cuda_cub20__uninitialized_fill7functorINS7_10device_ptrIfEEfEEEEvT0_T1_
        .type           _ZN3cub18CUB_300001_SM_10006detail8for_each13static_kernelINS2_12policy_hub_t12policy_500_tEmN6thrust24THRUST_300001_SM_1000_NS8cuda_cub20__uninitialized_fill7functorINS7_10device_ptrIfEEfEEEEvT0_T1_,@function
        .size           _ZN3cub18CUB_300001_SM_10006detail8for_each13static_kernelINS2_12policy_hub_t12policy_500_tEmN6thrust24THRUST_300001_SM_1000_NS8cuda_cub20__uninitialized_fill7functorINS7_10device_ptrIfEEfEEEEvT0_T1_,(.L_x_2314 - _ZN3cub18CUB_300001_SM_10006detail8for_each13static_kernelINS2_12policy_hub_t12policy_500_tEmN6thrust24THRUST_300001_SM_1000_NS8cuda_cub20__uninitialized_fill7functorINS7_10device_ptrIfEEfEEEEvT0_T1_)
        .other          _ZN3cub18CUB_300001_SM_10006detail8for_each13static_kernelINS2_12policy_hub_t12policy_500_tEmN6thrust24THRUST_300001_SM_1000_NS8cuda_cub20__uninitialized_fill7functorINS7_10device_ptrIfEEfEEEEvT0_T1_,@"STO_CUDA_ENTRY STV_DEFAULT"
_ZN3cub18CUB_300001_SM_10006detail8for_each13static_kernelINS2_12policy_hub_t12policy_500_tEmN6thrust24THRUST_300001_SM_1000_NS8cuda_cub20__uninitialized_fill7functorINS7_10device_ptrIfEEfEEEEvT0_T1_:
.text._ZN3cub18CUB_300001_SM_10006detail8for_each13static_kernelINS2_12policy_hub_t12policy_500_tEmN6thrust24THRUST_300001_SM_1000_NS8cuda_cub20__uninitialized_fill7functorINS7_10device_ptrIfEEfEEEEvT0_T1_:
        /* <DEDUP_REMOVED lines=20> */
.L_x_318:
        /* <DEDUP_REMOVED lines=19> */
.L_x_319:
        /* <DEDUP_REMOVED lines=9> */
.L_x_2314:


//--------------------- .text._ZN3cub18CUB_300001_SM_10006detail8for_each13static_kernelINS2_12policy_hub_t12policy_500_tEmN6thrust24THRUST_300001_SM_1000_NS8cuda_cub6__fill7functorINS7_6detail15normal_iteratorINS7_10device_ptrIfEEEEfEEEEvT0_T1_ --------------------------
	.section	.text._ZN3cub18CUB_300001_SM_10006detail8for_each13static_kernelINS2_12policy_hub_t12policy_500_tEmN6thrust24THRUST_300001_SM_1000_NS8cuda_cub6__fill7functorINS7_6detail15normal_iteratorINS7_10device_ptrIfEEEEfEEEEvT0_T1_,"ax",@progbits
	.align	128
        .global         _ZN3cub18CUB_300001_SM_10006detail8for_each13static_kernelINS2_12policy_hub_t12policy_500_tEmN6thrust24THRUST_300001_SM_1000_NS8cuda_cub6__fill7functorINS7_6detail15normal_iteratorINS7_10device_ptrIfEEEEfEEEEvT0_T1_
        .type           _ZN3cub18CUB_300001_SM_10006detail8for_each13static_kernelINS2_12policy_hub_t12policy_500_tEmN6thrust24THRUST_300001_SM_1000_NS8cuda_cub6__fill7functorINS7_6detail15normal_iteratorINS7_10device_ptrIfEEEEfEEEEvT0_T1_,@function
        .size           _ZN3cub18CUB_300001_SM_10006detail8for_each13static_kernelINS2_12policy_hub_t12policy_500_tEmN6thrust24THRUST_300001_SM_1000_NS8cuda_cub6__fill7functorINS7_6detail15normal_iteratorINS7_10device_ptrIfEEEEfEEEEvT0_T1_,(.L_x_2315 - _ZN3cub18CUB_300001_SM_10006detail8for_each13static_kernelINS2_12policy_hub_t12policy_500_tEmN6thrust24THRUST_300001_SM_1000_NS8cuda_cub6__fill7functorINS7_6detail15normal_iteratorINS7_10device_ptrIfEEEEfEEEEvT0_T1_)
        .other          _ZN3cub18CUB_300001_SM_10006detail8for_each13static_kernelINS2_12policy_hub_t12policy_500_tEmN6thrust24THRUST_300001_SM_1000_NS8cuda_cub6__fill7functorINS7_6detail15normal_iteratorINS7_10device_ptrIfEEEEfEEEEvT0_T1_,@"STO_CUDA_ENTRY STV_DEFAULT"
_ZN3cub18CUB_300001_SM_10006detail8for_each13static_kernelINS2_12policy_hub_t12policy_500_tEmN6thrust24THRUST_300001_SM_1000_NS8cuda_cub6__fill7functorINS7_6detail15normal_iteratorINS7_10device_ptrIfEEEEfEEEEvT0_T1_:
.text._ZN3cub18CUB_300001_SM_10006detail8for_each13static_kernelINS2_12policy_hub_t12policy_500_tEmN6thrust24THRUST_300001_SM_1000_NS8cuda_cub6__fill7functorINS7_6detail15normal_iteratorINS7_10device_ptrIfEEEEfEEEEvT0_T1_:
        /* <DEDUP_REMOVED lines=20> */
.L_x_320:
        /* <DEDUP_REMOVED lines=19> */
.L_x_321:
        /* <DEDUP_REMOVED lines=9> */
.L_x_2315:


//--------------------- .text._ZN3cub18CUB_300001_SM_10006detail4scan23DeviceCompactInitKernelINS0_13ScanTileStateIiLb1EEEPlEEvT_iT0_ --------------------------
	.section	.text._ZN3cub18CUB_300001_SM_10006detail4scan23DeviceCompactInitKernelINS0_13ScanTileStateIiLb1EEEPlEEvT_iT0_,"ax",@progbits
	.align	128
        .global         _ZN3cub18CUB_300001_SM_10006detail4scan23DeviceCompactInitKernelINS0_13ScanTileStateIiLb1EEEPlEEvT_iT0_
        .type           _ZN3cub18CUB_300001_SM_10006detail4scan23DeviceCompactInitKernelINS0_13ScanTileStateIiLb1EEEPlEEvT_iT0_,@function
        .size           _ZN3cub18CUB_300001_SM_10006detail4scan23DeviceCompactInitKernelINS0_13ScanTileStateIiLb1EEEPlEEvT_iT0_,(.L_x_2316 - _ZN3cub18CUB_300001_SM_10006detail4scan23DeviceCompactInitKernelINS0_13ScanTileStateIiLb1EEEPlEEvT_iT0_)
        .other          _ZN3cub18CUB_300001_SM_10006detail4scan23DeviceCompactInitKernelINS0_13ScanTileStateIiLb1EEEPlEEvT_iT0_,@"STO_CUDA_ENTRY STV_DEFAULT"
_ZN3cub18CUB_300001_SM_10006detail4scan23DeviceCompactInitKernelINS0_13ScanTileStateIiLb1EEEPlEEvT_iT0_:
.text._ZN3cub18CUB_300001_SM_10006detail4scan23DeviceCompactInitKernelINS0_13ScanTileStateIiLb1EEEPlEEvT_iT0_:
[----:B------:R-:W-:Y:S01]  /*0000*/  LDC R1, c[0x0][0x37c] ;  /* 0x0000df00ff017b82 */ /* 0x000fe20000000800 */
[----:B------:R-:W0:Y:S07]  /*0010*/  S2R R0, SR_TID.X ;  /* 0x0000000000007919 */ /* 0x000e2e0000002100 */
[----:B------:R-:W1:Y:S01]  /*0020*/  S2UR UR6, SR_CTAID.X ;  /* 0x00000000000679c3 */ /* 0x000e620000002500 */
[----:B------:R-:W2:Y:S07]  /*0030*/  LDCU UR4, c[0x0][0x388] ;  /* 0x00007100ff0477ac */ /* 0x000eae0008000800 */
[----:B------:R-:W1:Y:S01]  /*0040*/  LDC R7, c[0x0][0x360] ;  /* 0x0000d800ff077b82 */ /* 0x000e620000000800 */
[C---:B0-----:R-:W-:Y:S01]  /*0050*/  ISETP.GT.U32.AND P0, PT, R0.reuse, 0x1f, PT ;  /* 0x0000001f0000780c */ /* 0x041fe20003f04070 */
[----:B-1----:R-:W-:Y:S01]  /*0060*/  IMAD R7, R7, UR6, R0 ;  /* 0x0000000607077c24 */ /* 0x002fe2000f8e0200 */
[----:B------:R-:W-:-:S02]  /*0070*/  LOP3.LUT P2, RZ, R0, UR6, RZ, 0xfc, !PT ;  /* 0x0000000600ff7c12 */ /* 0x000fc4000f84fcff */
[----:B------:R-:W-:Y:S02]  /*0080*/  ISETP.NE.OR P0, PT, RZ, UR6, P0 ;  /* 0x00000006ff007c0c */ /* 0x000fe40008705670 */
[----:B--2---:R-:W-:Y:S01]  /*0090*/  ISETP.GE.AND P1, PT, R7, UR4, PT ;  /* 0x0000000407007c0c */ /* 0x004fe2000bf26270 */
[----:B------:R-:W0:Y:S10]  /*00a0*/  LDCU.64 UR4, c[0x0][0x358] ;  /* 0x00006b00ff0477ac */ /* 0x000e340008000a00 */
[----:B------:R-:W1:Y:S02]  /*00b0*/  @!P0 LDC.64 R4, c[0x0][0x380] ;  /* 0x0000e000ff048b82 */ /* 0x000e640000000a00 */
[----:B------:R-:W-:-:S06]  /*00c0*/  @!P1 MOV R6, 0x63 ;  /* 0x0000006300069802 */ /* 0x000fcc0000000f00 */
[----:B------:R-:W2:Y:S01]  /*00d0*/  @!P1 LDC.64 R2, c[0x0][0x380] ;  /* 0x0000e000ff029b82 */ /* 0x000ea20000000a00 */
[----:B-1----:R-:W-:-:S04]  /*00e0*/  @!P0 IMAD.WIDE.U32 R4, R0, 0x8, R4 ;  /* 0x0000000800048825 */ /* 0x002fc800078e0004 */
[----:B--2---:R-:W-:-:S04]  /*00f0*/  @!P1 IMAD.WIDE R2, R7, 0x8, R2 ;  /* 0x0000000807029825 */ /* 0x004fc800078e0202 */
[----:B------:R-:W-:-:S05]  /*0100*/  IMAD.MOV.U32 R7, RZ, RZ, RZ ;  /* 0x000000ffff077224 */ /* 0x000fca00078e00ff */
[----:B0-----:R0:W-:Y:S04]  /*0110*/  @!P1 STG.E.64 desc[UR4][R2.64+0x100], R6 ;  /* 0x0001000602009986 */ /* 0x0011e8000c101b04 */
[----:B------:R0:W-:Y:S01]  /*0120*/  @!P0 STG.E.64 desc[UR4][R4.64], RZ ;  /* 0x000000ff04008986 */ /* 0x0001e2000c101b04 */
[----:B------:R-:W-:Y:S05]  /*0130*/  @P2 EXIT ;  /* 0x000000000000294d */ /* 0x000fea0003800000 */
[----:B0-----:R-:W0:Y:S02]  /*0140*/  LDC.64 R2, c[0x0][0x390] ;  /* 0x0000e400ff027b82 */ /* 0x001e240000000a00 */
[----:B0-----:R-:W-:Y:S01]  /*0150*/  STG.E.64 desc[UR4][R2.64], RZ ;  /* 0x000000ff02007986 */ /* 0x001fe2000c101b04 */
[----:B------:R-:W-:Y:S05]  /*0160*/  EXIT ;  /* 0x000000000000794d */ /* 0x000fea0003800000 */
.L_x_322:
        /* <DEDUP_REMOVED lines=9> */
.L_x_2316:


//--------------------- .text._ZN3cub18CUB_300001_SM_10006detail4scan23DeviceCompactInitKernelINS0_13ScanTileStateIiLb1EEEPiEEvT_iT0_ --------------------------
	.section	.text._ZN3cub18CUB_300001_SM_10006detail4scan23DeviceCompactInitKernelINS0_13ScanTileStateIiLb1EEEPiEEvT_iT0_,"ax",@progbits
	.align	128
        .global         _ZN3cub18CUB_300001_SM_10006detail4scan23DeviceCompactInitKernelINS0_13ScanTileStateIiLb1EEEPiEEvT_iT0_
        .type           _ZN3cub18CUB_300001_SM_10006detail4scan23DeviceCompactInitKernelINS0_13ScanTileStateIiLb1EEEPiEEvT_iT0_,@function
        .size           _ZN3cub18CUB_300001_SM_10006detail4scan23DeviceCompactInitKernelINS0_13ScanTileStateIiLb1EEEPiEEvT_iT0_,(.L_x_2317 - _ZN3cub18CUB_300001_SM_10006detail4scan23DeviceCompactInitKernelINS0_13ScanTileStateIiLb1EEEPiEEvT_iT0_)
        .other          _ZN3cub18CUB_300001_SM_10006detail4scan23DeviceCompactInitKernelINS0_13ScanTileStateIiLb1EEEPiEEvT_iT0_,@"STO_CUDA_ENTRY STV_DEFAULT"
_ZN3cub18CUB_300001_SM_10006detail4scan23DeviceCompactInitKernelINS0_13ScanTileStateIiLb1EEEPiEEvT_iT0_:
.text._ZN3cub18CUB_300001_SM_10006detail4scan23DeviceCompactInitKernelINS0_13ScanTileStateIiLb1EEEPiEEvT_iT0_:
        /* <DEDUP_REMOVED lines=21> */
[----:B0-----:R-:W-:Y:S01]  /*0150*/  STG.E desc[UR4][R2.64], RZ ;  /* 0x000000ff02007986 */ /* 0x001fe2000c101904 */
[----:B------:R-:W-:Y:S05]  /*0160*/  EXIT ;  /* 0x000000000000794d */ /* 0x000fea0003800000 */
.L_x_323:
        /* <DEDUP_REMOVED lines=9> */
.L_x_2317:


//--------------------- .text._ZN3cub18CUB_300001_SM_10006detail11EmptyKernelIvEEvv --------------------------
	.section	.text._ZN3cub18CUB_300001_SM_10006detail11EmptyKernelIvEEvv,"ax",@progbits
	.align	128
        .global         _ZN3cub18CUB_300001_SM_10006detail11EmptyKernelIvEEvv
        .type           _ZN3cub18CUB_300001_SM_10006detail11EmptyKernelIvEEvv,@function
        .size           _ZN3cub18CUB_300001_SM_10006detail11EmptyKernelIvEEvv,(.L_x_2318 - _ZN3cub18CUB_300001_SM_10006detail11EmptyKernelIvEEvv)
        .other          _ZN3cub18CUB_300001_SM_10006detail11EmptyKernelIvEEvv,@"STO_CUDA_ENTRY STV_DEFAULT"
_ZN3cub18CUB_300001_SM_10006detail11EmptyKernelIvEEvv:
.text._ZN3cub18CUB_300001_SM_10006detail11EmptyKernelIvEEvv:
[----:B------:R-:W-:Y:S01]  /*0000*/  LDC R1, c[0x0][0x37c] ;  /* 0x0000df00ff017b82 */ /* 0x000fe20000000800 */
[----:B------:R-:W-:Y:S05]  /*0010*/  EXIT ;  /* 0x000000000000794d */ /* 0x000fea0003800000 */
.L_x_324:
        /* <DEDUP_REMOVED lines=14> */
.L_x_2318:


//--------------------- .text._ZN6thrust24THRUST_300001_SM_1000_NS8cuda_cub4core6detail13_kernel_agentINS1_8__reduce11ReduceAgentIPN4cuda3std3__45tupleIJflEEESC_SB_lNS1_9__extrema9arg_max_fIflNS9_4lessIfEEEEEEJSC_SC_iSH_EEEvDpT0_ --------------------------
	.section	.text._ZN6thrust24THRUST_300001_SM_1000_NS8cuda_cub4core6detail13_kernel_agentINS1_8__reduce11ReduceAgentIPN4cuda3std3__45tupleIJflEEESC_SB_lNS1_9__extrema9arg_max_fIflNS9_4lessIfEEEEEEJSC_SC_iSH_EEEvDpT0_,"ax",@progbits
	.align	128
        .global         _ZN6thrust24THRUST_300001_SM_1000_NS8cuda_cub4core6detail13_kernel_agentINS1_8__reduce11ReduceAgentIPN4cuda3std3__45tupleIJflEEESC_SB_lNS1_9__extrema9arg_max_fIflNS9_4lessIfEEEEEEJSC_SC_iSH_EEEvDpT0_
        .type           _ZN6thrust24THRUST_300001_SM_1000_NS8cuda_cub4core6detail13_kernel_agentINS1_8__reduce11ReduceAgentIPN4cuda3std3__45tupleIJflEEESC_SB_lNS1_9__extrema9arg_max_fIflNS9_4lessIfEEEEEEJSC_SC_iSH_EEEvDpT0_,@function
        .size           _ZN6thrust24THRUST_300001_SM_1000_NS8cuda_cub4core6detail13_kernel_agentINS1_8__reduce11ReduceAgentIPN4cuda3std3__45tupleIJflEEESC_SB_lNS1_9__extrema9arg_max_fIflNS9_4lessIfEEEEEEJSC_SC_iSH_EEEvDpT0_,(.L_x_2319 - _ZN6thrust24THRUST_300001_SM_1000_NS8cuda_cub4core6detail13_kernel_agentINS1_8__reduce11ReduceAgentIPN4cuda3std3__45tupleIJflEEESC_SB_lNS1_9__extrema9arg_max_fIflNS9_4lessIfEEEEEEJSC_SC_iSH_EEEvDpT0_)
        .other          _ZN6thrust24THRUST_300001_SM_1000_NS8cuda_cub4core6detail13_kernel_agentINS1_8__reduce11ReduceAgentIPN4cuda3std3__45tupleIJflEEESC_SB_lNS1_9__extrema9arg_max_fIflNS9_4lessIfEEEEEEJSC_SC_iSH_EEEvDpT0_,@"STO_CUDA_ENTRY STV_DEFAULT"
_ZN6thrust24THRUST_300001_SM_1000_NS8cuda_cub4core6detail13_kernel_agentINS1_8__reduce11ReduceAgentIPN4cuda3std3__45tupleIJflEEESC_SB_lNS1_9__extrema9arg_max_fIflNS9_4lessIfEEEEEEJSC_SC_iSH_EEEvDpT0_:
.text._ZN6thrust24THRUST_300001_SM_1000_NS8cuda_cub4core6detail13_kernel_agentINS1_8__reduce11ReduceAgentIPN4cuda3std3__45tupleIJflEEESC_SB_lNS1_9__extrema9arg_max_fIflNS9_4lessIfEEEEEEJSC_SC_iSH_EEEvDpT0_:
[----:B------:R-:W-:Y:S01]  /*0000*/  LDC R1, c[0x0][0x37c] ;  /* 0x0000df00ff017b82 */ /* 0x000fe20000000800 */
[----:B------:R-:W0:Y:S02]  /*0010*/  LDCU UR8, c[0x0][0x390] ;  /* 0x00007200ff0877ac */ /* 0x000e240008000800 */
[----:B0-----:R-:W-:-:S13]  /*0020*/  ISETP.NE.AND P0, PT, RZ, UR8, PT ;  /* 0x00000008ff007c0c */ /* 0x001fda000bf05270 */
[----:B------:R-:W-:Y:S05]  /*0030*/  @!P0 EXIT ;  /* 0x000000000000894d */ /* 0x000fea0003800000 */
[----:B------:R-:W-:Y:S01]  /*0040*/  UISETP.GT.AND UP0, UPT, UR8, 0x4ff, UPT ;  /* 0x000004ff0800788c */ /* 0x000fe2000bf04270 */
[----:B------:R-:W-:Y:S01]  /*0050*/  BSSY.RECONVERGENT B0, `(.L_x_325) ;  /* 0x00005bf000007945 */ /* 0x000fe20003800200 */
[----:B------:R-:W0:Y:S07]  /*0060*/  LDCU.64 UR10, c[0x0][0x358] ;  /* 0x00006b00ff0a77ac */ /* 0x000e2e0008000a00 */
[----:B------:R-:W-:Y:S05]  /*0070*/  BRA.U UP0, `(.L_x_326) ;  /* 0x0000003100807547 */ /* 0x000fea000b800000 */
[----:B------:R-:W1:Y:S01]  /*0080*/  S2R R0, SR_TID.X ;  /* 0x0000000000007919 */ /* 0x000e620000002100 */
[----:B------:R-:W2:Y:S01]  /*0090*/  LDCU UR4, c[0x0][0x390] ;  /* 0x00007200ff0477ac */ /* 0x000ea20008000800 */
[----:B------:R-:W-:Y:S01]  /*00a0*/  BSSY.RECONVERGENT B1, `(.L_x_327) ;  /* 0x000000b000017945 */ /* 0x000fe20003800200 */
[----:B------:R-:W-:Y:S01]  /*00b0*/  IMAD.MOV.U32 R4, RZ, RZ, RZ ;  /* 0x000000ffff047224 */ /* 0x000fe200078e00ff */
[----:B------:R-:W-:Y:S02]  /*00c0*/  CS2R R2, SRZ ;  /* 0x0000000000027805 */ /* 0x000fe4000001ff00 */
[----:B-1----:R-:W-:Y:S01]  /*00d0*/  ISETP.GE.AND P0, PT, R0, UR8, PT ;  /* 0x0000000800007c0c */ /* 0x002fe2000bf06270 */
[----:B------:R-:W-:-:S12]  /*00e0*/  IMAD.MOV.U32 R5, RZ, RZ, R0 ;  /* 0x000000ffff057224 */ /* 0x000fd800078e0000 */
[----:B--2---:R-:W-:Y:S05]  /*00f0*/  @P0 BRA `(.L_x_328) ;  /* 0x0000000000140947 */ /* 0x004fea0003800000 */
[----:B------:R-:W1:Y:S02]  /*0100*/  LDC.64 R6, c[0x0][0x380] ;  /* 0x0000e000ff067b82 */ /* 0x000e640000000a00 */
[----:B-1----:R-:W-:-:S05]  /*0110*/  IMAD.WIDE.U32 R6, R0, 0x10, R6 ;  /* 0x0000001000067825 */ /* 0x002fca00078e0006 */
[----:B0-----:R1:W5:Y:S04]  /*0120*/  LDG.E.CONSTANT R4, desc[UR10][R6.64] ;  /* 0x0000000a06047981 */ /* 0x001368000c1e9900 */
[----:B------:R1:W5:Y:S01]  /*0130*/  LDG.E.64.CONSTANT R2, desc[UR10][R6.64+0x8] ;  /* 0x0000080a06027981 */ /* 0x000362000c1e9b00 */
[----:B------:R-:W-:-:S07]  /*0140*/  VIADD R5, R0, 0x100 ;  /* 0x0000010000057836 */ /* 0x000fce0000000000 */
.L_x_328:
[----:B0-----:R-:W-:Y:S05]  /*0150*/  BSYNC.RECONVERGENT B1 ;  /* 0x0000000000017941 */ /* 0x001fea0003800200 */
.L_x_327:
[----:B------:R-:W-:Y:S01]  /*0160*/  ISETP.GE.AND P0, PT, R5, UR8, PT ;  /* 0x0000000805007c0c */ /* 0x000fe2000bf06270 */
[----:B------:R-:W-:-:S12]  /*0170*/  BSSY.RECONVERGENT B1, `(.L_x_329) ;  /* 0x0000088000017945 */ /* 0x000fd80003800200 */
[----:B------:R-:W-:Y:S05]  /*0180*/  @P0 BRA `(.L_x_330) ;  /* 0x0000000800180947 */ /* 0x000fea0003800000 */
[----:B-1----:R-:W-:Y:S01]  /*0190*/  LOP3.LUT R6, RZ, R5, RZ, 0x33, !PT ;  /* 0x00000005ff067212 */ /* 0x002fe200078e33ff */
[----:B------:R-:W-:Y:S04]  /*01a0*/  BSSY.RECONVERGENT B2, `(.L_x_331) ;  /* 0x000002b000027945 */ /* 0x000fe80003800200 */
[----:B------:R-:W-:-:S05]  /*01b0*/  VIADD R12, R6, UR8 ;  /* 0x00000008060c7c36 */ /* 0x000fca0008000000 */
[----:B------:R-:W-:-:S04]  /*01c0*/  LOP3.LUT R6, R12, 0x300, RZ, 0xc0, !PT ;  /* 0x000003000c067812 */ /* 0x000fc800078ec0ff */
[----:B------:R-:W-:-:S13]  /*01d0*/  ISETP.NE.AND P0, PT, R6, 0x300, PT ;  /* 0x000003000600780c */ /* 0x000fda0003f05270 */
[----:B------:R-:W-:Y:S05]  /*01e0*/  @!P0 BRA `(.L_x_332) ;  /* 0x0000000000988947 */ /* 0x000fea0003800000 */
[----:B------:R-:W0:Y:S01]  /*01f0*/  LDC.64 R6, c[0x0][0x380] ;  /* 0x0000e000ff067b82 */ /* 0x000e220000000a00 */
[----:B------:R-:W-:-:S04]  /*0200*/  LEA.HI R8, R12, 0x1, RZ, 0x18 ;  /* 0x000000010c087811 */ /* 0x000fc800078fc0ff */
[----:B------:R-:W-:-:S05]  /*0210*/  LOP3.LUT R8, R8, 0x3, RZ, 0xc0, !PT ;  /* 0x0000000308087812 */ /* 0x000fca00078ec0ff */
[----:B------:R-:W-:Y:S02]  /*0220*/  IMAD.MOV R10, RZ, RZ, -R8 ;  /* 0x000000ffff0a7224 */ /* 0x000fe400078e0a08 */
[----:B0-----:R-:W-:-:S04]  /*0230*/  IMAD.WIDE.U32 R6, R5, 0x10, R6 ;  /* 0x0000001005067825 */ /* 0x001fc800078e0006 */
[----:B------:R-:W-:-:S07]  /*0240*/  IMAD.MOV.U32 R11, RZ, RZ, R6 ;  /* 0x000000ffff0b7224 */ /* 0x000fce00078e0006 */
.L_x_335:
[----:B------:R-:W-:-:S05]  /*0250*/  IMAD.MOV.U32 R6, RZ, RZ, R11 ;  /* 0x000000ffff067224 */ /* 0x000fca00078e000b */
[----:B------:R-:W2:Y:S04]  /*0260*/  LDG.E.CONSTANT R14, desc[UR10][R6.64] ;  /* 0x0000000a060e7981 */ /* 0x000ea8000c1e9900 */
[----:B------:R-:W3:Y:S01]  /*0270*/  LDG.E.64.CONSTANT R8, desc[UR10][R6.64+0x8] ;  /* 0x0000080a06087981 */ /* 0x000ee2000c1e9b00 */
[----:B------:R-:W-:Y:S01]  /*0280*/  VIADD R10, R10, 0x1 ;  /* 0x000000010a0a7836 */ /* 0x000fe20000000000 */
[----:B------:R-:W-:Y:S01]  /*0290*/  BSSY.RECONVERGENT B3, `(.L_x_333) ;  /* 0x0000018000037945 */ /* 0x000fe20003800200 */
[----:B-----5:R-:W-:Y:S01]  /*02a0*/  IMAD.MOV.U32 R17, RZ, RZ, R3 ;  /* 0x000000ffff117224 */ /* 0x020fe200078e0003 */
[----:B------:R-:W-:Y:S01]  /*02b0*/  IADD3 R11, P3, PT, R6, 0x1000, RZ ;  /* 0x00001000060b7810 */ /* 0x000fe20007f7e0ff */
[----:B------:R-:W-:Y:S01]  /*02c0*/  IMAD.MOV.U32 R15, RZ, RZ, R2 ;  /* 0x000000ffff0f7224 */ /* 0x000fe200078e0002 */
[----:B------:R-:W-:Y:S01]  /*02d0*/  ISETP.NE.AND P2, PT, R10, RZ, PT ;  /* 0x000000ff0a00720c */ /* 0x000fe20003f45270 */
[----:B------:R-:W-:Y:S01]  /*02e0*/  IMAD.MOV.U32 R13, RZ, RZ, R4 ;  /* 0x000000ffff0d7224 */ /* 0x000fe200078e0004 */
[----:B--2---:R-:W-:Y:S01]  /*02f0*/  FSETP.GEU.AND P0, PT, R4, R14, PT ;  /* 0x0000000e0400720b */ /* 0x004fe20003f0e000 */
[----:B------:R-:W-:-:S02]  /*0300*/  IMAD.MOV.U32 R4, RZ, RZ, R14 ;  /* 0x000000ffff047224 */ /* 0x000fc400078e000e */
[----:B---3--:R-:W-:Y:S02]  /*0310*/  IMAD.MOV.U32 R2, RZ, RZ, R8 ;  /* 0x000000ffff027224 */ /* 0x008fe400078e0008 */
[----:B------:R-:W-:-:S08]  /*0320*/  IMAD.MOV.U32 R3, RZ, RZ, R9 ;  /* 0x000000ffff037224 */ /* 0x000fd000078e0009 */
[----:B------:R-:W-:Y:S05]  /*0330*/  @!P0 BRA `(.L_x_334) ;  /* 0x0000000000348947 */ /* 0x000fea0003800000 */
[----:B------:R-:W-:Y:S01]  /*0340*/  FSETP.GEU.AND P4, PT, R14, R13, PT ;  /* 0x0000000d0e00720b */ /* 0x000fe20003f8e000 */
[----:B------:R-:W-:Y:S02]  /*0350*/  IMAD.MOV.U32 R4, RZ, RZ, R13 ;  /* 0x000000ffff047224 */ /* 0x000fe400078e000d */
[----:B------:R-:W-:Y:S02]  /*0360*/  IMAD.MOV.U32 R2, RZ, RZ, R15 ;  /* 0x000000ffff027224 */ /* 0x000fe400078e000f */
[----:B------:R-:W-:-:S08]  /*0370*/  IMAD.MOV.U32 R3, RZ, RZ, R17 ;  /* 0x000000ffff037224 */ /* 0x000fd000078e0011 */
[CC--:B------:R-:W-:Y:S02]  /*0380*/  @P4 ISETP.LT.U32.AND P1, PT, R15.reuse, R8.reuse, PT ;  /* 0x000000080f00420c */ /* 0x0c0fe40003f21070 */
[-C--:B------:R-:W-:Y:S02]  /*0390*/  @P4 ISETP.GE.U32.AND P0, PT, R15, R8.reuse, PT ;  /* 0x000000080f00420c */ /* 0x080fe40003f06070 */
[CC--:B------:R-:W-:Y:S02]  /*03a0*/  @P4 ISETP.LT.AND.EX P1, PT, R17.reuse, R9.reuse, PT, P1 ;  /* 0x000000091100420c */ /* 0x0c0fe40003f21310 */
[-C--:B------:R-:W-:Y:S02]  /*03b0*/  @P4 ISETP.GE.AND.EX P0, PT, R17, R9.reuse, PT, P0 ;  /* 0x000000091100420c */ /* 0x080fe40003f06300 */
[----:B------:R-:W-:Y:S02]  /*03c0*/  @P4 SEL R8, R15, R8, P1 ;  /* 0x000000080f084207 */ /* 0x000fe40000800000 */
[----:B------:R-:W-:-:S02]  /*03d0*/  @P4 SEL R9, R17, R9, P1 ;  /* 0x0000000911094207 */ /* 0x000fc40000800000 */
[----:B------:R-:W-:Y:S01]  /*03e0*/  @P4 FSEL R4, R13, R14, !P0 ;  /* 0x0000000e0d044208 */ /* 0x000fe20004000000 */
[----:B------:R-:W-:Y:S02]  /*03f0*/  @P4 IMAD.MOV.U32 R2, RZ, RZ, R8 ;  /* 0x000000ffff024224 */ /* 0x000fe400078e0008 */
[----:B------:R-:W-:-:S07]  /*0400*/  @P4 IMAD.MOV.U32 R3, RZ, RZ, R9 ;  /* 0x000000ffff034224 */ /* 0x000fce00078e0009 */
.L_x_334:
[----:B------:R-:W-:Y:S05]  /*0410*/  BSYNC.RECONVERGENT B3 ;  /* 0x0000000000037941 */ /* 0x000fea0003800200 */
.L_x_333:
[----:B------:R-:W-:Y:S02]  /*0420*/  IMAD.X R7, RZ, RZ, R7, P3 ;  /* 0x000000ffff077224 */ /* 0x000fe400018e0607 */
[----:B------:R-:W-:Y:S01]  /*0430*/  VIADD R5, R5, 0x100 ;  /* 0x0000010005057836 */ /* 0x000fe20000000000 */
[----:B------:R-:W-:Y:S06]  /*0440*/  @P2 BRA `(.L_x_335) ;  /* 0xfffffffc00802947 */ /* 0x000fec000383ffff */
.L_x_332:
[----:B------:R-:W-:Y:S05]  /*0450*/  BSYNC.RECONVERGENT B2 ;  /* 0x0000000000027941 */ /* 0x000fea0003800200 */
.L_x_331:
[----:B------:R-:W0:Y:S01]  /*0460*/  LDC.64 R8, c[0x0][0x380] ;  /* 0x0000e000ff087b82 */ /* 0x000e220000000a00 */
[----:B------:R-:W-:-:S13]  /*0470*/  ISETP.GE.U32.AND P0, PT, R12, 0x300, PT ;  /* 0x000003000c00780c */ /* 0x000fda0003f06070 */
[----:B------:R-:W-:Y:S05]  /*0480*/  @!P0 BRA `(.L_x_330) ;  /* 0x0000000400588947 */ /* 0x000fea0003800000 */
.L_x_344:
[----:B0-----:R-:W-:-:S05]  /*0490*/  IMAD.WIDE R18, R5, 0x10, R8 ;  /* 0x0000001005127825 */ /* 0x001fca00078e0208 */
[----:B------:R-:W2:Y:S04]  /*04a0*/  LDG.E.CONSTANT R21, desc[UR10][R18.64] ;  /* 0x0000000a12157981 */ /* 0x000ea8000c1e9900 */
[----:B------:R-:W3:Y:S04]  /*04b0*/  LDG.E.64.CONSTANT R14, desc[UR10][R18.64+0x8] ;  /* 0x0000080a120e7981 */ /* 0x000ee8000c1e9b00 */
[----:B-----5:R0:W5:Y:S04]  /*04c0*/  LDG.E.CONSTANT R27, desc[UR10][R18.64+0x1000] ;  /* 0x0010000a121b7981 */ /* 0x020168000c1e9900 */
[----:B------:R0:W5:Y:S04]  /*04d0*/  LDG.E.CONSTANT R16, desc[UR10][R18.64+0x2000] ;  /* 0x0020000a12107981 */ /* 0x000168000c1e9900 */
[----:B------:R0:W5:Y:S04]  /*04e0*/  LDG.E.CONSTANT R17, desc[UR10][R18.64+0x3000] ;  /* 0x0030000a12117981 */ /* 0x000168000c1e9900 */
[----:B------:R0:W5:Y:S04]  /*04f0*/  LDG.E.64.CONSTANT R12, desc[UR10][R18.64+0x1008] ;  /* 0x0010080a120c7981 */ /* 0x000168000c1e9b00 */
[----:B------:R0:W5:Y:S04]  /*0500*/  LDG.E.64.CONSTANT R6, desc[UR10][R18.64+0x2008] ;  /* 0x0020080a12067981 */ /* 0x000168000c1e9b00 */
[----:B------:R0:W5:Y:S01]  /*0510*/  LDG.E.64.CONSTANT R10, desc[UR10][R18.64+0x3008] ;  /* 0x0030080a120a7981 */ /* 0x000162000c1e9b00 */
[----:B------:R-:W-:Y:S01]  /*0520*/  BSSY.RECONVERGENT B2, `(.L_x_336) ;  /* 0x0000011000027945 */ /* 0x000fe20003800200 */
[----:B--2---:R-:W-:Y:S01]  /*0530*/  FSETP.GEU.AND P0, PT, R4, R21, PT ;  /* 0x000000150400720b */ /* 0x004fe20003f0e000 */
[----:B------:R-:W-:-:S02]  /*0540*/  IMAD.MOV.U32 R20, RZ, RZ, R21 ;  /* 0x000000ffff147224 */ /* 0x000fc400078e0015 */
[----:B---3--:R-:W-:Y:S02]  /*0550*/  IMAD.MOV.U32 R23, RZ, RZ, R14 ;  /* 0x000000ffff177224 */ /* 0x008fe400078e000e */
[----:B------:R-:W-:-:S08]  /*0560*/  IMAD.MOV.U32 R25, RZ, RZ, R15 ;  /* 0x000000ffff197224 */ /* 0x000fd000078e000f */
[----:B0-----:R-:W-:Y:S05]  /*0570*/  @!P0 BRA `(.L_x_337) ;  /* 0x00000000002c8947 */ /* 0x001fea0003800000 */
[----:B------:R-:W-:Y:S01]  /*0580*/  FSETP.GEU.AND P2, PT, R21, R4, PT ;  /* 0x000000041500720b */ /* 0x000fe20003f4e000 */
[----:B------:R-:W-:Y:S02]  /*0590*/  IMAD.MOV.U32 R23, RZ, RZ, R2 ;  /* 0x000000ffff177224 */ /* 0x000fe400078e0002 */
[----:B------:R-:W-:Y:S02]  /*05a0*/  IMAD.MOV.U32 R25, RZ, RZ, R3 ;  /* 0x000000ffff197224 */ /* 0x000fe400078e0003 */
[----:B------:R-:W-:-:S08]  /*05b0*/  IMAD.MOV.U32 R20, RZ, RZ, R4 ;  /* 0x000000ffff147224 */ /* 0x000fd000078e0004 */
[CC--:B------:R-:W-:Y:S02]  /*05c0*/  @P2 ISETP.GE.U32.AND P0, PT, R2.reuse, R14.reuse, PT ;  /* 0x0000000e0200220c */ /* 0x0c0fe40003f06070 */
[-C--:B------:R-:W-:Y:S02]  /*05d0*/  @P2 ISETP.LT.U32.AND P1, PT, R2, R14.reuse, PT ;  /* 0x0000000e0200220c */ /* 0x080fe40003f21070 */
[CC--:B------:R-:W-:Y:S02]  /*05e0*/  @P2 ISETP.GE.AND.EX P0, PT, R3.reuse, R15.reuse, PT, P0 ;  /* 0x0000000f0300220c */ /* 0x0c0fe40003f06300 */
[----:B------:R-:W-:Y:S02]  /*05f0*/  @P2 ISETP.LT.AND.EX P1, PT, R3, R15, PT, P1 ;  /* 0x0000000f0300220c */ /* 0x000fe40003f21310 */
[----:B------:R-:W-:Y:S02]  /*0600*/  @P2 FSEL R20, R4, R21, !P0 ;  /* 0x0000001504142208 */ /* 0x000fe40004000000 */
[----:B------:R-:W-:-:S02]  /*0610*/  @P2 SEL R23, R2, R14, P1 ;  /* 0x0000000e02172207 */ /* 0x000fc40000800000 */
[----:B------:R-:W-:-:S07]  /*0620*/  @P2 SEL R25, R3, R15, P1 ;  /* 0x0000000f03192207 */ /* 0x000fce0000800000 */
.L_x_337:
[----:B------:R-:W-:Y:S05]  /*0630*/  BSYNC.RECONVERGENT B2 ;  /* 0x0000000000027941 */ /* 0x000fea0003800200 */
.L_x_336:
[----:B-----5:R-:W-:Y:S01]  /*0640*/  FSETP.GEU.AND P0, PT, R20, R27, PT ;  /* 0x0000001b1400720b */ /* 0x020fe20003f0e000 */
[----:B------:R-:W-:Y:S01]  /*0650*/  BSSY.RECONVERGENT B2, `(.L_x_338) ;  /* 0x0000010000027945 */ /* 0x000fe20003800200 */
[----:B------:R-:W-:Y:S02]  /*0660*/  IMAD.MOV.U32 R3, RZ, RZ, R27 ;  /* 0x000000ffff037224 */ /* 0x000fe400078e001b */
[----:B------:R-:W-:Y:S02]  /*0670*/  IMAD.MOV.U32 R19, RZ, RZ, R12 ;  /* 0x000000ffff137224 */ /* 0x000fe400078e000c */
[----:B------:R-:W-:-:S07]  /*0680*/  IMAD.MOV.U32 R21, RZ, RZ, R13 ;  /* 0x000000ffff157224 */ /* 0x000fce00078e000d */
[----:B------:R-:W-:Y:S05]  /*0690*/  @!P0 BRA `(.L_x_339) ;  /* 0x00000000002c8947 */ /* 0x000fea0003800000 */
        /* <DEDUP_REMOVED lines=11> */
.L_x_339:
[----:B------:R-:W-:Y:S05]  /*0750*/  BSYNC.RECONVERGENT B2 ;  /* 0x0000000000027941 */ /* 0x000fea0003800200 */
.L_x_338:
[----:B------:R-:W-:Y:S01]  /*0760*/  FSETP.GEU.AND P0, PT, R3, R16, PT ;  /* 0x000000100300720b */ /* 0x000fe20003f0e000 */
        /* <DEDUP_REMOVED lines=10> */
[----:B------:R-:W-:Y:S02]  /*0810*/  @P2 ISETP.LT.U32.AND P1, PT, R19, R6, PT ;  /* 0x000000061300220c */ /* 0x000fe40003f21070 */
[CC--:B------:R-:W-:Y:S02]  /*0820*/  @P2 ISETP.GE.AND.EX P0, PT, R21.reuse, R7.reuse, PT, P0 ;  /* 0x000000071500220c */ /* 0x0c0fe40003f06300 */
[----:B------:R-:W-:Y:S02]  /*0830*/  @P2 ISETP.LT.AND.EX P1, PT, R21, R7, PT, P1 ;  /* 0x000000071500220c */ /* 0x000fe40003f21310 */
[----:B------:R-:W-:Y:S02]  /*0840*/  @P2 FSEL R12, R3, R16, !P0 ;  /* 0x00000010030c2208 */ /* 0x000fe40004000000 */
[----:B------:R-:W-:-:S02]  /*0850*/  @P2 SEL R13, R19, R6, P1 ;  /* 0x00000006130d2207 */ /* 0x000fc40000800000 */
[----:B------:R-:W-:-:S07]  /*0860*/  @P2 SEL R15, R21, R7, P1 ;  /* 0x00000007150f2207 */ /* 0x000fce0000800000 */
.L_x_341:
[----:B------:R-:W-:Y:S05]  /*0870*/  BSYNC.RECONVERGENT B2 ;  /* 0x0000000000027941 */ /* 0x000fea0003800200 */
.L_x_340:
        /* <DEDUP_REMOVED lines=19> */
.L_x_343:
[----:B------:R-:W-:Y:S05]  /*09b0*/  BSYNC.RECONVERGENT B2 ;  /* 0x0000000000027941 */ /* 0x000fea0003800200 */
.L_x_342:
[----:B------:R-:W-:-:S05]  /*09c0*/  VIADD R5, R5, 0x400 ;  /* 0x0000040005057836 */ /* 0x000fca0000000000 */
[----:B------:R-:W-:-:S13]  /*09d0*/  ISETP.GE.AND P0, PT, R5, UR4, PT ;  /* 0x0000000405007c0c */ /* 0x000fda000bf06270 */
[----:B------:R-:W-:Y:S05]  /*09e0*/  @!P0 BRA `(.L_x_344) ;  /* 0xfffffff800a88947 */ /* 0x000fea000383ffff */
.L_x_330:
[----:B------:R-:W-:Y:S05]  /*09f0*/  BSYNC.RECONVERGENT B1 ;  /* 0x0000000000017941 */ /* 0x000fea0003800200 */
.L_x_329:
[----:B------:R-:W2:Y:S02]  /*0a00*/  LDCU UR6, c[0x0][0x390] ;  /* 0x00007200ff0677ac */ /* 0x000ea40008000800 */
[----:B--2---:R-:W-:-:S09]  /*0a10*/  UISETP.GE.AND UP0, UPT, UR6, 0x100, UPT ;  /* 0x000001000600788c */ /* 0x004fd2000bf06270 */
[----:B------:R-:W-:Y:S05]  /*0a20*/  BRA.U !UP0, `(.L_x_345) ;  /* 0x00000011088c7547 */ /* 0x000fea000b800000 */
[----:B0-----:R-:W0:Y:S01]  /*0a30*/  S2R R8, SR_LANEID ;  /* 0x0000000000087919 */ /* 0x001e220000000000 */
[----:B------:R-:W-:Y:S01]  /*0a40*/  BSSY.RECONVERGENT B1, `(.L_x_346) ;  /* 0x000001b000017945 */ /* 0x000fe20003800200 */
[----:B-1---5:R-:W-:Y:S01]  /*0a50*/  IMAD.MOV.U32 R6, RZ, RZ, R2 ;  /* 0x000000ffff067224 */ /* 0x022fe200078e0002 */
[----:B------:R1:W2:Y:S01]  /*0a60*/  SHFL.DOWN PT, R9, R4, 0x1, 0x1f ;  /* 0x08201f0004097f89 */ /* 0x0002a200000e0000 */
[----:B------:R-:W-:Y:S02]  /*0a70*/  IMAD.MOV.U32 R7, RZ, RZ, R3 ;  /* 0x000000ffff077224 */ /* 0x000fe400078e0003 */
[----:B------:R-:W-:Y:S01]  /*0a80*/  IMAD.MOV.U32 R5, RZ, RZ, R4 ;  /* 0x000000ffff057224 */ /* 0x000fe200078e0004 */
[----:B------:R1:W3:Y:S04]  /*0a90*/  SHFL.DOWN PT, R11, R2, 0x1, 0x1f ;  /* 0x08201f00020b7f89 */ /* 0x0002e800000e0000 */
[----:B------:R1:W4:Y:S01]  /*0aa0*/  SHFL.DOWN PT, R13, R3, 0x1, 0x1f ;  /* 0x08201f00030d7f89 */ /* 0x00032200000e0000 */
[----:B0-----:R-:W-:-:S02]  /*0ab0*/  ISETP.GT.AND P0, PT, R8, 0x1e, PT ;  /* 0x0000001e0800780c */ /* 0x001fc40003f04270 */
[C---:B------:R-:W-:Y:S02]  /*0ac0*/  ISETP.GT.AND P1, PT, R8.reuse, 0x1d, PT ;  /* 0x0000001d0800780c */ /* 0x040fe40003f24270 */
[----:B------:R-:W-:-:S09]  /*0ad0*/  ISETP.GT.AND P3, PT, R8, 0x1b, PT ;  /* 0x0000001b0800780c */ /* 0x000fd20003f64270 */
[----:B-1234-:R-:W-:Y:S05]  /*0ae0*/  @P0 BRA `(.L_x_347) ;  /* 0x0000000000400947 */ /* 0x01efea0003800000 */
[----:B------:R-:W-:Y:S01]  /*0af0*/  FSETP.GEU.AND P0, PT, R4, R9, PT ;  /* 0x000000090400720b */ /* 0x000fe20003f0e000 */
[----:B------:R-:W-:Y:S02]  /*0b00*/  IMAD.MOV.U32 R6, RZ, RZ, R11 ;  /* 0x000000ffff067224 */ /* 0x000fe400078e000b */
[----:B------:R-:W-:Y:S02]  /*0b10*/  IMAD.MOV.U32 R7, RZ, RZ, R13 ;  /* 0x000000ffff077224 */ /* 0x000fe400078e000d */
[----:B------:R-:W-:-:S08]  /*0b20*/  IMAD.MOV.U32 R5, RZ, RZ, R9 ;  /* 0x000000ffff057224 */ /* 0x000fd000078e0009 */
[----:B------:R-:W-:Y:S05]  /*0b30*/  @!P0 BRA `(.L_x_347) ;  /* 0x00000000002c8947 */ /* 0x000fea0003800000 */
[----:B------:R-:W-:Y:S01]  /*0b40*/  FSETP.GT.AND P4, PT, R4, R9, PT ;  /* 0x000000090400720b */ /* 0x000fe20003f84000 */
[----:B------:R-:W-:Y:S02]  /*0b50*/  IMAD.MOV.U32 R6, RZ, RZ, R2 ;  /* 0x000000ffff067224 */ /* 0x000fe400078e0002 */
[----:B------:R-:W-:Y:S02]  /*0b60*/  IMAD.MOV.U32 R7, RZ, RZ, R3 ;  /* 0x000000ffff077224 */ /* 0x000fe400078e0003 */
[----:B------:R-:W-:-:S08]  /*0b70*/  IMAD.MOV.U32 R5, RZ, RZ, R4 ;  /* 0x000000ffff057224 */ /* 0x000fd000078e0004 */
[CC--:B------:R-:W-:Y:S02]  /*0b80*/  @!P4 ISETP.GE.U32.AND P0, PT, R2.reuse, R11.reuse, PT ;  /* 0x0000000b0200c20c */ /* 0x0c0fe40003f06070 */
[----:B------:R-:W-:Y:S02]  /*0b90*/  @!P4 ISETP.LT.U32.AND P2, PT, R2, R11, PT ;  /* 0x0000000b0200c20c */ /* 0x000fe40003f41070 */
[CC--:B------:R-:W-:Y:S02]  /*0ba0*/  @!P4 ISETP.GE.AND.EX P0, PT, R3.reuse, R13.reuse, PT, P0 ;  /* 0x0000000d0300c20c */ /* 0x0c0fe40003f06300 */
[----:B------:R-:W-:Y:S02]  /*0bb0*/  @!P4 ISETP.LT.AND.EX P2, PT, R3, R13, PT, P2 ;  /* 0x0000000d0300c20c */ /* 0x000fe40003f41320 */
[----:B------:R-:W-:Y:S02]  /*0bc0*/  @!P4 FSEL R5, R4, R9, !P0 ;  /* 0x000000090405c208 */ /* 0x000fe40004000000 */
[----:B------:R-:W-:-:S02]  /*0bd0*/  @!P4 SEL R6, R2, R11, P2 ;  /* 0x0000000b0206c207 */ /* 0x000fc40001000000 */
[----:B------:R-:W-:-:S07]  /*0be0*/  @!P4 SEL R7, R3, R13, P2 ;  /* 0x0000000d0307c207 */ /* 0x000fce0001000000 */
.L_x_347:
[----:B------:R-:W-:Y:S05]  /*0bf0*/  BSYNC.RECONVERGENT B1 ;  /* 0x0000000000017941 */ /* 0x000fea0003800200 */
.L_x_346:
[----:B------:R0:W1:Y:S01]  /*0c00*/  SHFL.DOWN PT, R10, R5, 0x2, 0x1f ;  /* 0x08401f00050a7f89 */ /* 0x00006200000e0000 */
[----:B------:R-:W-:Y:S01]  /*0c10*/  BSSY.RECONVERGENT B1, `(.L_x_348) ;  /* 0x000001a000017945 */ /* 0x000fe20003800200 */
[C---:B------:R-:W-:Y:S01]  /*0c20*/  ISETP.GT.AND P5, PT, R8.reuse, 0x17, PT ;  /* 0x000000170800780c */ /* 0x040fe20003fa4270 */
[----:B------:R-:W-:Y:S01]  /*0c30*/  IMAD.MOV.U32 R4, RZ, RZ, R6 ;  /* 0x000000ffff047224 */ /* 0x000fe200078e0006 */
[----:B------:R0:W2:Y:S01]  /*0c40*/  SHFL.DOWN PT, R3, R6, 0x2, 0x1f ;  /* 0x08401f0006037f89 */ /* 0x0000a200000e0000 */
[C---:B------:R-:W-:Y:S01]  /*0c50*/  ISETP.GT.AND P4, PT, R8.reuse, 0xf, PT ;  /* 0x0000000f0800780c */ /* 0x040fe20003f84270 */
[----:B------:R-:W-:Y:S01]  /*0c60*/  IMAD.MOV.U32 R2, RZ, RZ, R5 ;  /* 0x000000ffff027224 */ /* 0x000fe200078e0005 */
[----:B------:R-:W-:Y:S01]  /*0c70*/  ISETP.NE.AND P2, PT, R8, RZ, PT ;  /* 0x000000ff0800720c */ /* 0x000fe20003f45270 */
[----:B------:R0:W3:Y:S01]  /*0c80*/  SHFL.DOWN PT, R12, R7, 0x2, 0x1f ;  /* 0x08401f00070c7f89 */ /* 0x0000e200000e0000 */
[----:B------:R-:W-:Y:S01]  /*0c90*/  IMAD.MOV.U32 R8, RZ, RZ, R7 ;  /* 0x000000ffff087224 */ /* 0x000fe200078e0007 */
[----:B------:R-:W-:Y:S10]  /*0ca0*/  @P1 BRA `(.L_x_349) ;  /* 0x0000000000401947 */ /* 0x000ff40003800000 */
[----:B-1----:R-:W-:Y:S01]  /*0cb0*/  FSETP.GEU.AND P0, PT, R5, R10, PT ;  /* 0x0000000a0500720b */ /* 0x002fe20003f0e000 */
[----:B--2---:R-:W-:Y:S02]  /*0cc0*/  IMAD.MOV.U32 R4, RZ, RZ, R3 ;  /* 0x000000ffff047224 */ /* 0x004fe400078e0003 */
[----:B---3--:R-:W-:Y:S02]  /*0cd0*/  IMAD.MOV.U32 R8, RZ, RZ, R12 ;  /* 0x000000ffff087224 */ /* 0x008fe400078e000c */
[----:B------:R-:W-:-:S08]  /*0ce0*/  IMAD.MOV.U32 R2, RZ, RZ, R10 ;  /* 0x000000ffff027224 */ /* 0x000fd000078e000a */
[----:B------:R-:W-:Y:S05]  /*0cf0*/  @!P0 BRA `(.L_x_349) ;  /* 0x00000000002c8947 */ /* 0x000fea0003800000 */
[----:B------:R-:W-:Y:S01]  /*0d00*/  FSETP.GT.AND P6, PT, R5, R10, PT ;  /* 0x0000000a0500720b */ /* 0x000fe20003fc4000 */
[----:B------:R-:W-:Y:S02]  /*0d10*/  IMAD.MOV.U32 R4, RZ, RZ, R6 ;  /* 0x000000ffff047224 */ /* 0x000fe400078e0006 */
[----:B------:R-:W-:Y:S02]  /*0d20*/  IMAD.MOV.U32 R8, RZ, RZ, R7 ;  /* 0x000000ffff087224 */ /* 0x000fe400078e0007 */
[----:B------:R-:W-:-:S08]  /*0d30*/  IMAD.MOV.U32 R2, RZ, RZ, R5 ;  /* 0x000000ffff027224 */ /* 0x000fd000078e0005 */
[CC--:B------:R-:W-:Y:S02]  /*0d40*/  @!P6 ISETP.GE.U32.AND P1, PT, R6.reuse, R3.reuse, PT ;  /* 0x000000030600e20c */ /* 0x0c0fe40003f26070 */
[CC--:B------:R-:W-:Y:S02]  /*0d50*/  @!P6 ISETP.LT.U32.AND P0, PT, R6.reuse, R3.reuse, PT ;  /* 0x000000030600e20c */ /* 0x0c0fe40003f01070 */
[CC--:B------:R-:W-:Y:S02]  /*0d60*/  @!P6 ISETP.GE.AND.EX P1, PT, R7.reuse, R12.reuse, PT, P1 ;  /* 0x0000000c0700e20c */ /* 0x0c0fe40003f26310 */
[----:B------:R-:W-:Y:S02]  /*0d70*/  @!P6 ISETP.LT.AND.EX P0, PT, R7, R12, PT, P0 ;  /* 0x0000000c0700e20c */ /* 0x000fe40003f01300 */
[----:B------:R-:W-:Y:S02]  /*0d80*/  @!P6 FSEL R2, R5, R10, !P1 ;  /* 0x0000000a0502e208 */ /* 0x000fe40004800000 */
[----:B------:R-:W-:-:S02]  /*0d90*/  @!P6 SEL R4, R6, R3, P0 ;  /* 0x000000030604e207 */ /* 0x000fc40000000000 */
[----:B------:R-:W-:-:S07]  /*0da0*/  @!P6 SEL R8, R7, R12, P0 ;  /* 0x0000000c0708e207 */ /* 0x000fce0000000000 */
.L_x_349:
[----:B------:R-:W-:Y:S05]  /*0db0*/  BSYNC.RECONVERGENT B1 ;  /* 0x0000000000017941 */ /* 0x000fea0003800200 */
.L_x_348:
[----:B0-----:R0:W4:Y:S01]  /*0dc0*/  SHFL.DOWN PT, R5, R2, 0x4, 0x1f ;  /* 0x08801f0002057f89 */ /* 0x00112200000e0000 */
[----:B------:R-:W-:Y:S01]  /*0dd0*/  BSSY.RECONVERGENT B1, `(.L_x_350) ;  /* 0x0000017000017945 */ /* 0x000fe20003800200 */
[----:B------:R-:W-:Y:S02]  /*0de0*/  IMAD.MOV.U32 R6, RZ, RZ, R4 ;  /* 0x000000ffff067224 */ /* 0x000fe400078e0004 */
[----:B------:R0:W0:Y:S01]  /*0df0*/  SHFL.DOWN PT, R9, R4, 0x4, 0x1f ;  /* 0x08801f0004097f89 */ /* 0x00002200000e0000 */
[----:B------:R-:W-:Y:S02]  /*0e00*/  IMAD.MOV.U32 R7, RZ, RZ, R8 ;  /* 0x000000ffff077224 */ /* 0x000fe400078e0008 */
[----:B--2---:R-:W-:Y:S01]  /*0e10*/  IMAD.MOV.U32 R3, RZ, RZ, R2 ;  /* 0x000000ffff037224 */ /* 0x004fe200078e0002 */
[----:B------:R2:W0:Y:S01]  /*0e20*/  SHFL.DOWN PT, R11, R8, 0x4, 0x1f ;  /* 0x08801f00080b7f89 */ /* 0x00042200000e0000 */
[----:B------:R-:W-:Y:S05]  /*0e30*/  @P3 BRA `(.L_x_351) ;  /* 0x0000000000403947 */ /* 0x000fea0003800000 */
[----:B----4-:R-:W-:Y:S01]  /*0e40*/  FSETP.GEU.AND P0, PT, R2, R5, PT ;  /* 0x000000050200720b */ /* 0x010fe20003f0e000 */
[----:B0-----:R-:W-:Y:S02]  /*0e50*/  IMAD.MOV.U32 R6, RZ, RZ, R9 ;  /* 0x000000ffff067224 */ /* 0x001fe400078e0009 */
        /* <DEDUP_REMOVED lines=14> */
.L_x_351:
[----:B------:R-:W-:Y:S05]  /*0f40*/  BSYNC.RECONVERGENT B1 ;  /* 0x0000000000017941 */ /* 0x000fea0003800200 */
.L_x_350:
[----:B--2---:R2:W2:Y:S01]  /*0f50*/  SHFL.DOWN PT, R8, R3, 0x8, 0x1f ;  /* 0x09001f0003087f89 */ /* 0x0044a200000e0000 */
[----:B------:R-:W-:Y:S01]  /*0f60*/  BSSY.RECONVERGENT B1, `(.L_x_352) ;  /* 0x0000017000017945 */ /* 0x000fe20003800200 */
[----:B0-----:R-:W-:Y:S02]  /*0f70*/  IMAD.MOV.U32 R4, RZ, RZ, R6 ;  /* 0x000000ffff047224 */ /* 0x001fe400078e0006 */
[----:B------:R0:W0:Y:S01]  /*0f80*/  SHFL.DOWN PT, R9, R6, 0x8, 0x1f ;  /* 0x09001f0006097f89 */ /* 0x00002200000e0000 */
[----:B----4-:R-:W-:Y:S02]  /*0f90*/  IMAD.MOV.U32 R5, RZ, RZ, R7 ;  /* 0x000000ffff057224 */ /* 0x010fe400078e0007 */
[----:B------:R-:W-:Y:S01]  /*0fa0*/  IMAD.MOV.U32 R2, RZ, RZ, R3 ;  /* 0x000000ffff027224 */ /* 0x000fe200078e0003 */
[----:B-1----:R1:W4:Y:S01]  /*0fb0*/  SHFL.DOWN PT, R10, R7, 0x8, 0x1f ;  /* 0x09001f00070a7f89 */ /* 0x00232200000e0000 */
[----:B------:R-:W-:Y:S05]  /*0fc0*/  @P5 BRA `(.L_x_353) ;  /* 0x0000000000405947 */ /* 0x000fea0003800000 */
[----:B--2---:R-:W-:Y:S01]  /*0fd0*/  FSETP.GEU.AND P0, PT, R3, R8, PT ;  /* 0x000000080300720b */ /* 0x004fe20003f0e000 */
[----:B0-----:R-:W-:Y:S02]  /*0fe0*/  IMAD.MOV.U32 R4, RZ, RZ, R9 ;  /* 0x000000ffff047224 */ /* 0x001fe400078e0009 */
[----:B----4-:R-:W-:Y:S02]  /*0ff0*/  IMAD.MOV.U32 R5, RZ, RZ, R10 ;  /* 0x000000ffff057224 */ /* 0x010fe400078e000a */
        /* <DEDUP_REMOVED lines=13> */
.L_x_353:
[----:B------:R-:W-:Y:S05]  /*10d0*/  BSYNC.RECONVERGENT B1 ;  /* 0x0000000000017941 */ /* 0x000fea0003800200 */
.L_x_352:
[----:B--2---:R2:W2:Y:S01]  /*10e0*/  SHFL.DOWN PT, R3, R2, 0x10, 0x1f ;  /* 0x0a001f0002037f89 */ /* 0x0044a200000e0000 */
[----:B------:R-:W-:Y:S01]  /*10f0*/  BSSY.RECONVERGENT B1, `(.L_x_354) ;  /* 0x0000017000017945 */ /* 0x000fe20003800200 */
[----:B-1----:R-:W-:Y:S02]  /*1100*/  IMAD.MOV.U32 R7, RZ, RZ, R4 ;  /* 0x000000ffff077224 */ /* 0x002fe400078e0004 */
[----:B0-----:R0:W1:Y:S01]  /*1110*/  SHFL.DOWN PT, R9, R4, 0x10, 0x1f ;  /* 0x0a001f0004097f89 */ /* 0x00106200000e0000 */
[----:B------:R-:W-:Y:S02]  /*1120*/  IMAD.MOV.U32 R6, RZ, RZ, R5 ;  /* 0x000000ffff067224 */ /* 0x000fe400078e0005 */
[----:B------:R-:W-:Y:S01]  /*1130*/  IMAD.MOV.U32 R8, RZ, RZ, R2 ;  /* 0x000000ffff087224 */ /* 0x000fe200078e0002 */
[----:B----4-:R0:W4:Y:S01]  /*1140*/  SHFL.DOWN PT, R10, R5, 0x10, 0x1f ;  /* 0x0a001f00050a7f89 */ /* 0x01012200000e0000 */
[----:B------:R-:W-:Y:S05]  /*1150*/  @P4 BRA `(.L_x_355) ;  /* 0x0000000000404947 */ /* 0x000fea0003800000 */
[----:B--2---:R-:W-:Y:S01]  /*1160*/  FSETP.GEU.AND P0, PT, R2, R3, PT ;  /* 0x000000030200720b */ /* 0x004fe20003f0e000 */
[----:B-1----:R-:W-:Y:S02]  /*1170*/  IMAD.MOV.U32 R7, RZ, RZ, R9 ;  /* 0x000000ffff077224 */ /* 0x002fe400078e0009 */
        /* <DEDUP_REMOVED lines=14> */
.L_x_355:
[----:B------:R-:W-:Y:S05]  /*1260*/  BSYNC.RECONVERGENT B1 ;  /* 0x0000000000017941 */ /* 0x000fea0003800200 */
.L_x_354:
[----:B------:R-:W-:Y:S04]  /*1270*/  BSSY.RECONVERGENT B1, `(.L_x_356) ;  /* 0x000000c000017945 */ /* 0x000fe80003800200 */
[----:B------:R-:W-:Y:S05]  /*1280*/  @P2 BRA `(.L_x_357) ;  /* 0x0000000000282947 */ /* 0x000fea0003800000 */
[----:B0-----:R-:W0:Y:S01]  /*1290*/  S2R R4, SR_CgaCtaId ;  /* 0x0000000000047919 */ /* 0x001e220000008800 */
[----:B--2---:R-:W-:Y:S02]  /*12a0*/  MOV R3, 0x400 ;  /* 0x0000040000037802 */ /* 0x004fe40000000f00 */
[----:B------:R-:W-:-:S04]  /*12b0*/  SHF.R.U32.HI R2, RZ, 0x1, R0 ;  /* 0x00000001ff027819 */ /* 0x000fc80000011600 */
[----:B------:R-:W-:Y:S02]  /*12c0*/  LOP3.LUT R2, R2, 0x1f0, RZ, 0xc0, !PT ;  /* 0x000001f002027812 */ /* 0x000fe400078ec0ff */
[----:B0-----:R-:W-:-:S05]  /*12d0*/  LEA R3, R4, R3, 0x18 ;  /* 0x0000000304037211 */ /* 0x001fca00078ec0ff */
[----:B------:R-:W-:Y:S02]  /*12e0*/  IMAD.IADD R5, R2, 0x1, R3 ;  /* 0x0000000102057824 */ /* 0x000fe400078e0203 */
[----:B------:R-:W-:Y:S02]  /*12f0*/  IMAD.MOV.U32 R2, RZ, RZ, R7 ;  /* 0x000000ffff027224 */ /* 0x000fe400078e0007 */
[----:B------:R-:W-:Y:S01]  /*1300*/  IMAD.MOV.U32 R3, RZ, RZ, R6 ;  /* 0x000000ffff037224 */ /* 0x000fe200078e0006 */
[----:B------:R0:W-:Y:S04]  /*1310*/  STS [R5+0x8], R8 ;  /* 0x0000080805007388 */ /* 0x0001e80000000800 */
[----:B------:R0:W-:Y:S02]  /*1320*/  STS.64 [R5+0x10], R2 ;  /* 0x0000100205007388 */ /* 0x0001e40000000a00 */
.L_x_357:
[----:B------:R-:W-:Y:S05]  /*1330*/  BSYNC.RECONVERGENT B1 ;  /* 0x0000000000017941 */ /* 0x000fea0003800200 */
.L_x_356:
[----:B------:R-:W-:Y:S01]  /*1340*/  BAR.SYNC.DEFER_BLOCKING 0x0 ;  /* 0x0000000000007b1d */ /* 0x000fe20000010000 */
[----:B------:R-:W-:-:S13]  /*1350*/  ISETP.NE.AND P1, PT, R0, RZ, PT ;  /* 0x000000ff0000720c */ /* 0x000fda0003f25270 */
[----:B------:R-:W-:Y:S05]  /*1360*/  @P1 BRA `(.L_x_358) ;  /* 0x0000004800341947 */ /* 0x000fea0003800000 */
[----:B0-2---:R-:W0:Y:S01]  /*1370*/  S2R R3, SR_CgaCtaId ;  /* 0x0000000000037919 */ /* 0x005e220000008800 */
[----:B------:R-:W-:Y:S01]  /*1380*/  MOV R0, 0x400 ;  /* 0x0000040000007802 */ /* 0x000fe20000000f00 */
[----:B------:R-:W-:Y:S03]  /*1390*/  BSSY.RECONVERGENT B1, `(.L_x_359) ;  /* 0x0000016000017945 */ /* 0x000fe60003800200 */
[----:B0-----:R-:W-:-:S05]  /*13a0*/  LEA R24, R3, R0, 0x18 ;  /* 0x0000000003187211 */ /* 0x001fca00078ec0ff */
[----:B------:R-:W0:Y:S04]  /*13b0*/  LDS R5, [R24+0x18] ;  /* 0x0000180018057984 */ /* 0x000e280000000800 */
[----:B------:R2:W1:Y:S04]  /*13c0*/  LDS.64 R2, [R24+0x20] ;  /* 0x0000200018027984 */ /* 0x0004680000000a00 */
[----:B------:R2:W1:Y:S04]  /*13d0*/  LDS R21, [R24+0x28] ;  /* 0x0000280018157984 */ /* 0x0004680000000800 */
[----:B------:R2:W1:Y:S01]  /*13e0*/  LDS R18, [R24+0x38] ;  /* 0x0000380018127984 */ /* 0x0004620000000800 */
[----:B0-----:R-:W-:Y:S01]  /*13f0*/  FSETP.GEU.AND P0, PT, R8, R5, PT ;  /* 0x000000050800720b */ /* 0x001fe20003f0e000 */
[----:B------:R-:W-:-:S12]  /*1400*/  IMAD.MOV.U32 R20, RZ, RZ, R5 ;  /* 0x000000ffff147224 */ /* 0x000fd800078e0005 */
[----:B-12---:R-:W-:Y:S05]  /*1410*/  @!P0 BRA `(.L_x_360) ;  /* 0x0000000000348947 */ /* 0x006fea0003800000 */
[----:B------:R-:W-:Y:S01]  /*1420*/  FSETP.GEU.AND P3, PT, R5, R8, PT ;  /* 0x000000080500720b */ /* 0x000fe20003f6e000 */
[----:B------:R-:W-:-:S12]  /*1430*/  IMAD.MOV.U32 R20, RZ, RZ, R8 ;  /* 0x000000ffff147224 */ /* 0x000fd800078e0008 */
[CC--:B------:R-:W-:Y:S02]  /*1440*/  @P3 ISETP.GE.U32.AND P0, PT, R7.reuse, R2.reuse, PT ;  /* 0x000000020700320c */ /* 0x0c0fe40003f06070 */
[CC--:B------:R-:W-:Y:S02]  /*1450*/  @P3 ISETP.LT.U32.AND P2, PT, R7.reuse, R2.reuse, PT ;  /* 0x000000020700320c */ /* 0x0c0fe40003f41070 */
[CC--:B------:R-:W-:Y:S02]  /*1460*/  @P3 ISETP.GE.AND.EX P0, PT, R6.reuse, R3.reuse, PT, P0 ;  /* 0x000000030600320c */ /* 0x0c0fe40003f06300 */
[----:B------:R-:W-:Y:S02]  /*1470*/  @P3 ISETP.LT.AND.EX P2, PT, R6, R3, PT, P2 ;  /* 0x000000030600320c */ /* 0x000fe40003f41320 */
[----:B------:R-:W-:Y:S02]  /*1480*/  @P3 FSEL R20, R8, R5, !P0 ;  /* 0x0000000508143208 */ /* 0x000fe40004000000 */
[----:B------:R-:W-:Y:S01]  /*1490*/  @P3 SEL R0, R7, R2, P2 ;  /* 0x0000000207003207 */ /* 0x000fe20001000000 */
[----:B------:R-:W-:Y:S01]  /*14a0*/  IMAD.MOV.U32 R2, RZ, RZ, R7 ;  /* 0x000000ffff027224 */ /* 0x000fe200078e0007 */
[----:B------:R-:W-:Y:S01]  /*14b0*/  @P3 SEL R5, R6, R3, P2 ;  /* 0x0000000306053207 */ /* 0x000fe20001000000 */
[----:B------:R-:W-:-:S02]  /*14c0*/  IMAD.MOV.U32 R3, RZ, RZ, R6 ;  /* 0x000000ffff037224 */ /* 0x000fc400078e0006 */
[----:B------:R-:W-:Y:S02]  /*14d0*/  @P3 IMAD.MOV.U32 R2, RZ, RZ, R0 ;  /* 0x000000ffff023224 */ /* 0x000fe400078e0000 */
[----:B------:R-:W-:-:S07]  /*14e0*/  @P3 IMAD.MOV.U32 R3, RZ, RZ, R5 ;  /* 0x000000ffff033224 */ /* 0x000fce00078e0005 */
.L_x_360:
[----:B------:R-:W-:Y:S05]  /*14f0*/  BSYNC.RECONVERGENT B1 ;  /* 0x0000000000017941 */ /* 0x000fea0003800200 */
.L_x_359:
[----:B------:R-:W0:Y:S01]  /*1500*/  LDS.64 R14, [R24+0x30] ;  /* 0x00003000180e7984 */ /* 0x000e220000000a00 */
[----:B------:R-:W-:Y:S01]  /*1510*/  FSETP.GEU.AND P0, PT, R20, R21, PT ;  /* 0x000000151400720b */ /* 0x000fe20003f0e000 */
[----:B------:R-:W-:Y:S01]  /*1520*/  BSSY.RECONVERGENT B1, `(.L_x_361) ;  /* 0x0000019000017945 */ /* 0x000fe20003800200 */
[----:B------:R-:W-:Y:S01]  /*1530*/  IMAD.MOV.U32 R23, RZ, RZ, R21 ;  /* 0x000000ffff177224 */ /* 0x000fe200078e0015 */
[----:B------:R1:W2:Y:S04]  /*1540*/  LDS R19, [R24+0x48] ;  /* 0x0000480018137984 */ /* 0x0002a80000000800 */
[----:B------:R1:W1:Y:S04]  /*1550*/  LDS R17, [R24+0x58] ;  /* 0x0000580018117984 */ /* 0x0002680000000800 */
[----:B------:R0:W1:Y:S04]  /*1560*/  LDS R16, [R24+0x68] ;  /* 0x0000680018107984 */ /* 0x0000680000000800 */
[----:B------:R0:W1:Y:S04]  /*1570*/  LDS R0, [R24+0x78] ;  /* 0x0000780018007984 */ /* 0x0000680000000800 */
[----:B---3--:R3:W1:Y:S04]  /*1580*/  LDS.64 R12, [R24+0x40] ;  /* 0x00004000180c7984 */ /* 0x0086680000000a00 */
[----:B----4-:R3:W4:Y:S04]  /*1590*/  LDS.64 R10, [R24+0x50] ;  /* 0x00005000180a7984 */ /* 0x0107280000000a00 */
[----:B------:R3:W1:Y:S04]  /*15a0*/  LDS.64 R8, [R24+0x60] ;  /* 0x0000600018087984 */ /* 0x0006680000000a00 */
[----:B------:R3:W1:Y:S04]  /*15b0*/  LDS.64 R6, [R24+0x70] ;  /* 0x0000700018067984 */ /* 0x0006680000000a00 */
[----:B------:R3:W1:Y:S01]  /*15c0*/  LDS.64 R4, [R24+0x80] ;  /* 0x0000800018047984 */ /* 0x0006620000000a00 */
[----:B0-----:R-:W-:-:S02]  /*15d0*/  IMAD.MOV.U32 R25, RZ, RZ, R14 ;  /* 0x000000ffff197224 */ /* 0x001fc400078e000e */
[----:B------:R-:W-:Y:S01]  /*15e0*/  IMAD.MOV.U32 R22, RZ, RZ, R15 ;  /* 0x000000ffff167224 */ /* 0x000fe200078e000f */
[----:B------:R-:W-:Y:S06]  /*15f0*/  @!P0 BRA `(.L_x_362) ;  /* 0x00000000002c8947 */ /* 0x000fec0003800000 */
        /* <DEDUP_REMOVED lines=11> */
.L_x_362:
[----:B------:R-:W-:Y:S05]  /*16b0*/  BSYNC.RECONVERGENT B1 ;  /* 0x0000000000017941 */ /* 0x000fea0003800200 */
.L_x_361:
[----:B------:R-:W-:Y:S01]  /*16c0*/  FSETP.GEU.AND P0, PT, R23, R18, PT ;  /* 0x000000121700720b */ /* 0x000fe20003f0e000 */
[----:B------:R-:W-:Y:S01]  /*16d0*/  BSSY.RECONVERGENT B1, `(.L_x_363) ;  /* 0x0000010000017945 */ /* 0x000fe20003800200 */
[----:B------:R-:W-:Y:S02]  /*16e0*/  IMAD.MOV.U32 R2, RZ, RZ, R18 ;  /* 0x000000ffff027224 */ /* 0x000fe400078e0012 */
[----:B-1----:R-:W-:Y:S02]  /*16f0*/  IMAD.MOV.U32 R3, RZ, RZ, R12 ;  /* 0x000000ffff037224 */ /* 0x002fe400078e000c */
        /* <DEDUP_REMOVED lines=13> */
.L_x_364:
[----:B------:R-:W-:Y:S05]  /*17d0*/  BSYNC.RECONVERGENT B1 ;  /* 0x0000000000017941 */ /* 0x000fea0003800200 */
.L_x_363:
[----:B--2---:R-:W-:Y:S01]  /*17e0*/  FSETP.GEU.AND P0, PT, R2, R19, PT ;  /* 0x000000130200720b */ /* 0x004fe20003f0e000 */
[----:B------:R-:W-:Y:S01]  /*17f0*/  BSSY.RECONVERGENT B1, `(.L_x_365) ;  /* 0x0000010000017945 */ /* 0x000fe20003800200 */
[----:B------:R-:W-:Y:S02]  /*1800*/  IMAD.MOV.U32 R12, RZ, RZ, R19 ;  /* 0x000000ffff0c7224 */ /* 0x000fe400078e0013 */
[----:B----4-:R-:W-:Y:S02]  /*1810*/  IMAD.MOV.U32 R15, RZ, RZ, R10 ;  /* 0x000000ffff0f7224 */ /* 0x010fe400078e000a */
[----:B------:R-:W-:-:S07]  /*1820*/  IMAD.MOV.U32 R14, RZ, RZ, R11 ;  /* 0x000000ffff0e7224 */ /* 0x000fce00078e000b */
[----:B------:R-:W-:Y:S05]  /*1830*/  @!P0 BRA `(.L_x_366) ;  /* 0x00000000002c8947 */ /* 0x000fea0003800000 */
[----:B------:R-:W-:Y:S01]  /*1840*/  FSETP.GEU.AND P3, PT, R19, R2, PT ;  /* 0x000000021300720b */ /* 0x000fe20003f6e000 */
[----:B------:R-:W-:Y:S02]  /*1850*/  IMAD.MOV.U32 R15, RZ, RZ, R3 ;  /* 0x000000ffff0f7224 */ /* 0x000fe400078e0003 */
[----:B------:R-:W-:Y:S02]  /*1860*/  IMAD.MOV.U32 R14, RZ, RZ, R20 ;  /* 0x000000ffff0e7224 */ /* 0x000fe400078e0014 */
[----:B------:R-:W-:-:S08]  /*1870*/  IMAD.MOV.U32 R12, RZ, RZ, R2 ;  /* 0x000000ffff0c7224 */ /* 0x000fd000078e0002 */
[CC--:B------:R-:W-:Y:S02]  /*1880*/  @P3 ISETP.GE.U32.AND P0, PT, R3.reuse, R10.reuse, PT ;  /* 0x0000000a0300320c */ /* 0x0c0fe40003f06070 */
[CC--:B------:R-:W-:Y:S02]  /*1890*/  @P3 ISETP.LT.U32.AND P2, PT, R3.reuse, R10.reuse, PT ;  /* 0x0000000a0300320c */ /* 0x0c0fe40003f41070 */
[CC--:B------:R-:W-:Y:S02]  /*18a0*/  @P3 ISETP.GE.AND.EX P0, PT, R20.reuse, R11.reuse, PT, P0 ;  /* 0x0000000b1400320c */ /* 0x0c0fe40003f06300 */
[----:B------:R-:W-:Y:S02]  /*18b0*/  @P3 ISETP.LT.AND.EX P2, PT, R20, R11, PT, P2 ;  /* 0x0000000b1400320c */ /* 0x000fe40003f41320 */
[----:B------:R-:W-:Y:S02]  /*18c0*/  @P3 FSEL R12, R2, R19, !P0 ;  /* 0x00000013020c3208 */ /* 0x000fe40004000000 */
[----:B------:R-:W-:-:S02]  /*18d0*/  @P3 SEL R15, R3, R10, P2 ;  /* 0x0000000a030f3207 */ /* 0x000fc40001000000 */
[----:B------:R-:W-:-:S07]  /*18e0*/  @P3 SEL R14, R20, R11, P2 ;  /* 0x0000000b140e3207 */ /* 0x000fce0001000000 */
.L_x_366:
[----:B------:R-:W-:Y:S05]  /*18f0*/  BSYNC.RECONVERGENT B1 ;  /* 0x0000000000017941 */ /* 0x000fea0003800200 */
.L_x_365:
        /* <DEDUP_REMOVED lines=17> */
.L_x_368:
[----:B------:R-:W-:Y:S05]  /*1a10*/  BSYNC.RECONVERGENT B1 ;  /* 0x0000000000017941 */ /* 0x000fea0003800200 */
.L_x_367:
        /* <DEDUP_REMOVED lines=17> */
.L_x_370:
[----:B------:R-:W-:Y:S05]  /*1b30*/  BSYNC.RECONVERGENT B1 ;  /* 0x0000000000017941 */ /* 0x000fea0003800200 */
.L_x_369:
[----:B------:R-:W-:Y:S01]  /*1b40*/  FSETP.GEU.AND P0, PT, R9, R0, PT ;  /* 0x000000000900720b */ /* 0x000fe20003f0e000 */
[----:B------:R-:W-:Y:S02]  /*1b50*/  IMAD.MOV.U32 R8, RZ, RZ, R0 ;  /* 0x000000ffff087224 */ /* 0x000fe400078e0000 */
[----:B------:R-:W-:Y:S02]  /*1b60*/  IMAD.MOV.U32 R7, RZ, RZ, R4 ;  /* 0x000000ffff077224 */ /* 0x000fe400078e0004 */
[----:B------:R-:W-:-:S08]  /*1b70*/  IMAD.MOV.U32 R6, RZ, RZ, R5 ;  /* 0x000000ffff067224 */ /* 0x000fd000078e0005 */
[----:B------:R-:W-:Y:S05]  /*1b80*/  @!P0 BRA `(.L_x_358) ;  /* 0x00000040002c8947 */ /* 0x000fea0003800000 */
[----:B------:R-:W-:Y:S01]  /*1b90*/  FSETP.GEU.AND P0, PT, R0, R9, PT ;  /* 0x000000090000720b */ /* 0x000fe20003f0e000 */
[----:B------:R-:W-:Y:S02]  /*1ba0*/  IMAD.MOV.U32 R8, RZ, RZ, R9 ;  /* 0x000000ffff087224 */ /* 0x000fe400078e0009 */
[----:B------:R-:W-:Y:S02]  /*1bb0*/  IMAD.MOV.U32 R7, RZ, RZ, R11 ;  /* 0x000000ffff077224 */ /* 0x000fe400078e000b */
[----:B------:R-:W-:-:S08]  /*1bc0*/  IMAD.MOV.U32 R6, RZ, RZ, R2 ;  /* 0x000000ffff067224 */ /* 0x000fd000078e0002 */
[----:B------:R-:W-:Y:S05]  /*1bd0*/  @!P0 BRA `(.L_x_358) ;  /* 0x0000004000188947 */ /* 0x000fea0003800000 */
[CC--:B------:R-:W-:Y:S02]  /*1be0*/  ISETP.GE.U32.AND P0, PT, R11.reuse, R4.reuse, PT ;  /* 0x000000040b00720c */ /* 0x0c0fe40003f06070 */
[----:B------:R-:W-:Y:S02]  /*1bf0*/  ISETP.LT.U32.AND P2, PT, R11, R4, PT ;  /* 0x000000040b00720c */ /* 0x000fe40003f41070 */
[CC--:B------:R-:W-:Y:S02]  /*1c00*/  ISETP.GE.AND.EX P0, PT, R2.reuse, R5.reuse, PT, P0 ;  /* 0x000000050200720c */ /* 0x0c0fe40003f06300 */
[----:B------:R-:W-:Y:S02]  /*1c10*/  ISETP.LT.AND.EX P2, PT, R2, R5, PT, P2 ;  /* 0x000000050200720c */ /* 0x000fe40003f41320 */
[----:B------:R-:W-:Y:S02]  /*1c20*/  FSEL R8, R9, R0, !P0 ;  /* 0x0000000009087208 */ /* 0x000fe40004000000 */
[----:B------:R-:W-:-:S02]  /*1c30*/  SEL R7, R11, R4, P2 ;  /* 0x000000040b077207 */ /* 0x000fc40001000000 */
[----:B------:R-:W-:Y:S01]  /*1c40*/  SEL R6, R2, R5, P2 ;  /* 0x0000000502067207 */ /* 0x000fe20001000000 */
[----:B------:R-:W-:Y:S06]  /*1c50*/  BRA `(.L_x_358) ;  /* 0x0000003c00f87947 */ /* 0x000fec0003800000 */
.L_x_345:
[----:B------:R-:W2:Y:S01]  /*1c60*/  S2R R12, SR_LANEID ;  /* 0x00000000000c7919 */ /* 0x000ea20000000000 */
[----:B------:R-:W-:Y:S01]  /*1c70*/  LOP3.LUT R5, R0, 0x3e0, RZ, 0xc0, !PT ;  /* 0x000003e000057812 */ /* 0x000fe200078ec0ff */
[----:B------:R-:W-:Y:S01]  /*1c80*/  BSSY.RECONVERGENT B1, `(.L_x_371) ;  /* 0x0000026000017945 */ /* 0x000fe20003800200 */
[----:B-----5:R-:W-:Y:S02]  /*1c90*/  IMAD.MOV.U32 R14, RZ, RZ, R2 ;  /* 0x000000ffff0e7224 */ /* 0x020fe400078e0002 */
[----:B------:R-:W-:Y:S02]  /*1ca0*/  IMAD.MOV.U32 R16, RZ, RZ, R3 ;  /* 0x000000ffff107224 */ /* 0x000fe400078e0003 */
[----:B-1----:R-:W-:Y:S01]  /*1cb0*/  VIADD R6, R5, 0x20 ;  /* 0x0000002005067836 */ /* 0x002fe20000000000 */
[----:B------:R-:W-:-:S04]  /*1cc0*/  LOP3.LUT R5, RZ, R5, RZ, 0x33, !PT ;  /* 0x00000005ff057212 */ /* 0x000fc800078e33ff */
[----:B------:R-:W-:Y:S01]  /*1cd0*/  ISETP.GT.AND P0, PT, R6, UR6, PT ;  /* 0x0000000606007c0c */ /* 0x000fe2000bf04270 */
[----:B------:R-:W-:-:S05]  /*1ce0*/  VIADD R5, R5, UR6 ;  /* 0x0000000605057c36 */ /* 0x000fca0008000000 */
[----:B------:R-:W-:-:S05]  /*1cf0*/  SEL R5, R5, 0x1f, P0 ;  /* 0x0000001f05057807 */ /* 0x000fca0000000000 */
[----:B------:R1:W3:Y:S04]  /*1d00*/  SHFL.DOWN PT, R7, R4, 0x1, R5 ;  /* 0x0820000004077989 */ /* 0x0002e800000e0005 */
[----:B0-----:R1:W0:Y:S04]  /*1d10*/  SHFL.DOWN PT, R9, R2, 0x1, R5 ;  /* 0x0820000002097989 */ /* 0x00122800000e0005 */
[----:B------:R1:W4:Y:S01]  /*1d20*/  SHFL.DOWN PT, R11, R3, 0x1, R5 ;  /* 0x08200000030b7989 */ /* 0x00032200000e0005 */
[C---:B--2---:R-:W-:Y:S01]  /*1d30*/  ISETP.GE.AND P0, PT, R12.reuse, R5, PT ;  /* 0x000000050c00720c */ /* 0x044fe20003f06270 */
[C---:B------:R-:W-:Y:S01]  /*1d40*/  VIADD R6, R12.reuse, 0x2 ;  /* 0x000000020c067836 */ /* 0x040fe20000000000 */
[C---:B------:R-:W-:Y:S01]  /*1d50*/  ISETP.NE.AND P3, PT, R12.reuse, RZ, PT ;  /* 0x000000ff0c00720c */ /* 0x040fe20003f65270 */
[----:B------:R-:W-:-:S02]  /*1d60*/  VIADD R8, R12, 0x4 ;  /* 0x000000040c087836 */ /* 0x000fc40000000000 */
[----:B------:R-:W-:Y:S01]  /*1d70*/  VIADD R10, R12, 0x8 ;  /* 0x000000080c0a7836 */ /* 0x000fe20000000000 */
[-C--:B------:R-:W-:Y:S01]  /*1d80*/  ISETP.GT.AND P6, PT, R6, R5.reuse, PT ;  /* 0x000000050600720c */ /* 0x080fe20003fc4270 */
[----:B------:R-:W-:Y:S01]  /*1d90*/  IMAD.MOV.U32 R6, RZ, RZ, R4 ;  /* 0x000000ffff067224 */ /* 0x000fe200078e0004 */
[-C--:B------:R-:W-:Y:S01]  /*1da0*/  ISETP.GT.AND P4, PT, R8, R5.reuse, PT ;  /* 0x000000050800720c */ /* 0x080fe20003f84270 */
[----:B------:R-:W-:Y:S01]  /*1db0*/  VIADD R8, R12, 0x10 ;  /* 0x000000100c087836 */ /* 0x000fe20000000000 */
[----:B------:R-:W-:-:S03]  /*1dc0*/  ISETP.GT.AND P2, PT, R10, R5, PT ;  /* 0x000000050a00720c */ /* 0x000fc60003f44270 */
[----:B-1----:R-:W-:Y:S10]  /*1dd0*/  @P0 BRA `(.L_x_372) ;  /* 0x0000000000400947 */ /* 0x002ff40003800000 */
[----:B---3--:R-:W-:Y:S01]  /*1de0*/  FSETP.GEU.AND P0, PT, R4, R7, PT ;  /* 0x000000070400720b */ /* 0x008fe20003f0e000 */
        /* <DEDUP_REMOVED lines=15> */
.L_x_372:
[----:B------:R-:W-:Y:S05]  /*1ee0*/  BSYNC.RECONVERGENT B1 ;  /* 0x0000000000017941 */ /* 0x000fea0003800200 */
.L_x_371:
[----:B------:R1:W2:Y:S01]  /*1ef0*/  SHFL.DOWN PT, R3, R6, 0x2, R5 ;  /* 0x0840000006037989 */ /* 0x0002a200000e0005 */
[----:B------:R-:W-:Y:S01]  /*1f00*/  BSSY.RECONVERGENT B1, `(.L_x_373) ;  /* 0x0000018000017945 */ /* 0x000fe20003800200 */
[----:B------:R-:W-:Y:S01]  /*1f10*/  ISETP.GT.AND P5, PT, R8, R5, PT ;  /* 0x000000050800720c */ /* 0x000fe20003fa4270 */
[----:B------:R-:W-:Y:S01]  /*1f20*/  IMAD.MOV.U32 R10, RZ, RZ, R14 ;  /* 0x000000ffff0a7224 */ /* 0x000fe200078e000e */
[----:B---3--:R1:W3:Y:S01]  /*1f30*/  SHFL.DOWN PT, R7, R14, 0x2, R5 ;  /* 0x084000000e077989 */ /* 0x0082e200000e0005 */
[----:B------:R-:W-:Y:S02]  /*1f40*/  IMAD.MOV.U32 R12, RZ, RZ, R16 ;  /* 0x000000ffff0c7224 */ /* 0x000fe400078e0010 */
[----:B------:R-:W-:Y:S01]  /*1f50*/  IMAD.MOV.U32 R2, RZ, RZ, R6 ;  /* 0x000000ffff027224 */ /* 0x000fe200078e0006 */
[----:B0-----:R1:W0:Y:S01]  /*1f60*/  SHFL.DOWN PT, R9, R16, 0x2, R5 ;  /* 0x0840000010097989 */ /* 0x00122200000e0005 */
[----:B------:R-:W-:Y:S06]  /*1f70*/  @P6 BRA `(.L_x_374) ;  /* 0x0000000000406947 */ /* 0x000fec0003800000 */
[----:B--2---:R-:W-:Y:S01]  /*1f80*/  FSETP.GEU.AND P0, PT, R6, R3, PT ;  /* 0x000000030600720b */ /* 0x004fe20003f0e000 */
[----:B---3--:R-:W-:Y:S02]  /*1f90*/  IMAD.MOV.U32 R10, RZ, RZ, R7 ;  /* 0x000000ffff0a7224 */ /* 0x008fe400078e0007 */
[----:B0-----:R-:W-:Y:S02]  /*1fa0*/  IMAD.MOV.U32 R12, RZ, RZ, R9 ;  /* 0x000000ffff0c7224 */ /* 0x001fe400078e0009 */
        /* <DEDUP_REMOVED lines=13> */
.L_x_374:
[----:B------:R-:W-:Y:S05]  /*2080*/  BSYNC.RECONVERGENT B1 ;  /* 0x0000000000017941 */ /* 0x000fea0003800200 */
.L_x_373:
[----:B--2---:R2:W2:Y:S01]  /*2090*/  SHFL.DOWN PT, R3, R2, 0x4, R5 ;  /* 0x0880000002037989 */ /* 0x0044a200000e0005 */
[----:B------:R-:W-:Y:S01]  /*20a0*/  BSSY.RECONVERGENT B1, `(.L_x_375) ;  /* 0x0000017000017945 */ /* 0x000fe20003800200 */
[----:B------:R-:W-:Y:S02]  /*20b0*/  IMAD.MOV.U32 R4, RZ, RZ, R2 ;  /* 0x000000ffff047224 */ /* 0x000fe400078e0002 */
[----:B---3--:R3:W2:Y:S01]  /*20c0*/  SHFL.DOWN PT, R7, R10, 0x4, R5 ;  /* 0x088000000a077989 */ /* 0x0086a200000e0005 */
[----:B-1----:R-:W-:Y:S02]  /*20d0*/  IMAD.MOV.U32 R6, RZ, RZ, R10 ;  /* 0x000000ffff067224 */ /* 0x002fe400078e000a */
[----:B------:R-:W-:Y:S01]  /*20e0*/  IMAD.MOV.U32 R8, RZ, RZ, R12 ;  /* 0x000000ffff087224 */ /* 0x000fe200078e000c */
[----:B0-----:R3:W0:Y:S01]  /*20f0*/  SHFL.DOWN PT, R9, R12, 0x4, R5 ;  /* 0x088000000c097989 */ /* 0x00162200000e0005 */
[----:B------:R-:W-:Y:S05]  /*2100*/  @P4 BRA `(.L_x_376) ;  /* 0x0000000000404947 */ /* 0x000fea0003800000 */
[----:B--2---:R-:W-:Y:S01]  /*2110*/  FSETP.GEU.AND P0, PT, R2, R3, PT ;  /* 0x000000030200720b */ /* 0x004fe20003f0e000 */
[----:B------:R-:W-:Y:S02]  /*2120*/  IMAD.MOV.U32 R4, RZ, RZ, R3 ;  /* 0x000000ffff047224 */ /* 0x000fe400078e0003 */
[----:B------:R-:W-:Y:S02]  /*2130*/  IMAD.MOV.U32 R6, RZ, RZ, R7 ;  /* 0x000000ffff067224 */ /* 0x000fe400078e0007 */
[----:B0-----:R-:W-:-:S08]  /*2140*/  IMAD.MOV.U32 R8, RZ, RZ, R9 ;  /* 0x000000ffff087224 */ /* 0x001fd000078e0009 */
        /* <DEDUP_REMOVED lines=12> */
.L_x_376:
[----:B------:R-:W-:Y:S05]  /*2210*/  BSYNC.RECONVERGENT B1 ;  /* 0x0000000000017941 */ /* 0x000fea0003800200 */
.L_x_375:
[----:B--2---:R1:W2:Y:S01]  /*2220*/  SHFL.DOWN PT, R3, R4, 0x8, R5 ;  /* 0x0900000004037989 */ /* 0x0042a200000e0005 */
[----:B------:R-:W-:Y:S01]  /*2230*/  BSSY.RECONVERGENT B1, `(.L_x_377) ;  /* 0x0000017000017945 */ /* 0x000fe20003800200 */
[----:B------:R-:W-:Y:S02]  /*2240*/  IMAD.MOV.U32 R2, RZ, RZ, R4 ;  /* 0x000000ffff027224 */ /* 0x000fe400078e0004 */
[----:B------:R1:W1:Y:S01]  /*2250*/  SHFL.DOWN PT, R7, R6, 0x8, R5 ;  /* 0x0900000006077989 */ /* 0x00026200000e0005 */
[----:B---3--:R-:W-:Y:S02]  /*2260*/  IMAD.MOV.U32 R10, RZ, RZ, R6 ;  /* 0x000000ffff0a7224 */ /* 0x008fe400078e0006 */
[----:B------:R-:W-:Y:S01]  /*2270*/  IMAD.MOV.U32 R12, RZ, RZ, R8 ;  /* 0x000000ffff0c7224 */ /* 0x000fe200078e0008 */
[----:B0-----:R0:W3:Y:S01]  /*2280*/  SHFL.DOWN PT, R9, R8, 0x8, R5 ;  /* 0x0900000008097989 */ /* 0x0010e200000e0005 */
[----:B------:R-:W-:Y:S05]  /*2290*/  @P2 BRA `(.L_x_378) ;  /* 0x0000000000402947 */ /* 0x000fea0003800000 */
[----:B--2---:R-:W-:Y:S01]  /*22a0*/  FSETP.GEU.AND P0, PT, R4, R3, PT ;  /* 0x000000030400720b */ /* 0x004fe20003f0e000 */
[----:B------:R-:W-:Y:S02]  /*22b0*/  IMAD.MOV.U32 R2, RZ, RZ, R3 ;  /* 0x000000ffff027224 */ /* 0x000fe400078e0003 */
[----:B-1----:R-:W-:Y:S02]  /*22c0*/  IMAD.MOV.U32 R10, RZ, RZ, R7 ;  /* 0x000000ffff0a7224 */ /* 0x002fe400078e0007 */
[----:B---3--:R-:W-:-:S08]  /*22d0*/  IMAD.MOV.U32 R12, RZ, RZ, R9 ;  /* 0x000000ffff0c7224 */ /* 0x008fd000078e0009 */
        /* <DEDUP_REMOVED lines=12> */
.L_x_378:
[----:B------:R-:W-:Y:S05]  /*23a0*/  BSYNC.RECONVERGENT B1 ;  /* 0x0000000000017941 */ /* 0x000fea0003800200 */
.L_x_377:
[----:B--2---:R2:W2:Y:S01]  /*23b0*/  SHFL.DOWN PT, R3, R2, 0x10, R5 ;  /* 0x0a00000002037989 */ /* 0x0044a200000e0005 */
[----:B------:R-:W-:Y:S01]  /*23c0*/  BSSY.RECONVERGENT B1, `(.L_x_379) ;  /* 0x0000017000017945 */ /* 0x000fe20003800200 */
[----:B0-----:R-:W-:Y:S02]  /*23d0*/  IMAD.MOV.U32 R8, RZ, RZ, R2 ;  /* 0x000000ffff087224 */ /* 0x001fe400078e0002 */
[----:B---3--:R0:W3:Y:S01]  /*23e0*/  SHFL.DOWN PT, R9, R10, 0x10, R5 ;  /* 0x0a0000000a097989 */ /* 0x0080e200000e0005 */
[----:B-1----:R-:W-:Y:S02]  /*23f0*/  IMAD.MOV.U32 R7, RZ, RZ, R10 ;  /* 0x000000ffff077224 */ /* 0x002fe400078e000a */
[----:B------:R-:W-:Y:S01]  /*2400*/  IMAD.MOV.U32 R6, RZ, RZ, R12 ;  /* 0x000000ffff067224 */ /* 0x000fe200078e000c */
[----:B----4-:R0:W1:Y:S01]  /*2410*/  SHFL.DOWN PT, R11, R12, 0x10, R5 ;  /* 0x0a0000000c0b7989 */ /* 0x01006200000e0005 */
[----:B------:R-:W-:Y:S05]  /*2420*/  @P5 BRA `(.L_x_380) ;  /* 0x0000000000405947 */ /* 0x000fea0003800000 */
[----:B--2---:R-:W-:Y:S01]  /*2430*/  FSETP.GEU.AND P0, PT, R2, R3, PT ;  /* 0x000000030200720b */ /* 0x004fe20003f0e000 */
[----:B------:R-:W-:Y:S02]  /*2440*/  IMAD.MOV.U32 R8, RZ, RZ, R3 ;  /* 0x000000ffff087224 */ /* 0x000fe400078e0003 */
[----:B---3--:R-:W-:Y:S02]  /*2450*/  IMAD.MOV.U32 R7, RZ, RZ, R9 ;  /* 0x000000ffff077224 */ /* 0x008fe400078e0009 */
[----:B-1----:R-:W-:-:S08]  /*2460*/  IMAD.MOV.U32 R6, RZ, RZ, R11 ;  /* 0x000000ffff067224 */ /* 0x002fd000078e000b */
        /* <DEDUP_REMOVED lines=12> */
.L_x_380:
[----:B------:R-:W-:Y:S05]  /*2530*/  BSYNC.RECONVERGENT B1 ;  /* 0x0000000000017941 */ /* 0x000fea0003800200 */
.L_x_379:
[----:B------:R-:W-:Y:S04]  /*2540*/  BSSY.RECONVERGENT B1, `(.L_x_381) ;  /* 0x000000c000017945 */ /* 0x000fe80003800200 */
[----:B------:R-:W-:Y:S05]  /*2550*/  @P3 BRA `(.L_x_382) ;  /* 0x0000000000283947 */ /* 0x000fea0003800000 */
[----:B------:R-:W4:Y:S01]  /*2560*/  S2R R4, SR_CgaCtaId ;  /* 0x0000000000047919 */ /* 0x000f220000008800 */
[----:B--2---:R-:W-:Y:S02]  /*2570*/  MOV R3, 0x400 ;  /* 0x0000040000037802 */ /* 0x004fe40000000f00 */
[----:B------:R-:W-:-:S04]  /*2580*/  SHF.R.U32.HI R2, RZ, 0x1, R0 ;  /* 0x00000001ff027819 */ /* 0x000fc80000011600 */
[----:B------:R-:W-:Y:S02]  /*2590*/  LOP3.LUT R2, R2, 0x1f0, RZ, 0xc0, !PT ;  /* 0x000001f002027812 */ /* 0x000fe400078ec0ff */
[----:B----4-:R-:W-:-:S05]  /*25a0*/  LEA R3, R4, R3, 0x18 ;  /* 0x0000000304037211 */ /* 0x010fca00078ec0ff */
[----:B0-----:R-:W-:Y:S02]  /*25b0*/  IMAD.IADD R5, R2, 0x1, R3 ;  /* 0x0000000102057824 */ /* 0x001fe400078e0203 */
[----:B------:R-:W-:Y:S02]  /*25c0*/  IMAD.MOV.U32 R2, RZ, RZ, R7 ;  /* 0x000000ffff027224 */ /* 0x000fe400078e0007 */
[----:B------:R-:W-:Y:S01]  /*25d0*/  IMAD.MOV.U32 R3, RZ, RZ, R6 ;  /* 0x000000ffff037224 */ /* 0x000fe200078e0006 */
[----:B------:R4:W-:Y:S04]  /*25e0*/  STS [R5+0x8], R8 ;  /* 0x0000080805007388 */ /* 0x0009e80000000800 */
[----:B------:R4:W-:Y:S02]  /*25f0*/  STS.64 [R5+0x10], R2 ;  /* 0x0000100205007388 */ /* 0x0009e40000000a00 */
.L_x_382:
[----:B------:R-:W-:Y:S05]  /*2600*/  BSYNC.RECONVERGENT B1 ;  /* 0x0000000000017941 */ /* 0x000fea0003800200 */
.L_x_381:
[----:B------:R-:W-:Y:S01]  /*2610*/  BAR.SYNC.DEFER_BLOCKING 0x0 ;  /* 0x0000000000007b1d */ /* 0x000fe20000010000 */
[----:B------:R-:W-:-:S13]  /*2620*/  ISETP.NE.AND P1, PT, R0, RZ, PT ;  /* 0x000000ff0000720c */ /* 0x000fda0003f25270 */
[----:B------:R-:W-:Y:S05]  /*2630*/  @P1 BRA `(.L_x_358) ;  /* 0x0000003400801947 */ /* 0x000fea0003800000 */
[----:B------:R-:W-:Y:S01]  /*2640*/  UISETP.GE.AND UP0, UPT, UR6, 0x21, UPT ;  /* 0x000000210600788c */ /* 0x000fe2000bf06270 */
[----:B------:R-:W-:Y:S02]  /*2650*/  IMAD.MOV.U32 R0, RZ, RZ, R8 ;  /* 0x000000ffff007224 */ /* 0x000fe400078e0008 */
[----:B---3--:R-:W-:Y:S02]  /*2660*/  IMAD.MOV.U32 R9, RZ, RZ, R7 ;  /* 0x000000ffff097224 */ /* 0x008fe400078e0007 */
[----:B0-----:R-:W-:-:S04]  /*2670*/  IMAD.MOV.U32 R10, RZ, RZ, R6 ;  /* 0x000000ffff0a7224 */ /* 0x001fc800078e0006 */
[----:B------:R-:W-:Y:S05]  /*2680*/  BRA.U !UP0, `(.L_x_383) ;  /* 0x00000001085c7547 */ /* 0x000fea000b800000 */
[----:B------:R-:W0:Y:S01]  /*2690*/  S2UR UR5, SR_CgaCtaId ;  /* 0x00000000000579c3 */ /* 0x000e220000008800 */
[----:B------:R-:W-:Y:S01]  /*26a0*/  UMOV UR4, 0x400 ;  /* 0x0000040000047882 */ /* 0x000fe20000000000 */
[----:B------:R-:W-:Y:S01]  /*26b0*/  BSSY.RECONVERGENT B1, `(.L_x_383) ;  /* 0x0000014000017945 */ /* 0x000fe20003800200 */
[----:B0-----:R-:W-:-:S09]  /*26c0*/  ULEA UR4, UR5, UR4, 0x18 ;  /* 0x0000000405047291 */ /* 0x001fd2000f8ec0ff */
[----:B--2-4-:R-:W0:Y:S04]  /*26d0*/  LDS R3, [UR4+0x18] ;  /* 0x00001804ff037984 */ /* 0x014e280008000800 */
[----:B------:R-:W2:Y:S01]  /*26e0*/  LDS.64 R4, [UR4+0x20] ;  /* 0x00002004ff047984 */ /* 0x000ea20008000a00 */
[----:B0-----:R-:W-:Y:S01]  /*26f0*/  FSETP.GEU.AND P0, PT, R8, R3, PT ;  /* 0x000000030800720b */ /* 0x001fe20003f0e000 */
[----:B------:R-:W-:Y:S02]  /*2700*/  IMAD.MOV.U32 R0, RZ, RZ, R3 ;  /* 0x000000ffff007224 */ /* 0x000fe400078e0003 */
[----:B--2---:R-:W-:Y:S02]  /*2710*/  IMAD.MOV.U32 R9, RZ, RZ, R4 ;  /* 0x000000ffff097224 */ /* 0x004fe400078e0004 */
[----:B------:R-:W-:-:S08]  /*2720*/  IMAD.MOV.U32 R10, RZ, RZ, R5 ;  /* 0x000000ffff0a7224 */ /* 0x000fd000078e0005 */
        /* <DEDUP_REMOVED lines=12> */
.L_x_384:
[----:B------:R-:W-:Y:S05]  /*27f0*/  BSYNC.RECONVERGENT B1 ;  /* 0x0000000000017941 */ /* 0x000fea0003800200 */
.L_x_383:
[----:B------:R-:W-:Y:S01]  /*2800*/  UISETP.GE.AND UP0, UPT, UR6, 0x41, UPT ;  /* 0x000000410600788c */ /* 0x000fe2000bf06270 */
[----:B--2-4-:R-:W-:Y:S02]  /*2810*/  IMAD.MOV.U32 R2, RZ, RZ, R0 ;  /* 0x000000ffff027224 */ /* 0x014fe400078e0000 */
[----:B------:R-:W-:Y:S02]  /*2820*/  IMAD.MOV.U32 R5, RZ, RZ, R9 ;  /* 0x000000ffff057224 */ /* 0x000fe400078e0009 */
[----:B------:R-:W-:-:S04]  /*2830*/  IMAD.MOV.U32 R4, RZ, RZ, R10 ;  /* 0x000000ffff047224 */ /* 0x000fc800078e000a */
[----:B------:R-:W-:Y:S05]  /*2840*/  BRA.U !UP0, `(.L_x_385) ;  /* 0x00000001085c7547 */ /* 0x000fea000b800000 */
[----:B------:R-:W0:Y:S01]  /*2850*/  S2UR UR5, SR_CgaCtaId ;  /* 0x00000000000579c3 */ /* 0x000e220000008800 */
[----:B------:R-:W-:Y:S01]  /*2860*/  UMOV UR4, 0x400 ;  /* 0x0000040000047882 */ /* 0x000fe20000000000 */
[----:B------:R-:W-:Y:S01]  /*2870*/  BSSY.RECONVERGENT B1, `(.L_x_385) ;  /* 0x0000014000017945 */ /* 0x000fe20003800200 */
[----:B0-----:R-:W-:-:S09]  /*2880*/  ULEA UR4, UR5, UR4, 0x18 ;  /* 0x0000000405047291 */ /* 0x001fd2000f8ec0ff */
[----:B------:R-:W0:Y:S04]  /*2890*/  LDS R3, [UR4+0x28] ;  /* 0x00002804ff037984 */ /* 0x000e280008000800 */
        /* <DEDUP_REMOVED lines=17> */
.L_x_386:
[----:B------:R-:W-:Y:S05]  /*29b0*/  BSYNC.RECONVERGENT B1 ;  /* 0x0000000000017941 */ /* 0x000fea0003800200 */
.L_x_385:
[----:B------:R-:W-:Y:S01]  /*29c0*/  UISETP.GE.AND UP0, UPT, UR6, 0x61, UPT ;  /* 0x000000610600788c */ /* 0x000fe2000bf06270 */
[----:B------:R-:W-:Y:S02]  /*29d0*/  IMAD.MOV.U32 R0, RZ, RZ, R2 ;  /* 0x000000ffff007224 */ /* 0x000fe400078e0002 */
        /* <DEDUP_REMOVED lines=25> */
.L_x_388:
[----:B------:R-:W-:Y:S05]  /*2b70*/  BSYNC.RECONVERGENT B1 ;  /* 0x0000000000017941 */ /* 0x000fea0003800200 */
.L_x_387:
        /* <DEDUP_REMOVED lines=27> */
.L_x_390:
[----:B------:R-:W-:Y:S05]  /*2d30*/  BSYNC.RECONVERGENT B1 ;  /* 0x0000000000017941 */ /* 0x000fea0003800200 */
.L_x_389:
        /* <DEDUP_REMOVED lines=27> */
.L_x_392:
[----:B------:R-:W-:Y:S05]  /*2ef0*/  BSYNC.RECONVERGENT B1 ;  /* 0x0000000000017941 */ /* 0x000fea0003800200 */
.L_x_391:
        /* <DEDUP_REMOVED lines=27> */
.L_x_394:
[----:B------:R-:W-:Y:S05]  /*30b0*/  BSYNC.RECONVERGENT B1 ;  /* 0x0000000000017941 */ /* 0x000fea0003800200 */
.L_x_393:
[----:B------:R-:W-:Y:S01]  /*30c0*/  UISETP.GE.AND UP0, UPT, UR6, 0xe1, UPT ;  /* 0x000000e10600788c */ /* 0x000fe2000bf06270 */
[----:B------:R-:W-:Y:S02]  /*30d0*/  IMAD.MOV.U32 R8, RZ, RZ, R2 ;  /* 0x000000ffff087224 */ /* 0x000fe400078e0002 */
[----:B------:R-:W-:Y:S02]  /*30e0*/  IMAD.MOV.U32 R7, RZ, RZ, R5 ;  /* 0x000000ffff077224 */ /* 0x000fe400078e0005 */
[----:B------:R-:W-:-:S04]  /*30f0*/  IMAD.MOV.U32 R6, RZ, RZ, R4 ;  /* 0x000000ffff067224 */ /* 0x000fc800078e0004 */
[----:B------:R-:W-:Y:S05]  /*3100*/  BRA.U !UP0, `(.L_x_358) ;  /* 0x0000002908cc7547 */ /* 0x000fea000b800000 */
[----:B------:R-:W0:Y:S01]  /*3110*/  S2UR UR5, SR_CgaCtaId ;  /* 0x00000000000579c3 */ /* 0x000e220000008800 */
[----:B------:R-:W-:Y:S02]  /*3120*/  UMOV UR4, 0x400 ;  /* 0x0000040000047882 */ /* 0x000fe40000000000 */
[----:B0-----:R-:W-:-:S09]  /*3130*/  ULEA UR4, UR5, UR4, 0x18 ;  /* 0x0000000405047291 */ /* 0x001fd2000f8ec0ff */
[----:B------:R-:W0:Y:S04]  /*3140*/  LDS R3, [UR4+0x78] ;  /* 0x00007804ff037984 */ /* 0x000e280008000800 */
[----:B-1----:R-:W1:Y:S01]  /*3150*/  LDS.64 R10, [UR4+0x80] ;  /* 0x00008004ff0a7984 */ /* 0x002e620008000a00 */
[----:B0-----:R-:W-:Y:S01]  /*3160*/  FSETP.GEU.AND P0, PT, R2, R3, PT ;  /* 0x000000030200720b */ /* 0x001fe20003f0e000 */
[----:B------:R-:W-:Y:S02]  /*3170*/  IMAD.MOV.U32 R8, RZ, RZ, R3 ;  /* 0x000000ffff087224 */ /* 0x000fe400078e0003 */
[----:B-1----:R-:W-:Y:S02]  /*3180*/  IMAD.MOV.U32 R7, RZ, RZ, R10 ;  /* 0x000000ffff077224 */ /* 0x002fe400078e000a */
        /* <DEDUP_REMOVED lines=8> */
[CC--:B------:R-:W-:Y:S02]  /*3210*/  ISETP.LT.U32.AND P2, PT, R5.reuse, R10.reuse, PT ;  /* 0x0000000a0500720c */ /* 0x0c0fe40003f41070 */
[CC--:B------:R-:W-:Y:S02]  /*3220*/  ISETP.GE.AND.EX P0, PT, R4.reuse, R11.reuse, PT, P0 ;  /* 0x0000000b0400720c */ /* 0x0c0fe40003f06300 */
[----:B------:R-:W-:Y:S02]  /*3230*/  ISETP.LT.AND.EX P2, PT, R4, R11, PT, P2 ;  /* 0x0000000b0400720c */ /* 0x000fe40003f41320 */
[----:B------:R-:W-:Y:S02]  /*3240*/  FSEL R8, R2, R3, !P0 ;  /* 0x0000000302087208 */ /* 0x000fe40004000000 */
[----:B------:R-:W-:-:S02]  /*3250*/  SEL R7, R5, R10, P2 ;  /* 0x0000000a05077207 */ /* 0x000fc40001000000 */
[----:B------:R-:W-:Y:S01]  /*3260*/  SEL R6, R4, R11, P2 ;  /* 0x0000000b04067207 */ /* 0x000fe20001000000 */
[----:B------:R-:W-:Y:S06]  /*3270*/  BRA `(.L_x_358) ;  /* 0x0000002800707947 */ /* 0x000fec0003800000 */
.L_x_326:
[----:B------:R-:W1:Y:S01]  /*3280*/  S2R R0, SR_TID.X ;  /* 0x0000000000007919 */ /* 0x000e620000002100 */
[----:B------:R-:W1:Y:S02]  /*3290*/  LDC.64 R2, c[0x0][0x380] ;  /* 0x0000e000ff027b82 */ /* 0x000e640000000a00 */
[----:B-1----:R-:W-:-:S05]  /*32a0*/  IMAD.WIDE.U32 R2, R0, 0x10, R2 ;  /* 0x0000001000027825 */ /* 0x002fca00078e0002 */
[----:B0-----:R-:W2:Y:S04]  /*32b0*/  LDG.E.CONSTANT R11, desc[UR10][R2.64] ;  /* 0x0000000a020b7981 */ /* 0x001ea8000c1e9900 */
[----:B------:R-:W2:Y:S04]  /*32c0*/  LDG.E.CONSTANT R6, desc[UR10][R2.64+0x1000] ;  /* 0x0010000a02067981 */ /* 0x000ea8000c1e9900 */
[----:B------:R-:W3:Y:S04]  /*32d0*/  LDG.E.64.CONSTANT R4, desc[UR10][R2.64+0x8] ;  /* 0x0000080a02047981 */ /* 0x000ee8000c1e9b00 */
[----:B------:R-:W3:Y:S04]  /*32e0*/  LDG.E.64.CONSTANT R16, desc[UR10][R2.64+0x1008] ;  /* 0x0010080a02107981 */ /* 0x000ee8000c1e9b00 */
[----:B------:R-:W4:Y:S04]  /*32f0*/  LDG.E.CONSTANT R7, desc[UR10][R2.64+0x2000] ;  /* 0x0020000a02077981 */ /* 0x000f28000c1e9900 */
[----:B------:R-:W5:Y:S04]  /*3300*/  LDG.E.64.CONSTANT R14, desc[UR10][R2.64+0x2008] ;  /* 0x0020080a020e7981 */ /* 0x000f68000c1e9b00 */
[----:B------:R-:W5:Y:S04]  /*3310*/  LDG.E.CONSTANT R10, desc[UR10][R2.64+0x3000] ;  /* 0x0030000a020a7981 */ /* 0x000f68000c1e9900 */
[----:B------:R-:W5:Y:S04]  /*3320*/  LDG.E.64.CONSTANT R12, desc[UR10][R2.64+0x3008] ;  /* 0x0030080a020c7981 */ /* 0x000f68000c1e9b00 */
[----:B------:R-:W5:Y:S04]  /*3330*/  LDG.E.CONSTANT R26, desc[UR10][R2.64+0x4000] ;  /* 0x0040000a021a7981 */ /* 0x000f68000c1e9900 */
[----:B------:R0:W5:Y:S01]  /*3340*/  LDG.E.64.CONSTANT R8, desc[UR10][R2.64+0x4008] ;  /* 0x0040080a02087981 */ /* 0x000162000c1e9b00 */
[----:B------:R-:W-:Y:S01]  /*3350*/  UISETP.GE.U32.AND UP0, UPT, UR8, 0xa00, UPT ;  /* 0x00000a000800788c */ /* 0x000fe2000bf06070 */
[----:B0-----:R-:W-:-:S02]  /*3360*/  IMAD.MOV.U32 R3, RZ, RZ, 0x500 ;  /* 0x00000500ff037424 */ /* 0x001fc400078e00ff */
[----:B------:R-:W-:Y:S01]  /*3370*/  IMAD.MOV.U32 R2, RZ, RZ, RZ ;  /* 0x000000ffff027224 */ /* 0x000fe200078e00ff */
[----:B--2---:R-:W-:-:S13]  /*3380*/  FSETP.GEU.AND P1, PT, R11, R6, PT ;  /* 0x000000060b00720b */ /* 0x004fda0003f2e000 */
[----:B---3--:R-:W-:-:S04]  /*3390*/  @P1 ISETP.GE.U32.AND P0, PT, R4, R16, PT ;  /* 0x000000100400120c */ /* 0x008fc80003f06070 */
[----:B------:R-:W-:-:S04]  /*33a0*/  @P1 ISETP.GE.AND.EX P0, PT, R5, R17, PT, P0 ;  /* 0x000000110500120c */ /* 0x000fc80003f06300 */
[----:B------:R-:W-:-:S04]  /*33b0*/  @P1 FSETP.LT.OR P0, PT, R6, R11, !P0 ;  /* 0x0000000b0600120b */ /* 0x000fc80004701400 */
[----:B------:R-:W-:Y:S02]  /*33c0*/  @P1 FSEL R6, R11, R6, P0 ;  /* 0x000000060b061208 */ /* 0x000fe40000000000 */
[----:B------:R-:W-:Y:S02]  /*33d0*/  @P1 SEL R16, R4, R16, P0 ;  /* 0x0000001004101207 */ /* 0x000fe40000000000 */
[----:B----4-:R-:W-:Y:S02]  /*33e0*/  FSETP.GEU.AND P2, PT, R6, R7, PT ;  /* 0x000000070600720b */ /* 0x010fe40003f4e000 */
[----:B------:R-:W-:-:S11]  /*33f0*/  @P1 SEL R17, R5, R17, P0 ;  /* 0x0000001105111207 */ /* 0x000fd60000000000 */
[----:B-----5:R-:W-:-:S04]  /*3400*/  @P2 ISETP.GE.U32.AND P0, PT, R16, R14, PT ;  /* 0x0000000e1000220c */ /* 0x020fc80003f06070 */
[----:B------:R-:W-:-:S04]  /*3410*/  @P2 ISETP.GE.AND.EX P0, PT, R17, R15, PT, P0 ;  /* 0x0000000f1100220c */ /* 0x000fc80003f06300 */
[----:B------:R-:W-:-:S04]  /*3420*/  @P2 FSETP.LT.OR P0, PT, R7, R6, !P0 ;  /* 0x000000060700220b */ /* 0x000fc80004701400 */
[----:B------:R-:W-:Y:S02]  /*3430*/  @P2 FSEL R7, R6, R7, P0 ;  /* 0x0000000706072208 */ /* 0x000fe40000000000 */
[----:B------:R-:W-:Y:S02]  /*3440*/  @P2 SEL R14, R16, R14, P0 ;  /* 0x0000000e100e2207 */ /* 0x000fe40000000000 */
[----:B------:R-:W-:Y:S02]  /*3450*/  FSETP.GEU.AND P1, PT, R7, R10, PT ;  /* 0x0000000a0700720b */ /* 0x000fe40003f2e000 */
[----:B------:R-:W-:-:S11]  /*3460*/  @P2 SEL R15, R17, R15, P0 ;  /* 0x0000000f110f2207 */ /* 0x000fd60000000000 */
[----:B------:R-:W-:-:S04]  /*3470*/  @P1 ISETP.GE.U32.AND P0, PT, R14, R12, PT ;  /* 0x0000000c0e00120c */ /* 0x000fc80003f06070 */
        /* <DEDUP_REMOVED lines=11> */
[----:B------:R-:W-:Y:S01]  /*3530*/  @P2 SEL R9, R13, R9, P0 ;  /* 0x000000090d092207 */ /* 0x000fe20000000000 */
[----:B------:R-:W-:Y:S06]  /*3540*/  BRA.U !UP0, `(.L_x_395) ;  /* 0x0000000908dc7547 */ /* 0x000fec000b800000 */
[----:B------:R-:W-:Y:S01]  /*3550*/  UIADD3 UR9, UP0, UPT, UR8, -0xa00, URZ ;  /* 0xfffff60008097890 */ /* 0x000fe2000ff1e0ff */
[----:B------:R-:W-:Y:S02]  /*3560*/  IMAD.MOV.U32 R3, RZ, RZ, 0x500 ;  /* 0x00000500ff037424 */ /* 0x000fe400078e00ff */
[----:B------:R-:W-:Y:S01]  /*3570*/  IMAD.MOV.U32 R2, RZ, RZ, RZ ;  /* 0x000000ffff027224 */ /* 0x000fe200078e00ff */
[----:B------:R-:W-:Y:S02]  /*3580*/  ULEA.HI.X.SX32 UR8, UR8, 0xffffffff, 0x1, UP0 ;  /* 0xffffffff08087891 */ /* 0x000fe400080f0eff */
[----:B------:R-:W-:Y:S02]  /*3590*/  UIMAD.WIDE.U32 UR12, UR9, -0x33333333, URZ ;  /* 0xcccccccd090c78a5 */ /* 0x000fe4000f8e00ff */
[----:B------:R-:W-:Y:S02]  /*35a0*/  UIMAD.WIDE.U32 UR4, UR8, -0x33333333, URZ ;  /* 0xcccccccd080478a5 */ /* 0x000fe4000f8e00ff */
[----:B------:R-:W-:-:S02]  /*35b0*/  UISETP.GE.U32.AND UP1, UPT, UR9, 0x500, UPT ;  /* 0x000005000900788c */ /* 0x000fc4000bf26070 */
[----:B------:R-:W-:Y:S02]  /*35c0*/  UIMAD.WIDE.U32 UR4, UP0, UR9, -0x33333334, UR4 ;  /* 0xcccccccc090478a5 */ /* 0x000fe4000f800004 */
[----:B------:R-:W-:Y:S02]  /*35d0*/  UISETP.GE.U32.AND.EX UP1, UPT, UR8, URZ, UPT, UP1 ;  /* 0x000000ff0800728c */ /* 0x000fe4000bf26110 */
[----:B------:R-:W-:Y:S02]  /*35e0*/  UIADD3.X UR7, UPT, UPT, URZ, URZ, URZ, UP0, !UPT ;  /* 0x000000ffff077290 */ /* 0x000fe400087fe4ff */
[----:B------:R-:W-:Y:S01]  /*35f0*/  UIADD3 URZ, UP0, UPT, UR13, UR4, URZ ;  /* 0x000000040dff7290 */ /* 0x000fe2000ff1e0ff */
[----:B------:R-:W-:-:S03]  /*3600*/  UMOV UR6, UR5 ;  /* 0x0000000500067c82 */ /* 0x000fc60008000000 */
[----:B------:R-:W-:-:S04]  /*3610*/  UIMAD.WIDE.U32.X UR4, UR8, -0x33333334, UR6, UP0 ;  /* 0xcccccccc080478a5 */ /* 0x000fc800080e0406 */
[----:B------:R-:W-:-:S04]  /*3620*/  USHF.R.U64 UR6, UR4, 0xa, UR5 ;  /* 0x0000000a04067899 */ /* 0x000fc80008001205 */
[----:B------:R-:W-:-:S04]  /*3630*/  ULOP3.LUT UR7, UR6, 0x1, URZ, 0xc0, !UPT ;  /* 0x0000000106077892 */ /* 0x000fc8000f8ec0ff */
[----:B------:R-:W-:-:S04]  /*3640*/  UISETP.NE.U32.AND UP0, UPT, UR7, 0x1, UPT ;  /* 0x000000010700788c */ /* 0x000fc8000bf05070 */
[----:B------:R-:W-:Y:S01]  /*3650*/  UISETP.NE.U32.AND.EX UP0, UPT, URZ, URZ, UPT, UP0 ;  /* 0x000000ffff00728c */ /* 0x000fe2000bf05100 */
[----:B------:R-:W-:Y:S10]  /*3660*/  BRA.U !UP1, `(.L_x_396) ;  /* 0x0000000509b87547 */ /* 0x000ff4000b800000 */
[----:B------:R-:W0:Y:S01]  /*3670*/  LDCU.64 UR8, c[0x0][0x380] ;  /* 0x00007000ff0877ac */ /* 0x000e220008000a00 */
[----:B------:R-:W-:Y:S02]  /*3680*/  IMAD.MOV.U32 R3, RZ, RZ, 0x500 ;  /* 0x00000500ff037424 */ /* 0x000fe400078e00ff */
[----:B------:R-:W-:Y:S01]  /*3690*/  IMAD.MOV.U32 R2, RZ, RZ, RZ ;  /* 0x000000ffff027224 */ /* 0x000fe200078e00ff */
[----:B------:R-:W-:-:S04]  /*36a0*/  UIADD3 UR4, UP1, UPT, UR6, 0x1, URZ ;  /* 0x0000000106047890 */ /* 0x000fc8000ff3e0ff */
[----:B------:R-:W-:Y:S02]  /*36b0*/  ULEA.HI.X UR5, UR5, URZ, URZ, 0x16, UP1 ;  /* 0x000000ff05057291 */ /* 0x000fe400088fb4ff */
[----:B------:R-:W-:Y:S02]  /*36c0*/  ULOP3.LUT UR4, UR4, 0xfffffffe, URZ, 0xc0, !UPT ;  /* 0xfffffffe04047892 */ /* 0x000fe4000f8ec0ff */
[----:B------:R-:W-:Y:S01]  /*36d0*/  ULOP3.LUT UR5, UR5, 0x7fffff, URZ, 0xc0, !UPT ;  /* 0x007fffff05057892 */ /* 0x000fe2000f8ec0ff */
[----:B0-----:R-:W-:-:S04]  /*36e0*/  LEA R28, P0, R0, UR8, 0x4 ;  /* 0x00000008001c7c11 */ /* 0x001fc8000f8020ff */
[----:B------:R-:W-:Y:S02]  /*36f0*/  IADD3 R28, P1, PT, R28, 0xe008, RZ ;  /* 0x0000e0081c1c7810 */ /* 0x000fe40007f3e0ff */
[----:B------:R-:W-:-:S05]  /*3700*/  LEA.HI.X R29, R0, UR9, RZ, 0x4, P0 ;  /* 0x00000009001d7c11 */ /* 0x000fca00080f24ff */
[----:B------:R-:W-:-:S07]  /*3710*/  IMAD.X R29, RZ, RZ, R29, P1 ;  /* 0x000000ffff1d7224 */ /* 0x000fce00008e061d */
.L_x_397:
[----:B------:R-:W2:Y:S04]  /*3720*/  LDG.E.CONSTANT R25, desc[UR10][R28.64+-0x9008] ;  /* 0xff6ff80a1c197981 */ /* 0x000ea8000c1e9900 */
[----:B------:R-:W3:Y:S04]  /*3730*/  LDG.E.64.CONSTANT R22, desc[UR10][R28.64+-0x9000] ;  /* 0xff70000a1c167981 */ /* 0x000ee8000c1e9b00 */
[----:B------:R-:W4:Y:S04]  /*3740*/  LDG.E.CONSTANT R27, desc[UR10][R28.64+-0x8008] ;  /* 0xff7ff80a1c1b7981 */ /* 0x000f28000c1e9900 */
[----:B------:R-:W5:Y:S04]  /*3750*/  LDG.E.64.CONSTANT R10, desc[UR10][R28.64+-0x8000] ;  /* 0xff80000a1c0a7981 */ /* 0x000f68000c1e9b00 */
[----:B------:R-:W5:Y:S04]  /*3760*/  LDG.E.CONSTANT R4, desc[UR10][R28.64+-0x7008] ;  /* 0xff8ff80a1c047981 */ /* 0x000f68000c1e9900 */
        /* <DEDUP_REMOVED lines=8> */
[----:B------:R-:W5:Y:S01]  /*37f0*/  LDG.E.64.CONSTANT R20, desc[UR10][R28.64+-0x3000] ;  /* 0xffd0000a1c147981 */ /* 0x000f62000c1e9b00 */
[----:B--2---:R-:W-:-:S13]  /*3800*/  FSETP.GEU.AND P1, PT, R26, R25, PT ;  /* 0x000000191a00720b */ /* 0x004fda0003f2e000 */
[----:B---3--:R-:W-:-:S04]  /*3810*/  @P1 ISETP.GE.U32.AND P0, PT, R8, R22, PT ;  /* 0x000000160800120c */ /* 0x008fc80003f06070 */
[----:B------:R-:W-:-:S04]  /*3820*/  @P1 ISETP.GE.AND.EX P0, PT, R9, R23, PT, P0 ;  /* 0x000000170900120c */ /* 0x000fc80003f06300 */
[----:B------:R-:W-:-:S04]  /*3830*/  @P1 FSETP.LT.OR P0, PT, R25, R26, !P0 ;  /* 0x0000001a1900120b */ /* 0x000fc80004701400 */
[----:B------:R-:W-:Y:S02]  /*3840*/  @P1 FSEL R25, R26, R25, P0 ;  /* 0x000000191a191208 */ /* 0x000fe40000000000 */
[----:B------:R-:W-:Y:S01]  /*3850*/  @P1 SEL R22, R8, R22, P0 ;  /* 0x0000001608161207 */ /* 0x000fe20000000000 */
[----:B------:R-:W2:Y:S01]  /*3860*/  LDG.E.CONSTANT R26, desc[UR10][R28.64+-0x8] ;  /* 0xfffff80a1c1a7981 */ /* 0x000ea2000c1e9900 */
[----:B----4-:R-:W-:Y:S02]  /*3870*/  FSETP.GEU.AND P2, PT, R25, R27, PT ;  /* 0x0000001b1900720b */ /* 0x010fe40003f4e000 */
[----:B------:R-:W-:Y:S02]  /*3880*/  @P1 SEL R23, R9, R23, P0 ;  /* 0x0000001709171207 */ /* 0x000fe40000000000 */
[----:B------:R0:W3:Y:S09]  /*3890*/  LDG.E.64.CONSTANT R8, desc[UR10][R28.64] ;  /* 0x0000000a1c087981 */ /* 0x0000f2000c1e9b00 */
[----:B-----5:R-:W-:-:S04]  /*38a0*/  @P2 ISETP.GE.U32.AND P0, PT, R22, R10, PT ;  /* 0x0000000a1600220c */ /* 0x020fc80003f06070 */
[----:B------:R-:W-:-:S04]  /*38b0*/  @P2 ISETP.GE.AND.EX P0, PT, R23, R11, PT, P0 ;  /* 0x0000000b1700220c */ /* 0x000fc80003f06300 */
[----:B------:R-:W-:-:S04]  /*38c0*/  @P2 FSETP.LT.OR P0, PT, R27, R25, !P0 ;  /* 0x000000191b00220b */ /* 0x000fc80004701400 */
[----:B------:R-:W-:Y:S02]  /*38d0*/  @P2 FSEL R27, R25, R27, P0 ;  /* 0x0000001b191b2208 */ /* 0x000fe40000000000 */
[----:B------:R-:W4:Y:S02]  /*38e0*/  LDG.E.CONSTANT R25, desc[UR10][R28.64+-0x2008] ;  /* 0xffdff80a1c197981 */ /* 0x000f24000c1e9900 */
[----:B------:R-:W-:Y:S02]  /*38f0*/  FSETP.GEU.AND P1, PT, R27, R4, PT ;  /* 0x000000041b00720b */ /* 0x000fe40003f2e000 */
[----:B------:R-:W-:Y:S02]  /*3900*/  @P2 SEL R10, R22, R10, P0 ;  /* 0x0000000a160a2207 */ /* 0x000fe40000000000 */
[----:B------:R-:W-:Y:S02]  /*3910*/  @P2 SEL R11, R23, R11, P0 ;  /* 0x0000000b170b2207 */ /* 0x000fe40000000000 */
[----:B------:R-:W5:Y:S07]  /*3920*/  LDG.E.64.CONSTANT R22, desc[UR10][R28.64+-0x2000] ;  /* 0xffe0000a1c167981 */ /* 0x000f6e000c1e9b00 */
[----:B------:R-:W-:-:S04]  /*3930*/  @P1 ISETP.GE.U32.AND P0, PT, R10, R12, PT ;  /* 0x0000000c0a00120c */ /* 0x000fc80003f06070 */
[----:B------:R-:W-:-:S04]  /*3940*/  @P1 ISETP.GE.AND.EX P0, PT, R11, R13, PT, P0 ;  /* 0x0000000d0b00120c */ /* 0x000fc80003f06300 */
[----:B------:R-:W-:-:S04]  /*3950*/  @P1 FSETP.LT.OR P0, PT, R4, R27, !P0 ;  /* 0x0000001b0400120b */ /* 0x000fc80004701400 */
[----:B------:R-:W-:Y:S02]  /*3960*/  @P1 FSEL R4, R27, R4, P0 ;  /* 0x000000041b041208 */ /* 0x000fe40000000000 */
[----:B------:R-:W2:Y:S01]  /*3970*/  LDG.E.CONSTANT R27, desc[UR10][R28.64+-0x1008] ;  /* 0xffeff80a1c1b7981 */ /* 0x000ea2000c1e9900 */
[----:B------:R-:W-:Y:S02]  /*3980*/  @P1 SEL R12, R10, R12, P0 ;  /* 0x0000000c0a0c1207 */ /* 0x000fe40000000000 */
[----:B------:R-:W-:Y:S02]  /*3990*/  @P1 SEL R13, R11, R13, P0 ;  /* 0x0000000d0b0d1207 */ /* 0x000fe40000000000 */
[----:B------:R-:W3:Y:S01]  /*39a0*/  LDG.E.64.CONSTANT R10, desc[UR10][R28.64+-0x1000] ;  /* 0xfff0000a1c0a7981 */ /* 0x000ee2000c1e9b00 */
[----:B------:R-:W-:-:S13]  /*39b0*/  FSETP.GEU.AND P2, PT, R4, R5, PT ;  /* 0x000000050400720b */ /* 0x000fda0003f4e000 */
[----:B------:R-:W-:-:S04]  /*39c0*/  @P2 ISETP.GE.U32.AND P0, PT, R12, R14, PT ;  /* 0x0000000e0c00220c */ /* 0x000fc80003f06070 */
[----:B------:R-:W-:-:S04]  /*39d0*/  @P2 ISETP.GE.AND.EX P0, PT, R13, R15, PT, P0 ;  /* 0x0000000f0d00220c */ /* 0x000fc80003f06300 */
[----:B------:R-:W-:-:S04]  /*39e0*/  @P2 FSETP.LT.OR P0, PT, R5, R4, !P0 ;  /* 0x000000040500220b */ /* 0x000fc80004701400 */
[----:B------:R-:W-:-:S04]  /*39f0*/  @P2 FSEL R5, R4, R5, P0 ;  /* 0x0000000504052208 */ /* 0x000fc80000000000 */
[----:B------:R-:W-:Y:S02]  /*3a00*/  FSETP.GEU.AND P1, PT, R5, R6, PT ;  /* 0x000000060500720b */ /* 0x000fe40003f2e000 */
[----:B------:R-:W-:Y:S02]  /*3a10*/  @P2 SEL R14, R12, R14, P0 ;  /* 0x0000000e0c0e2207 */ /* 0x000fe40000000000 */
[----:B------:R-:W-:-:S09]  /*3a20*/  @P2 SEL R15, R13, R15, P0 ;  /* 0x0000000f0d0f2207 */ /* 0x000fd20000000000 */
        /* <DEDUP_REMOVED lines=17> */
[----:B------:R-:W-:Y:S02]  /*3b40*/  @P1 FSEL R24, R7, R24, P0 ;  /* 0x0000001807181208 */ /* 0x000fe40000000000 */
[----:B------:R-:W-:Y:S02]  /*3b50*/  @P1 SEL R20, R18, R20, P0 ;  /* 0x0000001412141207 */ /* 0x000fe40000000000 */
[----:B------:R-:W-:Y:S01]  /*3b60*/  @P1 SEL R21, R19, R21, P0 ;  /* 0x0000001513151207 */ /* 0x000fe20000000000 */
[----:B------:R-:W-:-:S04]  /*3b70*/  UIADD3 UR4, UP1, UPT, UR4, -0x2, URZ ;  /* 0xfffffffe04047890 */ /* 0x000fc8000ff3e0ff */
[----:B------:R-:W-:Y:S02]  /*3b80*/  UIADD3.X UR5, UPT, UPT, UR5, -0x1, URZ, UP1, !UPT ;  /* 0xffffffff05057890 */ /* 0x000fe40008ffe4ff */
[----:B------:R-:W-:-:S04]  /*3b90*/  UISETP.NE.U32.AND UP1, UPT, UR4, URZ, UPT ;  /* 0x000000ff0400728c */ /* 0x000fc8000bf25070 */
[----:B------:R-:W-:Y:S01]  /*3ba0*/  UISETP.NE.AND.EX UP1, UPT, UR5, URZ, UPT, UP1 ;  /* 0x000000ff0500728c */ /* 0x000fe2000bf25310 */
[----:B----4-:R-:W-:-:S13]  /*3bb0*/  FSETP.GEU.AND P2, PT, R24, R25, PT ;  /* 0x000000191800720b */ /* 0x010fda0003f4e000 */
[----:B-----5:R-:W-:-:S04]  /*3bc0*/  @P2 ISETP.GE.U32.AND P0, PT, R20, R22, PT ;  /* 0x000000161400220c */ /* 0x020fc80003f06070 */
[----:B------:R-:W-:-:S04]  /*3bd0*/  @P2 ISETP.GE.AND.EX P0, PT, R21, R23, PT, P0 ;  /* 0x000000171500220c */ /* 0x000fc80003f06300 */
[----:B------:R-:W-:-:S04]  /*3be0*/  @P2 FSETP.LT.OR P0, PT, R25, R24, !P0 ;  /* 0x000000181900220b */ /* 0x000fc80004701400 */
[----:B------:R-:W-:-:S04]  /*3bf0*/  @P2 FSEL R25, R24, R25, P0 ;  /* 0x0000001918192208 */ /* 0x000fc80000000000 */
[----:B--2---:R-:W-:Y:S02]  /*3c00*/  FSETP.GEU.AND P3, PT, R25, R27, PT ;  /* 0x0000001b1900720b */ /* 0x004fe40003f6e000 */
[----:B------:R-:W-:Y:S02]  /*3c10*/  @P2 SEL R22, R20, R22, P0 ;  /* 0x0000001614162207 */ /* 0x000fe40000000000 */
[----:B------:R-:W-:-:S09]  /*3c20*/  @P2 SEL R23, R21, R23, P0 ;  /* 0x0000001715172207 */ /* 0x000fd20000000000 */
[----:B---3--:R-:W-:-:S04]  /*3c30*/  @P3 ISETP.GE.U32.AND P0, PT, R22, R10, PT ;  /* 0x0000000a1600320c */ /* 0x008fc80003f06070 */
[----:B------:R-:W-:-:S04]  /*3c40*/  @P3 ISETP.GE.AND.EX P0, PT, R23, R11, PT, P0 ;  /* 0x0000000b1700320c */ /* 0x000fc80003f06300 */
[----:B------:R-:W-:-:S04]  /*3c50*/  @P3 FSETP.LT.OR P0, PT, R27, R25, !P0 ;  /* 0x000000191b00320b */ /* 0x000fc80004701400 */
[----:B------:R-:W-:-:S04]  /*3c60*/  @P3 FSEL R27, R25, R27, P0 ;  /* 0x0000001b191b3208 */ /* 0x000fc80000000000 */
[----:B------:R-:W-:Y:S02]  /*3c70*/  FSETP.GEU.AND P1, PT, R27, R26, PT ;  /* 0x0000001a1b00720b */ /* 0x000fe40003f2e000 */
[----:B------:R-:W-:Y:S02]  /*3c80*/  @P3 SEL R10, R22, R10, P0 ;  /* 0x0000000a160a3207 */ /* 0x000fe40000000000 */
[----:B------:R-:W-:Y:S02]  /*3c90*/  @P3 SEL R11, R23, R11, P0 ;  /* 0x0000000b170b3207 */ /* 0x000fe40000000000 */
[----:B0-----:R-:W-:-:S07]  /*3ca0*/  IADD3 R28, P3, PT, R28, 0xa000, RZ ;  /* 0x0000a0001c1c7810 */ /* 0x001fce0007f7e0ff */
[----:B------:R-:W-:-:S04]  /*3cb0*/  @P1 ISETP.GE.U32.AND P0, PT, R10, R8, PT ;  /* 0x000000080a00120c */ /* 0x000fc80003f06070 */
[----:B------:R-:W-:Y:S02]  /*3cc0*/  @P1 ISETP.GE.AND.EX P0, PT, R11, R9, PT, P0 ;  /* 0x000000090b00120c */ /* 0x000fe40003f06300 */
[----:B------:R-:W-:Y:S02]  /*3cd0*/  IADD3 R3, P2, PT, R3, 0xa00, RZ ;  /* 0x00000a0003037810 */ /* 0x000fe40007f5e0ff */
[----:B------:R-:W-:Y:S01]  /*3ce0*/  @P1 FSETP.LT.OR P0, PT, R26, R27, !P0 ;  /* 0x0000001b1a00120b */ /* 0x000fe20004701400 */
[----:B------:R-:W-:Y:S02]  /*3cf0*/  IMAD.X R29, RZ, RZ, R29, P3 ;  /* 0x000000ffff1d7224 */ /* 0x000fe400018e061d */
[----:B------:R-:W-:Y:S01]  /*3d00*/  IMAD.X R2, RZ, RZ, R2, P2 ;  /* 0x000000ffff027224 */ /* 0x000fe200010e0602 */
[----:B------:R-:W-:Y:S02]  /*3d10*/  @P1 FSEL R26, R27, R26, P0 ;  /* 0x0000001a1b1a1208 */ /* 0x000fe40000000000 */
[----:B------:R-:W-:-:S02]  /*3d20*/  @P1 SEL R8, R10, R8, P0 ;  /* 0x000000080a081207 */ /* 0x000fc40000000000 */
[----:B------:R-:W-:Y:S01]  /*3d30*/  @P1 SEL R9, R11, R9, P0 ;  /* 0x000000090b091207 */ /* 0x000fe20000000000 */
[----:B------:R-:W-:Y:S06]  /*3d40*/  BRA.U UP1, `(.L_x_397) ;  /* 0xfffffff901747547 */ /* 0x000fec000b83ffff */
.L_x_396:
[----:B------:R-:W-:Y:S05]  /*3d50*/  BRA.U !UP0, `(.L_x_395) ;  /* 0x0000000108d87547 */ /* 0x000fea000b800000 */
[----:B------:R-:W0:Y:S02]  /*3d60*/  LDC.64 R4, c[0x0][0x380] ;  /* 0x0000e000ff047b82 */ /* 0x000e240000000a00 */
[----:B0-----:R-:W-:-:S03]  /*3d70*/  IMAD.WIDE.U32 R4, R0, 0x10, R4 ;  /* 0x0000001000047825 */ /* 0x001fc600078e0004 */
[----:B------:R-:W-:-:S04]  /*3d80*/  LEA R14, P0, R3, R4, 0x4 ;  /* 0x00000004030e7211 */ /* 0x000fc800078020ff */
[----:B------:R-:W-:-:S05]  /*3d90*/  LEA.HI.X R15, R3, R5, R2, 0x4, P0 ;  /* 0x00000005030f7211 */ /* 0x000fca00000f2402 */
        /* <DEDUP_REMOVED lines=38> */
[----:B------:R-:W-:Y:S02]  /*4000*/  @P2 SEL R13, R5, R13, P0 ;  /* 0x0000000d050d2207 */ /* 0x000fe40000000000 */
[----:B------:R-:W-:-:S05]  /*4010*/  IADD3 R3, P2, PT, R3, 0x500, RZ ;  /* 0x0000050003037810 */ /* 0x000fca0007f5e0ff */
[----:B------:R-:W-:-:S04]  /*4020*/  IMAD.X R2, RZ, RZ, R2, P2 ;  /* 0x000000ffff027224 */ /* 0x000fc800010e0602 */
[----:B------:R-:W-:-:S04]  /*4030*/  @P1 ISETP.GE.U32.AND P0, PT, R12, R16, PT ;  /* 0x000000100c00120c */ /* 0x000fc80003f06070 */
[----:B------:R-:W-:-:S04]  /*4040*/  @P1 ISETP.GE.AND.EX P0, PT, R13, R17, PT, P0 ;  /* 0x000000110d00120c */ /* 0x000fc80003f06300 */
[----:B------:R-:W-:-:S04]  /*4050*/  @P1 FSETP.LT.OR P0, PT, R23, R20, !P0 ;  /* 0x000000141700120b */ /* 0x000fc80004701400 */
[----:B------:R-:W-:Y:S02]  /*4060*/  @P1 SEL R16, R12, R16, P0 ;  /* 0x000000100c101207 */ /* 0x000fe40000000000 */
[----:B------:R-:W-:Y:S02]  /*4070*/  @P1 SEL R17, R13, R17, P0 ;  /* 0x000000110d111207 */ /* 0x000fe40000000000 */
[----:B------:R-:W-:Y:S01]  /*4080*/  @P1 FSEL R23, R20, R23, P0 ;  /* 0x0000001714171208 */ /* 0x000fe20000000000 */
[----:B------:R-:W-:Y:S02]  /*4090*/  IMAD.MOV.U32 R8, RZ, RZ, R16 ;  /* 0x000000ffff087224 */ /* 0x000fe400078e0010 */
[----:B------:R-:W-:Y:S02]  /*40a0*/  IMAD.MOV.U32 R9, RZ, RZ, R17 ;  /* 0x000000ffff097224 */ /* 0x000fe400078e0011 */
[----:B------:R-:W-:-:S07]  /*40b0*/  IMAD.MOV.U32 R26, RZ, RZ, R23 ;  /* 0x000000ffff1a7224 */ /* 0x000fce00078e0017 */
.L_x_395:
[----:B------:R-:W0:Y:S02]  /*40c0*/  LDCU UR4, c[0x0][0x390] ;  /* 0x00007200ff0477ac */ /* 0x000e240008000800 */
[----:B0-----:R-:W-:Y:S02]  /*40d0*/  USHF.R.S32.HI UR5, URZ, 0x1f, UR4 ;  /* 0x0000001fff057899 */ /* 0x001fe40008011404 */
[----:B------:R-:W-:-:S04]  /*40e0*/  ISETP.GE.U32.AND P0, PT, R3, UR4, PT ;  /* 0x0000000403007c0c */ /* 0x000fc8000bf06070 */
[----:B------:R-:W-:-:S13]  /*40f0*/  ISETP.GE.AND.EX P0, PT, R2, UR5, PT, P0 ;  /* 0x0000000502007c0c */ /* 0x000fda000bf06300 */
[----:B------:R-:W-:Y:S05]  /*4100*/  @P0 BRA `(.L_x_398) ;  /* 0x0000000800480947 */ /* 0x000fea0003800000 */
[----:B------:R-:W-:Y:S01]  /*4110*/  IADD3 R5, PT, PT, -R3, UR4, RZ ;  /* 0x0000000403057c10 */ /* 0x000fe2000fffe1ff */
[----:B------:R-:W-:Y:S03]  /*4120*/  BSSY.RECONVERGENT B1, `(.L_x_398) ;  /* 0x0000090000017945 */ /* 0x000fe60003800200 */
[----:B------:R-:W-:-:S13]  /*4130*/  ISETP.GE.AND P0, PT, R0, R5, PT ;  /* 0x000000050000720c */ /* 0x000fda0003f06270 */
[----:B------:R-:W-:Y:S05]  /*4140*/  @P0 BRA `(.L_x_399) ;  /* 0x0000000800340947 */ /* 0x000fea0003800000 */
[----:B------:R-:W-:Y:S01]  /*4150*/  LOP3.LUT R4, RZ, R0, RZ, 0x33, !PT ;  /* 0x00000000ff047212 */ /* 0x000fe200078e33ff */
[----:B------:R-:W-:Y:S03]  /*4160*/  BSSY.RECONVERGENT B2, `(.L_x_400) ;  /* 0x000002d000027945 */ /* 0x000fe60003800200 */
[----:B------:R-:W-:-:S04]  /*4170*/  IADD3 R14, PT, PT, -R3, UR4, R4 ;  /* 0x00000004030e7c10 */ /* 0x000fc8000fffe104 */
[----:B------:R-:W-:-:S04]  /*4180*/  LOP3.LUT R4, R14, 0x300, RZ, 0xc0, !PT ;  /* 0x000003000e047812 */ /* 0x000fc800078ec0ff */
[----:B------:R-:W-:Y:S01]  /*4190*/  ISETP.NE.AND P0, PT, R4, 0x300, PT ;  /* 0x000003000400780c */ /* 0x000fe20003f05270 */
[----:B------:R-:W-:-:S12]  /*41a0*/  IMAD.MOV.U32 R4, RZ, RZ, R0 ;  /* 0x000000ffff047224 */ /* 0x000fd800078e0000 */
[----:B------:R-:W-:Y:S05]  /*41b0*/  @!P0 BRA `(.L_x_401) ;  /* 0x00000000009c8947 */ /* 0x000fea0003800000 */
[----:B------:R-:W0:Y:S01]  /*41c0*/  LDCU.64 UR6, c[0x0][0x380] ;  /* 0x00007000ff0677ac */ /* 0x000e220008000a00 */
[----:B------:R-:W-:Y:S02]  /*41d0*/  IADD3 R11, P0, PT, R0, R3, RZ ;  /* 0x00000003000b7210 */ /* 0x000fe40007f1e0ff */
[----:B------:R-:W-:-:S03]  /*41e0*/  LEA.HI R4, R14, 0x1, RZ, 0x18 ;  /* 0x000000010e047811 */ /* 0x000fc600078fc0ff */
[----:B------:R-:W-:Y:S01]  /*41f0*/  IMAD.X R10, RZ, RZ, R2, P0 ;  /* 0x000000ffff0a7224 */ /* 0x000fe200000e0602 */
[----:B------:R-:W-:Y:S01]  /*4200*/  LOP3.LUT R6, R4, 0x3, RZ, 0xc0, !PT ;  /* 0x0000000304067812 */ /* 0x000fe200078ec0ff */
[----:B------:R-:W-:-:S04]  /*4210*/  IMAD.MOV.U32 R4, RZ, RZ, R0 ;  /* 0x000000ffff047224 */ /* 0x000fc800078e0000 */
[----:B------:R-:W-:Y:S01]  /*4220*/  IMAD.MOV R12, RZ, RZ, -R6 ;  /* 0x000000ffff0c7224 */ /* 0x000fe200078e0a06 */
[----:B0-----:R-:W-:-:S04]  /*4230*/  LEA R13, P1, R11, UR6, 0x4 ;  /* 0x000000060b0d7c11 */ /* 0x001fc8000f8220ff */
[----:B------:R-:W-:-:S09]  /*4240*/  LEA.HI.X R11, R11, UR7, R10, 0x4, P1 ;  /* 0x000000070b0b7c11 */ /* 0x000fd200088f240a */
.L_x_404:
[----:B------:R-:W-:-:S05]  /*4250*/  IMAD.MOV.U32 R10, RZ, RZ, R13 ;  /* 0x000000ffff0a7224 */ /* 0x000fca00078e000d */
[----:B------:R-:W2:Y:S04]  /*4260*/  LDG.E.CONSTANT R16, desc[UR10][R10.64] ;  /* 0x0000000a0a107981 */ /* 0x000ea8000c1e9900 */
[----:B------:R-:W3:Y:S01]  /*4270*/  LDG.E.64.CONSTANT R6, desc[UR10][R10.64+0x8] ;  /* 0x0000080a0a067981 */ /* 0x000ee2000c1e9b00 */
[----:B------:R-:W-:Y:S01]  /*4280*/  VIADD R12, R12, 0x1 ;  /* 0x000000010c0c7836 */ /* 0x000fe20000000000 */
[----:B------:R-:W-:Y:S01]  /*4290*/  BSSY.RECONVERGENT B3, `(.L_x_402) ;  /* 0x0000016000037945 */ /* 0x000fe20003800200 */
[----:B------:R-:W-:Y:S01]  /*42a0*/  IMAD.MOV.U32 R17, RZ, RZ, R8 ;  /* 0x000000ffff117224 */ /* 0x000fe200078e0008 */
        /* <DEDUP_REMOVED lines=20> */
.L_x_403:
[----:B------:R-:W-:Y:S05]  /*43f0*/  BSYNC.RECONVERGENT B3 ;  /* 0x0000000000037941 */ /* 0x000fea0003800200 */
.L_x_402:
[----:B------:R-:W-:Y:S02]  /*4400*/  IMAD.X R11, RZ, RZ, R11, P3 ;  /* 0x000000ffff0b7224 */ /* 0x000fe400018e060b */
[----:B------:R-:W-:Y:S01]  /*4410*/  VIADD R4, R4, 0x100 ;  /* 0x0000010004047836 */ /* 0x000fe20000000000 */
[----:B------:R-:W-:Y:S06]  /*4420*/  @P2 BRA `(.L_x_404) ;  /* 0xfffffffc00882947 */ /* 0x000fec000383ffff */
.L_x_401:
[----:B------:R-:W-:Y:S05]  /*4430*/  BSYNC.RECONVERGENT B2 ;  /* 0x0000000000027941 */ /* 0x000fea0003800200 */
.L_x_400:
[----:B------:R-:W-:-:S13]  /*4440*/  ISETP.GE.U32.AND P0, PT, R14, 0x300, PT ;  /* 0x000003000e00780c */ /* 0x000fda0003f06070 */
[----:B------:R-:W-:Y:S05]  /*4450*/  @!P0 BRA `(.L_x_399) ;  /* 0x0000000400708947 */ /* 0x000fea0003800000 */
[----:B------:R-:W0:Y:S01]  /*4460*/  LDCU.64 UR6, c[0x0][0x380] ;  /* 0x00007000ff0677ac */ /* 0x000e220008000a00 */
[----:B------:R-:W-:-:S05]  /*4470*/  IADD3 R3, P0, PT, R4, R3, RZ ;  /* 0x0000000304037210 */ /* 0x000fca0007f1e0ff */
[----:B------:R-:W-:Y:S01]  /*4480*/  IMAD.X R2, RZ, RZ, R2, P0 ;  /* 0x000000ffff027224 */ /* 0x000fe200000e0602 */
[----:B0-----:R-:W-:-:S04]  /*4490*/  LEA R10, P1, R3, UR6, 0x4 ;  /* 0x00000006030a7c11 */ /* 0x001fc8000f8220ff */
[----:B------:R-:W-:Y:S02]  /*44a0*/  IADD3 R10, P0, PT, R10, 0x3008, RZ ;  /* 0x000030080a0a7810 */ /* 0x000fe40007f1e0ff */
[----:B------:R-:W-:-:S05]  /*44b0*/  LEA.HI.X R11, R3, UR7, R2, 0x4, P1 ;  /* 0x00000007030b7c11 */ /* 0x000fca00088f2402 */
[----:B------:R-:W-:-:S07]  /*44c0*/  IMAD.X R11, RZ, RZ, R11, P0 ;  /* 0x000000ffff0b7224 */ /* 0x000fce00000e060b */
.L_x_413:
[----:B------:R-:W2:Y:S04]  /*44d0*/  LDG.E.CONSTANT R17, desc[UR10][R10.64+-0x3008] ;  /* 0xffcff80a0a117981 */ /* 0x000ea8000c1e9900 */
[----:B------:R-:W3:Y:S04]  /*44e0*/  LDG.E.64.CONSTANT R14, desc[UR10][R10.64+-0x3000] ;  /* 0xffd0000a0a0e7981 */ /* 0x000ee8000c1e9b00 */
[----:B------:R0:W5:Y:S04]  /*44f0*/  LDG.E.CONSTANT R23, desc[UR10][R10.64+-0x2008] ;  /* 0xffdff80a0a177981 */ /* 0x000168000c1e9900 */
        /* <DEDUP_REMOVED lines=22> */
.L_x_406:
[----:B------:R-:W-:Y:S05]  /*4660*/  BSYNC.RECONVERGENT B2 ;  /* 0x0000000000027941 */ /* 0x000fea0003800200 */
.L_x_405:
        /* <DEDUP_REMOVED lines=17> */
.L_x_408:
[----:B------:R-:W-:Y:S05]  /*4780*/  BSYNC.RECONVERGENT B2 ;  /* 0x0000000000027941 */ /* 0x000fea0003800200 */
.L_x_407:
        /* <DEDUP_REMOVED lines=17> */
.L_x_410:
[----:B------:R-:W-:Y:S05]  /*48a0*/  BSYNC.RECONVERGENT B2 ;  /* 0x0000000000027941 */ /* 0x000fea0003800200 */
.L_x_409:
        /* <DEDUP_REMOVED lines=17> */
.L_x_412:
[----:B------:R-:W-:Y:S05]  /*49c0*/  BSYNC.RECONVERGENT B2 ;  /* 0x0000000000027941 */ /* 0x000fea0003800200 */
.L_x_411:
[----:B------:R-:W-:Y:S01]  /*49d0*/  VIADD R4, R4, 0x400 ;  /* 0x0000040004047836 */ /* 0x000fe20000000000 */
[----:B------:R-:W-:-:S04]  /*49e0*/  IADD3 R10, P1, PT, R10, 0x4000, RZ ;  /* 0x000040000a0a7810 */ /* 0x000fc80007f3e0ff */
[----:B------:R-:W-:Y:S01]  /*49f0*/  ISETP.GE.AND P0, PT, R4, R5, PT ;  /* 0x000000050400720c */ /* 0x000fe20003f06270 */
[----:B------:R-:W-:-:S12]  /*4a00*/  IMAD.X R11, RZ, RZ, R11, P1 ;  /* 0x000000ffff0b7224 */ /* 0x000fd800008e060b */
[----:B------:R-:W-:Y:S05]  /*4a10*/  @!P0 BRA `(.L_x_413) ;  /* 0xfffffff800ac8947 */ /* 0x000fea000383ffff */
.L_x_399:
[----:B------:R-:W-:Y:S05]  /*4a20*/  BSYNC.RECONVERGENT B1 ;  /* 0x0000000000017941 */ /* 0x000fea0003800200 */
.L_x_398:
[----:B------:R-:W0:Y:S01]  /*4a30*/  S2R R2, SR_LANEID ;  /* 0x0000000000027919 */ /* 0x000e220000000000 */
[----:B------:R-:W-:Y:S01]  /*4a40*/  BSSY.RECONVERGENT B1, `(.L_x_414) ;  /* 0x000001e000017945 */ /* 0x000fe20003800200 */
[----:B------:R-:W-:Y:S01]  /*4a50*/  IMAD.MOV.U32 R6, RZ, RZ, R8 ;  /* 0x000000ffff067224 */ /* 0x000fe200078e0008 */
[----:B------:R1:W2:Y:S01]  /*4a60*/  SHFL.DOWN PT, R3, R26, 0x1, 0x1f ;  /* 0x08201f001a037f89 */ /* 0x0002a200000e0000 */
[----:B------:R-:W-:-:S03]  /*4a70*/  IMAD.MOV.U32 R7, RZ, RZ, R9 ;  /* 0x000000ffff077224 */ /* 0x000fc600078e0009 */
[----:B------:R1:W3:Y:S04]  /*4a80*/  SHFL.DOWN PT, R5, R8, 0x1, 0x1f ;  /* 0x08201f0008057f89 */ /* 0x0002e800000e0000 */
[----:B------:R1:W4:Y:S01]  /*4a90*/  SHFL.DOWN PT, R4, R9, 0x1, 0x1f ;  /* 0x08201f0009047f89 */ /* 0x00032200000e0000 */
[C---:B0-----:R-:W-:Y:S02]  /*4aa0*/  ISETP.GT.AND P0, PT, R2.reuse, 0x1e, PT ;  /* 0x0000001e0200780c */ /* 0x041fe40003f04270 */
[C---:B------:R-:W-:Y:S02]  /*4ab0*/  ISETP.GT.AND P1, PT, R2.reuse, 0x1d, PT ;  /* 0x0000001d0200780c */ /* 0x040fe40003f24270 */
[C---:B------:R-:W-:Y:S02]  /*4ac0*/  ISETP.GT.AND P5, PT, R2.reuse, 0x1b, PT ;  /* 0x0000001b0200780c */ /* 0x040fe40003fa4270 */
[----:B------:R-:W-:-:S02]  /*4ad0*/  ISETP.GT.AND P4, PT, R2, 0x17, PT ;  /* 0x000000170200780c */ /* 0x000fc40003f84270 */
[C---:B------:R-:W-:Y:S02]  /*4ae0*/  ISETP.GT.AND P3, PT, R2.reuse, 0xf, PT ;  /* 0x0000000f0200780c */ /* 0x040fe40003f64270 */
[----:B------:R-:W-:Y:S01]  /*4af0*/  ISETP.NE.AND P2, PT, R2, RZ, PT ;  /* 0x000000ff0200720c */ /* 0x000fe20003f45270 */
[----:B------:R-:W-:Y:S02]  /*4b00*/  IMAD.MOV.U32 R2, RZ, RZ, R26 ;  /* 0x000000ffff027224 */ /* 0x000fe400078e001a */
[----:B-1234-:R-:W-:Y:S10]  /*4b10*/  @P0 BRA `(.L_x_415) ;  /* 0x0000000000400947 */ /* 0x01eff40003800000 */
        /* <DEDUP_REMOVED lines=9> */
[----:B------:R-:W-:-:S04]  /*4bb0*/  @!P6 ISETP.GE.U32.AND P0, PT, R8, R5, PT ;  /* 0x000000050800e20c */ /* 0x000fc80003f06070 */
[----:B------:R-:W-:-:S04]  /*4bc0*/  @!P6 ISETP.GE.AND.EX P0, PT, R9, R4, PT, P0 ;  /* 0x000000040900e20c */ /* 0x000fc80003f06300 */
[----:B------:R-:W-:Y:S02]  /*4bd0*/  @!P6 FSEL R2, R26, R3, !P0 ;  /* 0x000000031a02e208 */ /* 0x000fe40004000000 */
[----:B------:R-:W-:-:S04]  /*4be0*/  @!P6 ISETP.LT.U32.AND P0, PT, R8, R5, PT ;  /* 0x000000050800e20c */ /* 0x000fc80003f01070 */
[----:B------:R-:W-:-:S04]  /*4bf0*/  @!P6 ISETP.LT.AND.EX P0, PT, R9, R4, PT, P0 ;  /* 0x000000040900e20c */ /* 0x000fc80003f01300 */
[----:B------:R-:W-:Y:S02]  /*4c00*/  @!P6 SEL R6, R8, R5, P0 ;  /* 0x000000050806e207 */ /* 0x000fe40000000000 */
[----:B------:R-:W-:-:S07]  /*4c10*/  @!P6 SEL R7, R9, R4, P0 ;  /* 0x000000040907e207 */ /* 0x000fce0000000000 */
.L_x_415:
[----:B------:R-:W-:Y:S05]  /*4c20*/  BSYNC.RECONVERGENT B1 ;  /* 0x0000000000017941 */ /* 0x000fea0003800200 */
.L_x_414:
[----:B------:R0:W1:Y:S01]  /*4c30*/  SHFL.DOWN PT, R9, R2, 0x2, 0x1f ;  /* 0x08401f0002097f89 */ /* 0x00006200000e0000 */
[----:B------:R-:W-:Y:S01]  /*4c40*/  BSSY.RECONVERGENT B1, `(.L_x_416) ;  /* 0x0000017000017945 */ /* 0x000fe20003800200 */
[----:B------:R-:W-:Y:S02]  /*4c50*/  IMAD.MOV.U32 R3, RZ, RZ, R2 ;  /* 0x000000ffff037224 */ /* 0x000fe400078e0002 */
[----:B------:R0:W2:Y:S01]  /*4c60*/  SHFL.DOWN PT, R11, R6, 0x2, 0x1f ;  /* 0x08401f00060b7f89 */ /* 0x0000a200000e0000 */
[----:B------:R-:W-:Y:S02]  /*4c70*/  IMAD.MOV.U32 R4, RZ, RZ, R6 ;  /* 0x000000ffff047224 */ /* 0x000fe400078e0006 */
[----:B------:R-:W-:Y:S01]  /*4c80*/  IMAD.MOV.U32 R5, RZ, RZ, R7 ;  /* 0x000000ffff057224 */ /* 0x000fe200078e0007 */
[----:B------:R0:W3:Y:S01]  /*4c90*/  SHFL.DOWN PT, R8, R7, 0x2, 0x1f ;  /* 0x08401f0007087f89 */ /* 0x0000e200000e0000 */
[----:B------:R-:W-:Y:S05]  /*4ca0*/  @P1 BRA `(.L_x_417) ;  /* 0x0000000000401947 */ /* 0x000fea0003800000 */
[----:B-1----:R-:W-:Y:S01]  /*4cb0*/  FSETP.GEU.AND P0, PT, R2, R9, PT ;  /* 0x000000090200720b */ /* 0x002fe20003f0e000 */
[----:B------:R-:W-:Y:S02]  /*4cc0*/  IMAD.MOV.U32 R3, RZ, RZ, R9 ;  /* 0x000000ffff037224 */ /* 0x000fe400078e0009 */
[----:B--2---:R-:W-:Y:S02]  /*4cd0*/  IMAD.MOV.U32 R4, RZ, RZ, R11 ;  /* 0x000000ffff047224 */ /* 0x004fe400078e000b */
        /* <DEDUP_REMOVED lines=13> */
.L_x_417:
[----:B------:R-:W-:Y:S05]  /*4db0*/  BSYNC.RECONVERGENT B1 ;  /* 0x0000000000017941 */ /* 0x000fea0003800200 */
.L_x_416:
[----:B---3--:R3:W4:Y:S01]  /*4dc0*/  SHFL.DOWN PT, R8, R3, 0x4, 0x1f ;  /* 0x08801f0003087f89 */ /* 0x00872200000e0000 */
[----:B------:R-:W-:Y:S01]  /*4dd0*/  BSSY.RECONVERGENT B1, `(.L_x_418) ;  /* 0x0000017000017945 */ /* 0x000fe20003800200 */
[----:B0-----:R-:W-:Y:S02]  /*4de0*/  IMAD.MOV.U32 R2, RZ, RZ, R3 ;  /* 0x000000ffff027224 */ /* 0x001fe400078e0003 */
[----:B-1----:R3:W0:Y:S01]  /*4df0*/  SHFL.DOWN PT, R9, R4, 0x4, 0x1f ;  /* 0x08801f0004097f89 */ /* 0x00262200000e0000 */
[----:B------:R-:W-:Y:S02]  /*4e00*/  IMAD.MOV.U32 R6, RZ, RZ, R4 ;  /* 0x000000ffff067224 */ /* 0x000fe400078e0004 */
[----:B------:R-:W-:Y:S01]  /*4e10*/  IMAD.MOV.U32 R7, RZ, RZ, R5 ;  /* 0x000000ffff077224 */ /* 0x000fe200078e0005 */
[----:B------:R3:W1:Y:S01]  /*4e20*/  SHFL.DOWN PT, R10, R5, 0x4, 0x1f ;  /* 0x08801f00050a7f89 */ /* 0x00066200000e0000 */
[----:B------:R-:W-:Y:S05]  /*4e30*/  @P5 BRA `(.L_x_419) ;  /* 0x0000000000405947 */ /* 0x000fea0003800000 */
[----:B----4-:R-:W-:Y:S01]  /*4e40*/  FSETP.GEU.AND P0, PT, R3, R8, PT ;  /* 0x000000080300720b */ /* 0x010fe20003f0e000 */
[----:B------:R-:W-:Y:S02]  /*4e50*/  IMAD.MOV.U32 R2, RZ, RZ, R8 ;  /* 0x000000ffff027224 */ /* 0x000fe400078e0008 */
[----:B0-----:R-:W-:Y:S02]  /*4e60*/  IMAD.MOV.U32 R6, RZ, RZ, R9 ;  /* 0x000000ffff067224 */ /* 0x001fe400078e0009 */
[----:B-1----:R-:W-:-:S08]  /*4e70*/  IMAD.MOV.U32 R7, RZ, RZ, R10 ;  /* 0x000000ffff077224 */ /* 0x002fd000078e000a */
        /* <DEDUP_REMOVED lines=12> */
.L_x_419:
[----:B------:R-:W-:Y:S05]  /*4f40*/  BSYNC.RECONVERGENT B1 ;  /* 0x0000000000017941 */ /* 0x000fea0003800200 */
.L_x_418:
[----:B0-----:R0:W0:Y:S01]  /*4f50*/  SHFL.DOWN PT, R9, R2, 0x8, 0x1f ;  /* 0x09001f0002097f89 */ /* 0x00102200000e0000 */
[----:B------:R-:W-:Y:S01]  /*4f60*/  BSSY.RECONVERGENT B1, `(.L_x_420) ;  /* 0x0000017000017945 */ /* 0x000fe20003800200 */
[----:B---3--:R-:W-:Y:S02]  /*4f70*/  IMAD.MOV.U32 R3, RZ, RZ, R2 ;  /* 0x000000ffff037224 */ /* 0x008fe400078e0002 */
[----:B--2---:R2:W3:Y:S01]  /*4f80*/  SHFL.DOWN PT, R11, R6, 0x8, 0x1f ;  /* 0x09001f00060b7f89 */ /* 0x0044e200000e0000 */
[----:B------:R-:W-:Y:S02]  /*4f90*/  IMAD.MOV.U32 R4, RZ, RZ, R6 ;  /* 0x000000ffff047224 */ /* 0x000fe400078e0006 */
[----:B------:R-:W-:Y:S01]  /*4fa0*/  IMAD.MOV.U32 R5, RZ, RZ, R7 ;  /* 0x000000ffff057224 */ /* 0x000fe200078e0007 */
[----:B----4-:R2:W4:Y:S01]  /*4fb0*/  SHFL.DOWN PT, R8, R7, 0x8, 0x1f ;  /* 0x09001f0007087f89 */ /* 0x01052200000e0000 */
[----:B------:R-:W-:Y:S05]  /*4fc0*/  @P4 BRA `(.L_x_421) ;  /* 0x0000000000404947 */ /* 0x000fea0003800000 */
[----:B0-----:R-:W-:Y:S01]  /*4fd0*/  FSETP.GEU.AND P0, PT, R2, R9, PT ;  /* 0x000000090200720b */ /* 0x001fe20003f0e000 */
[----:B------:R-:W-:Y:S02]  /*4fe0*/  IMAD.MOV.U32 R3, RZ, RZ, R9 ;  /* 0x000000ffff037224 */ /* 0x000fe400078e0009 */
[----:B---3--:R-:W-:Y:S02]  /*4ff0*/  IMAD.MOV.U32 R4, RZ, RZ, R11 ;  /* 0x000000ffff047224 */ /* 0x008fe400078e000b */
[----:B----4-:R-:W-:-:S08]  /*5000*/  IMAD.MOV.U32 R5, RZ, RZ, R8 ;  /* 0x000000ffff057224 */ /* 0x010fd000078e0008 */
        /* <DEDUP_REMOVED lines=12> */
.L_x_421:
[----:B------:R-:W-:Y:S05]  /*50d0*/  BSYNC.RECONVERGENT B1 ;  /* 0x0000000000017941 */ /* 0x000fea0003800200 */
.L_x_420:
[----:B0-----:R0:W0:Y:S01]  /*50e0*/  SHFL.DOWN PT, R2, R3, 0x10, 0x1f ;  /* 0x0a001f0003027f89 */ /* 0x00102200000e0000 */
[----:B------:R-:W-:Y:S01]  /*50f0*/  BSSY.RECONVERGENT B1, `(.L_x_422) ;  /* 0x0000017000017945 */ /* 0x000fe20003800200 */
[----:B----4-:R-:W-:Y:S02]  /*5100*/  IMAD.MOV.U32 R8, RZ, RZ, R3 ;  /* 0x000000ffff087224 */ /* 0x010fe400078e0003 */
[----:B------:R4:W0:Y:S01]  /*5110*/  SHFL.DOWN PT, R9, R4, 0x10, 0x1f ;  /* 0x0a001f0004097f89 */ /* 0x00082200000e0000 */
[----:B--2---:R-:W-:Y:S02]  /*5120*/  IMAD.MOV.U32 R7, RZ, RZ, R4 ;  /* 0x000000ffff077224 */ /* 0x004fe400078e0004 */
[----:B------:R-:W-:Y:S01]  /*5130*/  IMAD.MOV.U32 R6, RZ, RZ, R5 ;  /* 0x000000ffff067224 */ /* 0x000fe200078e0005 */
[----:B-1----:R4:W1:Y:S01]  /*5140*/  SHFL.DOWN PT, R10, R5, 0x10, 0x1f ;  /* 0x0a001f00050a7f89 */ /* 0x00286200000e0000 */
[----:B------:R-:W-:Y:S05]  /*5150*/  @P3 BRA `(.L_x_423) ;  /* 0x0000000000403947 */ /* 0x000fea0003800000 */
[----:B0-----:R-:W-:Y:S01]  /*5160*/  FSETP.GEU.AND P0, PT, R3, R2, PT ;  /* 0x000000020300720b */ /* 0x001fe20003f0e000 */
[----:B------:R-:W-:Y:S02]  /*5170*/  IMAD.MOV.U32 R8, RZ, RZ, R2 ;  /* 0x000000ffff087224 */ /* 0x000fe400078e0002 */
[----:B------:R-:W-:Y:S02]  /*5180*/  IMAD.MOV.U32 R7, RZ, RZ, R9 ;  /* 0x000000ffff077224 */ /* 0x000fe400078e0009 */
        /* <DEDUP_REMOVED lines=13> */
.L_x_423:
[----:B------:R-:W-:Y:S05]  /*5260*/  BSYNC.RECONVERGENT B1 ;  /* 0x0000000000017941 */ /* 0x000fea0003800200 */
.L_x_422:
[----:B------:R-:W-:Y:S04]  /*5270*/  BSSY.RECONVERGENT B1, `(.L_x_424) ;  /* 0x000000c000017945 */ /* 0x000fe80003800200 */
[----:B------:R-:W-:Y:S05]  /*5280*/  @P2 BRA `(.L_x_425) ;  /* 0x0000000000282947 */ /* 0x000fea0003800000 */
[----:B----4-:R-:W2:Y:S01]  /*5290*/  S2R R4, SR_CgaCtaId ;  /* 0x0000000000047919 */ /* 0x010ea20000008800 */
[----:B0-----:R-:W-:Y:S02]  /*52a0*/  MOV R3, 0x400 ;  /* 0x0000040000037802 */ /* 0x001fe40000000f00 */
[----:B------:R-:W-:-:S04]  /*52b0*/  SHF.R.U32.HI R2, RZ, 0x1, R0 ;  /* 0x00000001ff027819 */ /* 0x000fc80000011600 */
[----:B------:R-:W-:Y:S02]  /*52c0*/  LOP3.LUT R2, R2, 0x1f0, RZ, 0xc0, !PT ;  /* 0x000001f002027812 */ /* 0x000fe400078ec0ff */
[----:B--2---:R-:W-:-:S05]  /*52d0*/  LEA R3, R4, R3, 0x18 ;  /* 0x0000000304037211 */ /* 0x004fca00078ec0ff */
[----:B------:R-:W-:Y:S02]  /*52e0*/  IMAD.IADD R5, R2, 0x1, R3 ;  /* 0x0000000102057824 */ /* 0x000fe400078e0203 */
[----:B------:R-:W-:Y:S02]  /*52f0*/  IMAD.MOV.U32 R2, RZ, RZ, R7 ;  /* 0x000000ffff027224 */ /* 0x000fe400078e0007 */
[----:B------:R-:W-:Y:S01]  /*5300*/  IMAD.MOV.U32 R3, RZ, RZ, R6 ;  /* 0x000000ffff037224 */ /* 0x000fe200078e0006 */
[----:B------:R2:W-:Y:S04]  /*5310*/  STS [R5+0x8], R8 ;  /* 0x0000080805007388 */ /* 0x0005e80000000800 */
[----:B------:R2:W-:Y:S02]  /*5320*/  STS.64 [R5+0x10], R2 ;  /* 0x0000100205007388 */ /* 0x0005e40000000a00 */
.L_x_425:
[----:B------:R-:W-:Y:S05]  /*5330*/  BSYNC.RECONVERGENT B1 ;  /* 0x0000000000017941 */ /* 0x000fea0003800200 */
.L_x_424:
        /* <DEDUP_REMOVED lines=8> */
[----:B----4-:R-:W2:Y:S04]  /*53c0*/  LDS.64 R4, [R24+0x20] ;  /* 0x0000200018047984 */ /* 0x010ea80000000a00 */
[----:B------:R4:W1:Y:S04]  /*53d0*/  LDS R18, [R24+0x28] ;  /* 0x0000280018127984 */ /* 0x0008680000000800 */
[----:B------:R4:W1:Y:S01]  /*53e0*/  LDS R16, [R24+0x38] ;  /* 0x0000380018107984 */ /* 0x0008620000000800 */
[----:B0-----:R-:W-:Y:S01]  /*53f0*/  FSETP.GEU.AND P0, PT, R8, R3, PT ;  /* 0x000000030800720b */ /* 0x001fe20003f0e000 */
[----:B------:R-:W-:-:S02]  /*5400*/  IMAD.MOV.U32 R19, RZ, RZ, R3 ;  /* 0x000000ffff137224 */ /* 0x000fc400078e0003 */
[----:B--2---:R-:W-:Y:S02]  /*5410*/  IMAD.MOV.U32 R21, RZ, RZ, R4 ;  /* 0x000000ffff157224 */ /* 0x004fe400078e0004 */
[----:B------:R-:W-:-:S08]  /*5420*/  IMAD.MOV.U32 R20, RZ, RZ, R5 ;  /* 0x000000ffff147224 */ /* 0x000fd000078e0005 */
[----:B-1--4-:R-:W-:Y:S05]  /*5430*/  @!P0 BRA `(.L_x_427) ;  /* 0x00000000002c8947 */ /* 0x012fea0003800000 */
        /* <DEDUP_REMOVED lines=11> */
.L_x_427:
[----:B------:R-:W-:Y:S05]  /*54f0*/  BSYNC.RECONVERGENT B1 ;  /* 0x0000000000017941 */ /* 0x000fea0003800200 */
.L_x_426:
[----:B------:R-:W0:Y:S01]  /*5500*/  LDS.64 R4, [R24+0x30] ;  /* 0x0000300018047984 */ /* 0x000e220000000a00 */
[----:B------:R-:W-:Y:S01]  /*5510*/  FSETP.GEU.AND P0, PT, R19, R18, PT ;  /* 0x000000121300720b */ /* 0x000fe20003f0e000 */
[----:B------:R-:W-:Y:S01]  /*5520*/  BSSY.RECONVERGENT B1, `(.L_x_428) ;  /* 0x0000019000017945 */ /* 0x000fe20003800200 */
[----:B------:R-:W-:Y:S01]  /*5530*/  IMAD.MOV.U32 R23, RZ, RZ, R18 ;  /* 0x000000ffff177224 */ /* 0x000fe200078e0012 */
[----:B------:R1:W2:Y:S04]  /*5540*/  LDS R17, [R24+0x48] ;  /* 0x0000480018117984 */ /* 0x0002a80000000800 */
[----:B------:R1:W4:Y:S04]  /*5550*/  LDS R15, [R24+0x58] ;  /* 0x00005800180f7984 */ /* 0x0003280000000800 */
[----:B------:R1:W1:Y:S04]  /*5560*/  LDS R14, [R24+0x68] ;  /* 0x00006800180e7984 */ /* 0x0002680000000800 */
[----:B------:R0:W1:Y:S04]  /*5570*/  LDS R0, [R24+0x78] ;  /* 0x0000780018007984 */ /* 0x0000680000000800 */
[----:B------:R0:W1:Y:S04]  /*5580*/  LDS.64 R6, [R24+0x40] ;  /* 0x0000400018067984 */ /* 0x0000680000000a00 */
[----:B------:R0:W1:Y:S04]  /*5590*/  LDS.64 R8, [R24+0x50] ;  /* 0x0000500018087984 */ /* 0x0000680000000a00 */
[----:B---3--:R3:W1:Y:S04]  /*55a0*/  LDS.64 R10, [R24+0x60] ;  /* 0x00006000180a7984 */ /* 0x0086680000000a00 */
        /* <DEDUP_REMOVED lines=16> */
.L_x_429:
[----:B------:R-:W-:Y:S05]  /*56b0*/  BSYNC.RECONVERGENT B1 ;  /* 0x0000000000017941 */ /* 0x000fea0003800200 */
.L_x_428:
        /* <DEDUP_REMOVED lines=17> */
.L_x_431:
[----:B------:R-:W-:Y:S05]  /*57d0*/  BSYNC.RECONVERGENT B1 ;  /* 0x0000000000017941 */ /* 0x000fea0003800200 */
.L_x_430:
[----:B--2---:R-:W-:Y:S01]  /*57e0*/  FSETP.GEU.AND P0, PT, R4, R17, PT ;  /* 0x000000110400720b */ /* 0x004fe20003f0e000 */
        /* <DEDUP_REMOVED lines=16> */
.L_x_433:
[----:B------:R-:W-:Y:S05]  /*58f0*/  BSYNC.RECONVERGENT B1 ;  /* 0x0000000000017941 */ /* 0x000fea0003800200 */
.L_x_432:
[----:B----4-:R-:W-:Y:S01]  /*5900*/  FSETP.GEU.AND P0, PT, R6, R15, PT ;  /* 0x0000000f0600720b */ /* 0x010fe20003f0e000 */
        /* <DEDUP_REMOVED lines=16> */
.L_x_435:
[----:B------:R-:W-:Y:S05]  /*5a10*/  BSYNC.RECONVERGENT B1 ;  /* 0x0000000000017941 */ /* 0x000fea0003800200 */
.L_x_434:
        /* <DEDUP_REMOVED lines=17> */
.L_x_437:
[----:B------:R-:W-:Y:S05]  /*5b30*/  BSYNC.RECONVERGENT B1 ;  /* 0x0000000000017941 */ /* 0x000fea0003800200 */
.L_x_436:
        /* <DEDUP_REMOVED lines=16> */
.L_x_358:
[----:B------:R-:W-:Y:S05]  /*5c40*/  BSYNC.RECONVERGENT B0 ;  /* 0x0000000000007941 */ /* 0x000fea0003800200 */
.L_x_325:
[----:B------:R-:W-:Y:S05]  /*5c50*/  @P1 EXIT ;  /* 0x000000000000194d */ /* 0x000fea0003800000 */
[----:B0-2-4-:R-:W0:Y:S01]  /*5c60*/  LDC.64 R2, c[0x0][0x388] ;  /* 0x0000e200ff027b82 */ /* 0x015e220000000a00 */
[----:B------:R-:W-:-:S04]  /*5c70*/  LOP3.LUT R7, R7, R6, RZ, 0x3c, !PT ;  /* 0x0000000607077212 */ /* 0x000fc800078e3cff */
[----:B------:R-:W-:-:S04]  /*5c80*/  LOP3.LUT R6, R7, R6, RZ, 0x3c, !PT ;  /* 0x0000000607067212 */ /* 0x000fc800078e3cff */
[----:B------:R-:W-:-:S05]  /*5c90*/  LOP3.LUT R7, R7, R6, RZ, 0x3c, !PT ;  /* 0x0000000607077212 */ /* 0x000fca00078e3cff */
[----:B0-----:R-:W-:Y:S04]  /*5ca0*/  STG.E.64 desc[UR10][R2.64+0x8], R6 ;  /* 0x0000080602007986 */ /* 0x001fe8000c101b0a */
[----:B------:R-:W-:Y:S01]  /*5cb0*/  STG.E desc[UR10][R2.64], R8 ;  /* 0x0000000802007986 */ /* 0x000fe2000c10190a */
[----:B------:R-:W-:Y:S05]  /*5cc0*/  EXIT ;  /* 0x000000000000794d */ /* 0x000fea0003800000 */
.L_x_438:
        /* <DEDUP_REMOVED lines=11> */
.L_x_2319:


//--------------------- .text._ZN6thrust24THRUST_300001_SM_1000_NS8cuda_cub4core6detail13_kernel_agentINS1_8__reduce11ReduceAgentINS0_12zip_iteratorIN4cuda3std3__45tupleIJNS0_6detail15normal_iteratorINS0_10device_ptrIfEEEENS0_17counting_iteratorIlNS0_11use_defaultESI_SI_EEEEEEEPNSB_IJflEEESM_lNS1_9__extrema9arg_max_fIflNSA_4lessIfEEEEEEJSL_SN_lN3cub18CUB_300001_SM_100013GridEvenShareIlEENSV_9GridQueueIyEESS_EEEvDpT0_ --------------------------
	.section	.text._ZN6thrust24THRUST_300001_SM_1000_NS8cuda_cub4core6detail13_kernel_agentINS1_8__reduce11ReduceAgentINS0_12zip_iteratorIN4cuda3std3__45tupleIJNS0_6detail15normal_iteratorINS0_10device_ptrIfEEEENS0_17counting_iteratorIlNS0_11use_defaultESI_SI_EEEEEEEPNSB_IJflEEESM_lNS1_9__extrema9arg_max_fIflNSA_4lessIfEEEEEEJSL_SN_lN3cub18CUB_300001_SM_100013GridEvenShareIlEENSV_9GridQueueIyEESS_EEEvDpT0_,"ax",@progbits
	.align	128
        .global         _ZN6thrust24THRUST_300001_SM_1000_NS8cuda_cub4core6detail13_kernel_agentINS1_8__reduce11ReduceAgentINS0_12zip_iteratorIN4cuda3std3__45tupleIJNS0_6detail15normal_iteratorINS0_10device_ptrIfEEEENS0_17counting_iteratorIlNS0_11use_defaultESI_SI_EEEEEEEPNSB_IJflEEESM_lNS1_9__extrema9arg_max_fIflNSA_4lessIfEEEEEEJSL_SN_lN3cub18CUB_300001_SM_100013GridEvenShareIlEENSV_9GridQueueIyEESS_EEEvDpT0_
        .type           _ZN6thrust24THRUST_300001_SM_1000_NS8cuda_cub4core6detail13_kernel_agentINS1_8__reduce11ReduceAgentINS0_12zip_iteratorIN4cuda3std3__45tupleIJNS0_6detail15normal_iteratorINS0_10device_ptrIfEEEENS0_17counting_iteratorIlNS0_11use_defaultESI_SI_EEEEEEEPNSB_IJflEEESM_lNS1_9__extrema9arg_max_fIflNSA_4lessIfEEEEEEJSL_SN_lN3cub18CUB_300001_SM_100013GridEvenShareIlEENSV_9GridQueueIyEESS_EEEvDpT0_,@function
        .size           _ZN6thrust24THRUST_300001_SM_1000_NS8cuda_cub4core6detail13_kernel_agentINS1_8__reduce11ReduceAgentINS0_12zip_iteratorIN4cuda3std3__45tupleIJNS0_6detail15normal_iteratorINS0_10device_ptrIfEEEENS0_17counting_iteratorIlNS0_11use_defaultESI_SI_EEEEEEEPNSB_IJflEEESM_lNS1_9__extrema9arg_max_fIflNSA_4lessIfEEEEEEJSL_SN_lN3cub18CUB_300001_SM_100013GridEvenShareIlEENSV_9GridQueueIyEESS_EEEvDpT0_,(.L_x_2320 - _ZN6thrust24THRUST_300001_SM_1000_NS8cuda_cub4core6detail13_kernel_agentINS1_8__reduce11ReduceAgentINS0_12zip_iteratorIN4cuda3std3__45tupleIJNS0_6detail15normal_iteratorINS0_10device_ptrIfEEEENS0_17counting_iteratorIlNS0_11use_defaultESI_SI_EEEEEEEPNSB_IJflEEESM_lNS1_9__extrema9arg_max_fIflNSA_4lessIfEEEEEEJSL_SN_lN3cub18CUB_300001_SM_100013GridEvenShareIlEENSV_9GridQueueIyEESS_EEEvDpT0_)
        .other          _ZN6thrust24THRUST_300001_SM_1000_NS8cuda_cub4core6detail13_kernel_agentINS1_8__reduce11ReduceAgentINS0_12zip_iteratorIN4cuda3std3__45tupleIJNS0_6detail15normal_iteratorINS0_10device_ptrIfEEEENS0_17counting_iteratorIlNS0_11use_defaultESI_SI_EEEEEEEPNSB_IJflEEESM_lNS1_9__extrema9arg_max_fIflNSA_4lessIfEEEEEEJSL_SN_lN3cub18CUB_300001_SM_100013GridEvenShareIlEENSV_9GridQueueIyEESS_EEEvDpT0_,@"STO_CUDA_ENTRY STV_DEFAULT"
_ZN6thrust24THRUST_300001_SM_1000_NS8cuda_cub4core6detail13_kernel_agentINS1_8__reduce11ReduceAgentINS0_12zip_iteratorIN4cuda3std3__45tupleIJNS0_6detail15normal_iteratorINS0_10device_ptrIfEEEENS0_17counting_iteratorIlNS0_11use_defaultESI_SI_EEEEEEEPNSB_IJflEEESM_lNS1_9__extrema9arg_max_fIflNSA_4lessIfEEEEEEJSL_SN_lN3cub18CUB_300001_SM_100013GridEvenShareIlEENSV_9GridQueueIyEESS_EEEvDpT0_:
.text._ZN6thrust24THRUST_300001_SM_1000_NS8cuda_cub4core6detail13_kernel_agentINS1_8__reduce11ReduceAgentINS0_12zip_iteratorIN4cuda3std3__45tupleIJNS0_6detail15normal_iteratorINS0_10device_ptrIfEEEENS0_17counting_iteratorIlNS0_11use_defaultESI_SI_EEEEEEEPNSB_IJflEEESM_lNS1_9__extrema9arg_max_fIflNSA_4lessIfEEEEEEJSL_SN_lN3cub18CUB_300001_SM_100013GridEvenShareIlEENSV_9GridQueueIyEESS_EEEvDpT0_:
[----:B------:R-:W-:Y:S01]  /*0000*/  LDC R1, c[0x0][0x37c] ;  /* 0x0000df00ff017b82 */ /* 0x000fe20000000800 */
[----:B------:R-:W0:Y:S01]  /*0010*/  S2R R0, SR_CTAID.X ;  /* 0x0000000000007919 */ /* 0x000e220000002500 */
[----:B------:R-:W1:Y:S01]  /*0020*/  LDCU.64 UR4, c[0x0][0x398] ;  /* 0x00007300ff0477ac */ /* 0x000e620008000a00 */
[----:B------:R-:W-:Y:S01]  /*0030*/  BSSY.RECONVERGENT B0, `(.L_x_439) ;  /* 0x00005a5000007945 */ /* 0x000fe20003800200 */
[----:B------:R-:W2:Y:S01]  /*0040*/  LDCU UR6, c[0x0][0x370] ;  /* 0x00006e00ff0677ac */ /* 0x000ea20008000800 */
[----:B------:R-:W3:Y:S01]  /*0050*/  LDCU.64 UR10, c[0x0][0x358] ;  /* 0x00006b00ff0a77ac */ /* 0x000ee20008000a00 */
[----:B-1----:R-:W-:Y:S02]  /*0060*/  IMAD.U32 R7, RZ, RZ, UR4 ;  /* 0x00000004ff077e24 */ /* 0x002fe4000f8e00ff */
[----:B------:R-:W-:Y:S01]  /*0070*/  IMAD.U32 R18, RZ, RZ, UR5 ;  /* 0x00000005ff127e24 */ /* 0x000fe2000f8e00ff */
[----:B--2---:R-:W-:Y:S01]  /*0080*/  UIMAD UR6, UR6, 0x500, URZ ;  /* 0x00000500060678a4 */ /* 0x004fe2000f8e02ff */
[----:B0-----:R-:W-:-:S05]  /*0090*/  IMAD R6, R0, 0x500, RZ ;  /* 0x0000050000067824 */ /* 0x001fca00078e02ff */
[----:B------:R-:W-:-:S04]  /*00a0*/  IADD3 R2, P1, PT, R6, 0x500, RZ ;  /* 0x0000050006027810 */ /* 0x000fc80007f3e0ff */
[----:B------:R-:W-:Y:S01]  /*00b0*/  ISETP.GT.U32.AND P0, PT, R2, R7, PT ;  /* 0x000000070200720c */ /* 0x000fe20003f04070 */
[----:B------:R-:W-:-:S05]  /*00c0*/  IMAD.X R3, RZ, RZ, RZ, P1 ;  /* 0x000000ffff037224 */ /* 0x000fca00008e06ff */
[----:B------:R-:W-:-:S13]  /*00d0*/  ISETP.GT.AND.EX P0, PT, R3, R18, PT, P0 ;  /* 0x000000120300720c */ /* 0x000fda0003f04300 */
[----:B---3--:R-:W-:Y:S05]  /*00e0*/  @!P0 BRA `(.L_x_440) ;  /* 0x0000003000d48947 */ /* 0x008fea0003800000 */
[----:B------:R-:W0:Y:S01]  /*00f0*/  S2R R9, SR_TID.X ;  /* 0x0000000000097919 */ /* 0x000e220000002100 */
[----:B------:R-:W-:Y:S01]  /*0100*/  IMAD.IADD R10, R7, 0x1, -R6 ;  /* 0x00000001070a7824 */ /* 0x000fe200078e0a06 */
[----:B------:R-:W-:Y:S01]  /*0110*/  BSSY.RECONVERGENT B1, `(.L_x_441) ;  /* 0x0000010000017945 */ /* 0x000fe20003800200 */
[----:B------:R-:W-:Y:S02]  /*0120*/  IMAD.MOV.U32 R12, RZ, RZ, RZ ;  /* 0x000000ffff0c7224 */ /* 0x000fe400078e00ff */
[----:B------:R-:W-:Y:S02]  /*0130*/  IMAD.MOV.U32 R11, RZ, RZ, RZ ;  /* 0x000000ffff0b7224 */ /* 0x000fe400078e00ff */
[----:B------:R-:W-:Y:S01]  /*0140*/  IMAD.MOV.U32 R8, RZ, RZ, RZ ;  /* 0x000000ffff087224 */ /* 0x000fe200078e00ff */
[----:B0-----:R-:W-:Y:S01]  /*0150*/  ISETP.GE.AND P0, PT, R9, R10, PT ;  /* 0x0000000a0900720c */ /* 0x001fe20003f06270 */
[----:B------:R-:W-:-:S12]  /*0160*/  IMAD.MOV.U32 R13, RZ, RZ, R9 ;  /* 0x000000ffff0d7224 */ /* 0x000fd800078e0009 */
[----:B------:R-:W-:Y:S05]  /*0170*/  @P0 BRA `(.L_x_442) ;  /* 0x0000000000240947 */ /* 0x000fea0003800000 */
[----:B------:R-:W0:Y:S01]  /*0180*/  LDCU.128 UR4, c[0x0][0x380] ;  /* 0x00007000ff0477ac */ /* 0x000e220008000c00 */
[----:B------:R-:W-:-:S05]  /*0190*/  IADD3 R11, P0, PT, R6, R9, RZ ;  /* 0x00000009060b7210 */ /* 0x000fca0007f1e0ff */
[----:B------:R-:W-:Y:S01]  /*01a0*/  IMAD.X R8, RZ, RZ, RZ, P0 ;  /* 0x000000ffff087224 */ /* 0x000fe200000e06ff */
[----:B0-----:R-:W-:-:S04]  /*01b0*/  LEA R2, P1, R11, UR4, 0x2 ;  /* 0x000000040b027c11 */ /* 0x001fc8000f8210ff */
[----:B------:R-:W-:-:S05]  /*01c0*/  LEA.HI.X R3, R11, UR5, R8, 0x2, P1 ;  /* 0x000000050b037c11 */ /* 0x000fca00088f1408 */
[----:B------:R0:W5:Y:S01]  /*01d0*/  LDG.E R12, desc[UR10][R2.64] ;  /* 0x0000000a020c7981 */ /* 0x000162000c1e1900 */
[----:B------:R-:W-:Y:S01]  /*01e0*/  IADD3 R11, P0, PT, R11, UR6, RZ ;  /* 0x000000060b0b7c10 */ /* 0x000fe2000ff1e0ff */
[----:B------:R-:W-:-:S03]  /*01f0*/  VIADD R13, R9, 0x100 ;  /* 0x00000100090d7836 */ /* 0x000fc60000000000 */
[----:B------:R-:W-:-:S09]  /*0200*/  IADD3.X R8, PT, PT, R8, UR7, RZ, P0, !PT ;  /* 0x0000000708087c10 */ /* 0x000fd200087fe4ff */
.L_x_442:
[----:B------:R-:W-:Y:S05]  /*0210*/  BSYNC.RECONVERGENT B1 ;  /* 0x0000000000017941 */ /* 0x000fea0003800200 */
.L_x_441:
[----:B------:R-:W-:Y:S01]  /*0220*/  ISETP.GE.AND P0, PT, R13, R10, PT ;  /* 0x0000000a0d00720c */ /* 0x000fe20003f06270 */
[----:B------:R-:W-:-:S12]  /*0230*/  BSSY.RECONVERGENT B1, `(.L_x_443) ;  /* 0x0000099000017945 */ /* 0x000fd80003800200 */
[----:B------:R-:W-:Y:S05]  /*0240*/  @P0 BRA `(.L_x_444) ;  /* 0x00000008005c0947 */ /* 0x000fea0003800000 */
[----:B0-----:R-:W-:Y:S01]  /*0250*/  LOP3.LUT R2, RZ, R13, RZ, 0x33, !PT ;  /* 0x0000000dff027212 */ /* 0x001fe200078e33ff */
[----:B------:R-:W-:Y:S03]  /*0260*/  BSSY.RECONVERGENT B2, `(.L_x_445) ;  /* 0x000002e000027945 */ /* 0x000fe60003800200 */
[----:B------:R-:W-:-:S04]  /*0270*/  IADD3 R15, PT, PT, -R6, R7, R2 ;  /* 0x00000007060f7210 */ /* 0x000fc80007ffe102 */
[----:B------:R-:W-:-:S04]  /*0280*/  LOP3.LUT R2, R15, 0x300, RZ, 0xc0, !PT ;  /* 0x000003000f027812 */ /* 0x000fc800078ec0ff */
[----:B------:R-:W-:-:S13]  /*0290*/  ISETP.NE.AND P0, PT, R2, 0x300, PT ;  /* 0x000003000200780c */ /* 0x000fda0003f05270 */
[----:B------:R-:W-:Y:S05]  /*02a0*/  @!P0 BRA `(.L_x_446) ;  /* 0x0000000000a48947 */ /* 0x000fea0003800000 */
[----:B------:R-:W0:Y:S01]  /*02b0*/  LDCU.128 UR4, c[0x0][0x380] ;  /* 0x00007000ff0477ac */ /* 0x000e220008000c00 */
[----:B------:R-:W-:Y:S02]  /*02c0*/  IADD3 R3, P0, PT, R6, R13, RZ ;  /* 0x0000000d06037210 */ /* 0x000fe40007f1e0ff */
[----:B------:R-:W-:-:S03]  /*02d0*/  LEA.HI R2, R15, 0x1, RZ, 0x18 ;  /* 0x000000010f027811 */ /* 0x000fc600078fc0ff */
[----:B------:R-:W-:Y:S01]  /*02e0*/  IMAD.X R14, RZ, RZ, RZ, P0 ;  /* 0x000000ffff0e7224 */ /* 0x000fe200000e06ff */
[----:B------:R-:W-:-:S05]  /*02f0*/  LOP3.LUT R2, R2, 0x3, RZ, 0xc0, !PT ;  /* 0x0000000302027812 */ /* 0x000fca00078ec0ff */
[----:B------:R-:W-:Y:S01]  /*0300*/  IMAD.MOV R4, RZ, RZ, -R2 ;  /* 0x000000ffff047224 */ /* 0x000fe200078e0a02 */
[C---:B0-----:R-:W-:Y:S02]  /*0310*/  LEA R5, P2, R3.reuse, UR4, 0x2 ;  /* 0x0000000403057c11 */ /* 0x041fe4000f8410ff */
[C---:B------:R-:W-:Y:S02]  /*0320*/  IADD3 R7, P1, PT, R3.reuse, UR6, RZ ;  /* 0x0000000603077c10 */ /* 0x040fe4000ff3e0ff */
[----:B------:R-:W-:Y:S02]  /*0330*/  LEA.HI.X R3, R3, UR5, R14, 0x2, P2 ;  /* 0x0000000503037c11 */ /* 0x000fe400090f140e */
[----:B------:R-:W-:-:S09]  /*0340*/  IADD3.X R14, PT, PT, R14, UR7, RZ, P1, !PT ;  /* 0x000000070e0e7c10 */ /* 0x000fd20008ffe4ff */
.L_x_449:
[----:B------:R-:W-:-:S05]  /*0350*/  IMAD.MOV.U32 R2, RZ, RZ, R5 ;  /* 0x000000ffff027224 */ /* 0x000fca00078e0005 */
[----:B------:R-:W2:Y:S01]  /*0360*/  LDG.E R19, desc[UR10][R2.64] ;  /* 0x0000000a02137981 */ /* 0x000ea2000c1e1900 */
[----:B------:R-:W-:Y:S01]  /*0370*/  VIADD R4, R4, 0x1 ;  /* 0x0000000104047836 */ /* 0x000fe20000000000 */
[----:B------:R-:W-:Y:S01]  /*0380*/  BSSY.RECONVERGENT B3, `(.L_x_447) ;  /* 0x0000016000037945 */ /* 0x000fe20003800200 */
[----:B------:R-:W-:Y:S01]  /*0390*/  IMAD.MOV.U32 R18, RZ, RZ, R11 ;  /* 0x000000ffff127224 */ /* 0x000fe200078e000b */
[----:B------:R-:W-:Y:S01]  /*03a0*/  IADD3 R5, P3, PT, R5, 0x400, RZ ;  /* 0x0000040005057810 */ /* 0x000fe20007f7e0ff */
[----:B------:R-:W-:Y:S01]  /*03b0*/  IMAD.MOV.U32 R17, RZ, RZ, R8 ;  /* 0x000000ffff117224 */ /* 0x000fe200078e0008 */
[----:B------:R-:W-:Y:S01]  /*03c0*/  ISETP.NE.AND P2, PT, R4, RZ, PT ;  /* 0x000000ff0400720c */ /* 0x000fe20003f45270 */
[----:B-----5:R-:W-:Y:S02]  /*03d0*/  IMAD.MOV.U32 R16, RZ, RZ, R12 ;  /* 0x000000ffff107224 */ /* 0x020fe400078e000c */
[----:B------:R-:W-:Y:S02]  /*03e0*/  IMAD.MOV.U32 R11, RZ, RZ, R7 ;  /* 0x000000ffff0b7224 */ /* 0x000fe400078e0007 */
[----:B------:R-:W-:Y:S01]  /*03f0*/  IMAD.MOV.U32 R8, RZ, RZ, R14 ;  /* 0x000000ffff087224 */ /* 0x000fe200078e000e */
[----:B--2---:R-:W-:Y:S01]  /*0400*/  FSETP.GEU.AND P0, PT, R12, R19, PT ;  /* 0x000000130c00720b */ /* 0x004fe20003f0e000 */
[----:B------:R-:W-:-:S12]  /*0410*/  IMAD.MOV.U32 R12, RZ, RZ, R19 ;  /* 0x000000ffff0c7224 */ /* 0x000fd800078e0013 */
        /* <DEDUP_REMOVED lines=12> */
.L_x_448:
[----:B------:R-:W-:Y:S05]  /*04e0*/  BSYNC.RECONVERGENT B3 ;  /* 0x0000000000037941 */ /* 0x000fea0003800200 */
.L_x_447:
[----:B------:R-:W-:Y:S01]  /*04f0*/  IADD3 R7, P0, PT, R7, 0x100, RZ ;  /* 0x0000010007077810 */ /* 0x000fe20007f1e0ff */
[----:B------:R-:W-:Y:S02]  /*0500*/  VIADD R13, R13, 0x100 ;  /* 0x000001000d0d7836 */ /* 0x000fe40000000000 */
[----:B------:R-:W-:Y:S02]  /*0510*/  IMAD.X R3, RZ, RZ, R3, P3 ;  /* 0x000000ffff037224 */ /* 0x000fe400018e0603 */
[----:B------:R-:W-:Y:S01]  /*0520*/  IMAD.X R14, RZ, RZ, R14, P0 ;  /* 0x000000ffff0e7224 */ /* 0x000fe200000e060e */
[----:B------:R-:W-:Y:S07]  /*0530*/  @P2 BRA `(.L_x_449) ;  /* 0xfffffffc00842947 */ /* 0x000fee000383ffff */
.L_x_446:
[----:B------:R-:W-:Y:S05]  /*0540*/  BSYNC.RECONVERGENT B2 ;  /* 0x0000000000027941 */ /* 0x000fea0003800200 */
.L_x_445:
[----:B------:R-:W-:-:S13]  /*0550*/  ISETP.GE.U32.AND P0, PT, R15, 0x300, PT ;  /* 0x000003000f00780c */ /* 0x000fda0003f06070 */
[----:B------:R-:W-:Y:S05]  /*0560*/  @!P0 BRA `(.L_x_444) ;  /* 0x0000000400948947 */ /* 0x000fea0003800000 */
[----:B------:R-:W0:Y:S01]  /*0570*/  LDC.64 R4, c[0x0][0x380] ;  /* 0x0000e000ff047b82 */ /* 0x000e220000000a00 */
[----:B------:R-:W-:-:S07]  /*0580*/  VIADD R7, R13, 0x200 ;  /* 0x000002000d077836 */ /* 0x000fce0000000000 */
[----:B------:R-:W1:Y:S02]  /*0590*/  LDC.64 R2, c[0x0][0x388] ;  /* 0x0000e200ff027b82 */ /* 0x000e640000000a00 */
.L_x_458:
[----:B------:R-:W-:-:S05]  /*05a0*/  VIADD R13, R7, 0xfffffe00 ;  /* 0xfffffe00070d7836 */ /* 0x000fca0000000000 */
[----:B------:R-:W-:-:S04]  /*05b0*/  IADD3 R19, P0, PT, R6, R13, RZ ;  /* 0x0000000d06137210 */ /* 0x000fc80007f1e0ff */
[----:B------:R-:W-:Y:S02]  /*05c0*/  LEA.HI.X.SX32 R18, R13, RZ, 0x1, P0 ;  /* 0x000000ff0d127211 */ /* 0x000fe400000f0eff */
[----:B0-----:R-:W-:-:S04]  /*05d0*/  LEA R16, P0, R19, R4, 0x2 ;  /* 0x0000000413107211 */ /* 0x001fc800078010ff */
[----:B------:R-:W-:-:S05]  /*05e0*/  LEA.HI.X R17, R19, R5, R18, 0x2, P0 ;  /* 0x0000000513117211 */ /* 0x000fca00000f1412 */
[----:B------:R-:W2:Y:S04]  /*05f0*/  LDG.E R25, desc[UR10][R16.64] ;  /* 0x0000000a10197981 */ /* 0x000ea8000c1e1900 */
[----:B-----5:R0:W5:Y:S04]  /*0600*/  LDG.E R15, desc[UR10][R16.64+0x400] ;  /* 0x0004000a100f7981 */ /* 0x020168000c1e1900 */
[----:B------:R0:W5:Y:S04]  /*0610*/  LDG.E R13, desc[UR10][R16.64+0x800] ;  /* 0x0008000a100d7981 */ /* 0x000168000c1e1900 */
[----:B------:R0:W5:Y:S01]  /*0620*/  LDG.E R14, desc[UR10][R16.64+0xc00] ;  /* 0x000c000a100e7981 */ /* 0x000162000c1e1900 */
[----:B-1----:R-:W-:Y:S01]  /*0630*/  IADD3 R20, P1, PT, R19, R2, RZ ;  /* 0x0000000213147210 */ /* 0x002fe20007f3e0ff */
[----:B------:R-:W-:Y:S01]  /*0640*/  BSSY.RECONVERGENT B2, `(.L_x_450) ;  /* 0x0000013000027945 */ /* 0x000fe20003800200 */
[----:B------:R-:W-:-:S03]  /*0650*/  VIADD R19, R7, 0xffffff00 ;  /* 0xffffff0007137836 */ /* 0x000fc60000000000 */
[----:B------:R-:W-:Y:S02]  /*0660*/  IMAD.X R23, R18, 0x1, R3, P1 ;  /* 0x0000000112177824 */ /* 0x000fe400008e0603 */
[----:B------:R-:W-:Y:S02]  /*0670*/  IMAD.MOV.U32 R21, RZ, RZ, R20 ;  /* 0x000000ffff157224 */ /* 0x000fe400078e0014 */
[----:B------:R-:W-:Y:S01]  /*0680*/  IMAD.MOV.U32 R22, RZ, RZ, R23 ;  /* 0x000000ffff167224 */ /* 0x000fe200078e0017 */
[----:B--2---:R-:W-:Y:S01]  /*0690*/  FSETP.GEU.AND P0, PT, R12, R25, PT ;  /* 0x000000190c00720b */ /* 0x004fe20003f0e000 */
[----:B------:R-:W-:-:S12]  /*06a0*/  IMAD.MOV.U32 R18, RZ, RZ, R25 ;  /* 0x000000ffff127224 */ /* 0x000fd800078e0019 */
[----:B0-----:R-:W-:Y:S05]  /*06b0*/  @!P0 BRA `(.L_x_451) ;  /* 0x00000000002c8947 */ /* 0x001fea0003800000 */
        /* <DEDUP_REMOVED lines=11> */
.L_x_451:
[----:B------:R-:W-:Y:S05]  /*0770*/  BSYNC.RECONVERGENT B2 ;  /* 0x0000000000027941 */ /* 0x000fea0003800200 */
.L_x_450:
[----:B-----5:R-:W-:Y:S01]  /*0780*/  FSETP.GEU.AND P0, PT, R18, R15, PT ;  /* 0x0000000f1200720b */ /* 0x020fe20003f0e000 */
[----:B------:R-:W-:Y:S01]  /*0790*/  BSSY.RECONVERGENT B2, `(.L_x_452) ;  /* 0x0000013000027945 */ /* 0x000fe20003800200 */
[----:B------:R-:W-:Y:S02]  /*07a0*/  SHF.R.S32.HI R8, RZ, 0x1f, R19 ;  /* 0x0000001fff087819 */ /* 0x000fe40000011413 */
[----:B------:R-:W-:-:S04]  /*07b0*/  IADD3 R12, P1, P2, R19, R2, R6 ;  /* 0x00000002130c7210 */ /* 0x000fc80007a3e006 */
[----:B------:R-:W-:Y:S01]  /*07c0*/  IADD3.X R11, PT, PT, R8, R3, RZ, P1, P2 ;  /* 0x00000003080b7210 */ /* 0x000fe20000fe44ff */
[----:B------:R-:W-:Y:S02]  /*07d0*/  IMAD.MOV.U32 R19, RZ, RZ, R12 ;  /* 0x000000ffff137224 */ /* 0x000fe400078e000c */
[----:B------:R-:W-:Y:S02]  /*07e0*/  IMAD.MOV.U32 R8, RZ, RZ, R15 ;  /* 0x000000ffff087224 */ /* 0x000fe400078e000f */
[----:B------:R-:W-:Y:S01]  /*07f0*/  IMAD.MOV.U32 R20, RZ, RZ, R11 ;  /* 0x000000ffff147224 */ /* 0x000fe200078e000b */
[----:B------:R-:W-:Y:S06]  /*0800*/  @!P0 BRA `(.L_x_453) ;  /* 0x00000000002c8947 */ /* 0x000fec0003800000 */
        /* <DEDUP_REMOVED lines=11> */
.L_x_453:
[----:B------:R-:W-:Y:S05]  /*08c0*/  BSYNC.RECONVERGENT B2 ;  /* 0x0000000000027941 */ /* 0x000fea0003800200 */
.L_x_452:
[----:B------:R-:W-:Y:S01]  /*08d0*/  FSETP.GEU.AND P0, PT, R8, R13, PT ;  /* 0x0000000d0800720b */ /* 0x000fe20003f0e000 */
[C---:B------:R-:W-:Y:S01]  /*08e0*/  VIADD R11, R7.reuse, 0x100 ;  /* 0x00000100070b7836 */ /* 0x040fe20000000000 */
[----:B------:R-:W-:Y:S01]  /*08f0*/  SHF.R.S32.HI R12, RZ, 0x1f, R7 ;  /* 0x0000001fff0c7819 */ /* 0x000fe20000011407 */
[----:B------:R-:W-:Y:S01]  /*0900*/  BSSY.RECONVERGENT B2, `(.L_x_454) ;  /* 0x0000014000027945 */ /* 0x000fe20003800200 */
[-CC-:B------:R-:W-:Y:S01]  /*0910*/  IADD3 R18, P1, P4, R7, R2.reuse, R6.reuse ;  /* 0x0000000207127210 */ /* 0x180fe20007c3e006 */
[----:B------:R-:W-:Y:S01]  /*0920*/  IMAD.MOV.U32 R15, RZ, RZ, R13 ;  /* 0x000000ffff0f7224 */ /* 0x000fe200078e000d */
[----:B------:R-:W-:Y:S02]  /*0930*/  IADD3 R23, P2, P3, R11, R2, R6 ;  /* 0x000000020b177210 */ /* 0x000fe40007b5e006 */
[----:B------:R-:W-:Y:S01]  /*0940*/  IADD3.X R21, PT, PT, R12, R3, RZ, P1, P4 ;  /* 0x000000030c157210 */ /* 0x000fe20000fe84ff */
[----:B------:R-:W-:Y:S01]  /*0950*/  IMAD.MOV.U32 R16, RZ, RZ, R18 ;  /* 0x000000ffff107224 */ /* 0x000fe200078e0012 */
[----:B------:R-:W-:-:S03]  /*0960*/  SHF.R.S32.HI R12, RZ, 0x1f, R11 ;  /* 0x0000001fff0c7819 */ /* 0x000fc6000001140b */
        /* <DEDUP_REMOVED lines=13> */
.L_x_455:
[----:B------:R-:W-:Y:S05]  /*0a40*/  BSYNC.RECONVERGENT B2 ;  /* 0x0000000000027941 */ /* 0x000fea0003800200 */
.L_x_454:
[----:B------:R-:W-:Y:S01]  /*0a50*/  FSETP.GEU.AND P0, PT, R15, R14, PT ;  /* 0x0000000e0f00720b */ /* 0x000fe20003f0e000 */
[----:B------:R-:W-:Y:S01]  /*0a60*/  BSSY.RECONVERGENT B2, `(.L_x_456) ;  /* 0x0000011000027945 */ /* 0x000fe20003800200 */
[----:B------:R-:W-:Y:S01]  /*0a70*/  IADD3.X R18, PT, PT, R12, R3, RZ, P2, P3 ;  /* 0x000000030c127210 */ /* 0x000fe200017e64ff */
[----:B------:R-:W-:Y:S02]  /*0a80*/  IMAD.MOV.U32 R11, RZ, RZ, R23 ;  /* 0x000000ffff0b7224 */ /* 0x000fe400078e0017 */
[----:B------:R-:W-:Y:S02]  /*0a90*/  IMAD.MOV.U32 R12, RZ, RZ, R14 ;  /* 0x000000ffff0c7224 */ /* 0x000fe400078e000e */
[----:B------:R-:W-:-:S06]  /*0aa0*/  IMAD.MOV.U32 R8, RZ, RZ, R18 ;  /* 0x000000ffff087224 */ /* 0x000fcc00078e0012 */
        /* <DEDUP_REMOVED lines=12> */
.L_x_457:
[----:B------:R-:W-:Y:S05]  /*0b70*/  BSYNC.RECONVERGENT B2 ;  /* 0x0000000000027941 */ /* 0x000fea0003800200 */
.L_x_456:
[C---:B------:R-:W-:Y:S02]  /*0b80*/  VIADD R13, R7.reuse, 0x200 ;  /* 0x00000200070d7836 */ /* 0x040fe40000000000 */
[----:B------:R-:W-:-:S03]  /*0b90*/  VIADD R7, R7, 0x400 ;  /* 0x0000040007077836 */ /* 0x000fc60000000000 */
[----:B------:R-:W-:-:S13]  /*0ba0*/  ISETP.GE.AND P0, PT, R13, R10, PT ;  /* 0x0000000a0d00720c */ /* 0x000fda0003f06270 */
[----:B------:R-:W-:Y:S05]  /*0bb0*/  @!P0 BRA `(.L_x_458) ;  /* 0xfffffff800788947 */ /* 0x000fea000383ffff */
.L_x_444:
[----:B------:R-:W-:Y:S05]  /*0bc0*/  BSYNC.RECONVERGENT B1 ;  /* 0x0000000000017941 */ /* 0x000fea0003800200 */
.L_x_443:
[----:B------:R-:W-:-:S13]  /*0bd0*/  ISETP.GE.AND P0, PT, R10, 0x100, PT ;  /* 0x000001000a00780c */ /* 0x000fda0003f06270 */
[----:B------:R-:W-:Y:S05]  /*0be0*/  @!P0 BRA `(.L_x_459) ;  /* 0x00000010008c8947 */ /* 0x000fea0003800000 */
[----:B------:R-:W1:Y:S01]  /*0bf0*/  S2R R10, SR_LANEID ;  /* 0x00000000000a7919 */ /* 0x000e620000000000 */
[----:B------:R-:W-:Y:S01]  /*0c00*/  BSSY.RECONVERGENT B1, `(.L_x_460) ;  /* 0x000001b000017945 */ /* 0x000fe20003800200 */
[----:B------:R-:W-:Y:S01]  /*0c10*/  IMAD.MOV.U32 R6, RZ, RZ, R11 ;  /* 0x000000ffff067224 */ /* 0x000fe200078e000b */
[----:B0----5:R0:W2:Y:S01]  /*0c20*/  SHFL.DOWN PT, R3, R12, 0x1, 0x1f ;  /* 0x08201f000c037f89 */ /* 0x0210a200000e0000 */
[----:B------:R-:W-:Y:S02]  /*0c30*/  IMAD.MOV.U32 R7, RZ, RZ, R8 ;  /* 0x000000ffff077224 */ /* 0x000fe400078e0008 */
[----:B------:R-:W-:Y:S01]  /*0c40*/  IMAD.MOV.U32 R2, RZ, RZ, R12 ;  /* 0x000000ffff027224 */ /* 0x000fe200078e000c */
[----:B------:R0:W3:Y:S04]  /*0c50*/  SHFL.DOWN PT, R4, R11, 0x1, 0x1f ;  /* 0x08201f000b047f89 */ /* 0x0000e800000e0000 */
[----:B------:R0:W4:Y:S01]  /*0c60*/  SHFL.DOWN PT, R5, R8, 0x1, 0x1f ;  /* 0x08201f0008057f89 */ /* 0x00012200000e0000 */
[----:B-1----:R-:W-:-:S02]  /*0c70*/  ISETP.GT.AND P0, PT, R10, 0x1e, PT ;  /* 0x0000001e0a00780c */ /* 0x002fc40003f04270 */
[C---:B------:R-:W-:Y:S02]  /*0c80*/  ISETP.GT.AND P1, PT, R10.reuse, 0x1d, PT ;  /* 0x0000001d0a00780c */ /* 0x040fe40003f24270 */
[----:B------:R-:W-:-:S09]  /*0c90*/  ISETP.GT.AND P3, PT, R10, 0x1b, PT ;  /* 0x0000001b0a00780c */ /* 0x000fd20003f64270 */
[----:B0-234-:R-:W-:Y:S05]  /*0ca0*/  @P0 BRA `(.L_x_461) ;  /* 0x0000000000400947 */ /* 0x01dfea0003800000 */
        /* <DEDUP_REMOVED lines=16> */
.L_x_461:
[----:B------:R-:W-:Y:S05]  /*0db0*/  BSYNC.RECONVERGENT B1 ;  /* 0x0000000000017941 */ /* 0x000fea0003800200 */
.L_x_460:
        /* <DEDUP_REMOVED lines=27> */
.L_x_463:
[----:B------:R-:W-:Y:S05]  /*0f70*/  BSYNC.RECONVERGENT B1 ;  /* 0x0000000000017941 */ /* 0x000fea0003800200 */
.L_x_462:
        /* <DEDUP_REMOVED lines=9> */
[----:B0-----:R-:W-:Y:S02]  /*1010*/  IMAD.MOV.U32 R6, RZ, RZ, R11 ;  /* 0x000000ffff067224 */ /* 0x001fe400078e000b */
[----:B-1----:R-:W-:Y:S02]  /*1020*/  IMAD.MOV.U32 R7, RZ, RZ, R10 ;  /* 0x000000ffff077224 */ /* 0x002fe400078e000a */
        /* <DEDUP_REMOVED lines=13> */
.L_x_465:
[----:B------:R-:W-:Y:S05]  /*1100*/  BSYNC.RECONVERGENT B1 ;  /* 0x0000000000017941 */ /* 0x000fea0003800200 */
.L_x_464:
        /* <DEDUP_REMOVED lines=9> */
[----:B---3--:R-:W-:Y:S02]  /*11a0*/  IMAD.MOV.U32 R4, RZ, RZ, R13 ;  /* 0x000000ffff047224 */ /* 0x008fe400078e000d */
        /* <DEDUP_REMOVED lines=14> */
.L_x_467:
[----:B------:R-:W-:Y:S05]  /*1290*/  BSYNC.RECONVERGENT B1 ;  /* 0x0000000000017941 */ /* 0x000fea0003800200 */
.L_x_466:
[----:B0-----:R0:W0:Y:S01]  /*12a0*/  SHFL.DOWN PT, R2, R3, 0x10, 0x1f ;  /* 0x0a001f0003027f89 */ /* 0x00102200000e0000 */
[----:B------:R-:W-:Y:S01]  /*12b0*/  BSSY.RECONVERGENT B1, `(.L_x_468) ;  /* 0x0000017000017945 */ /* 0x000fe20003800200 */
[----:B--2---:R-:W-:Y:S02]  /*12c0*/  IMAD.MOV.U32 R7, RZ, RZ, R4 ;  /* 0x000000ffff077224 */ /* 0x004fe400078e0004 */
[----:B------:R2:W0:Y:S01]  /*12d0*/  SHFL.DOWN PT, R11, R4, 0x10, 0x1f ;  /* 0x0a001f00040b7f89 */ /* 0x00042200000e0000 */
[----:B----4-:R-:W-:Y:S02]  /*12e0*/  IMAD.MOV.U32 R8, RZ, RZ, R5 ;  /* 0x000000ffff087224 */ /* 0x010fe400078e0005 */
[----:B------:R-:W-:Y:S01]  /*12f0*/  IMAD.MOV.U32 R6, RZ, RZ, R3 ;  /* 0x000000ffff067224 */ /* 0x000fe200078e0003 */
[----:B-1----:R2:W1:Y:S01]  /*1300*/  SHFL.DOWN PT, R10, R5, 0x10, 0x1f ;  /* 0x0a001f00050a7f89 */ /* 0x00246200000e0000 */
[----:B------:R-:W-:Y:S05]  /*1310*/  @P4 BRA `(.L_x_469) ;  /* 0x0000000000404947 */ /* 0x000fea0003800000 */
[----:B0-----:R-:W-:Y:S01]  /*1320*/  FSETP.GEU.AND P0, PT, R3, R2, PT ;  /* 0x000000020300720b */ /* 0x001fe20003f0e000 */
[----:B------:R-:W-:Y:S02]  /*1330*/  IMAD.MOV.U32 R7, RZ, RZ, R11 ;  /* 0x000000ffff077224 */ /* 0x000fe400078e000b */
        /* <DEDUP_REMOVED lines=14> */
.L_x_469:
[----:B------:R-:W-:Y:S05]  /*1420*/  BSYNC.RECONVERGENT B1 ;  /* 0x0000000000017941 */ /* 0x000fea0003800200 */
.L_x_468:
[----:B------:R-:W-:Y:S04]  /*1430*/  BSSY.RECONVERGENT B1, `(.L_x_470) ;  /* 0x000000c000017945 */ /* 0x000fe80003800200 */
[----:B------:R-:W-:Y:S05]  /*1440*/  @P2 BRA `(.L_x_471) ;  /* 0x0000000000282947 */ /* 0x000fea0003800000 */
[----:B--2---:R-:W2:Y:S01]  /*1450*/  S2R R4, SR_CgaCtaId ;  /* 0x0000000000047919 */ /* 0x004ea20000008800 */
        /* <DEDUP_REMOVED lines=9> */
.L_x_471:
[----:B------:R-:W-:Y:S05]  /*14f0*/  BSYNC.RECONVERGENT B1 ;  /* 0x0000000000017941 */ /* 0x000fea0003800200 */
.L_x_470:
[----:B------:R-:W-:Y:S01]  /*1500*/  BAR.SYNC.DEFER_BLOCKING 0x0 ;  /* 0x0000000000007b1d */ /* 0x000fe20000010000 */
[----:B------:R-:W-:-:S13]  /*1510*/  ISETP.NE.AND P2, PT, R9, RZ, PT ;  /* 0x000000ff0900720c */ /* 0x000fda0003f45270 */
[----:B------:R-:W-:Y:S05]  /*1520*/  @P2 BRA `(.L_x_472) ;  /* 0x0000004400542947 */ /* 0x000fea0003800000 */
[----:B0---4-:R-:W0:Y:S01]  /*1530*/  S2R R3, SR_CgaCtaId ;  /* 0x0000000000037919 */ /* 0x011e220000008800 */
[----:B------:R-:W-:Y:S01]  /*1540*/  MOV R2, 0x400 ;  /* 0x0000040000027802 */ /* 0x000fe20000000f00 */
[----:B------:R-:W-:Y:S03]  /*1550*/  BSSY.RECONVERGENT B1, `(.L_x_473) ;  /* 0x0000016000017945 */ /* 0x000fe60003800200 */
[----:B0-----:R-:W-:-:S05]  /*1560*/  LEA R26, R3, R2, 0x18 ;  /* 0x00000002031a7211 */ /* 0x001fca00078ec0ff */
[----:B--2---:R-:W0:Y:S04]  /*1570*/  LDS R5, [R26+0x18] ;  /* 0x000018001a057984 */ /* 0x004e280000000800 */
[----:B------:R2:W4:Y:S04]  /*1580*/  LDS.64 R2, [R26+0x20] ;  /* 0x000020001a027984 */ /* 0x0005280000000a00 */
[----:B------:R2:W1:Y:S04]  /*1590*/  LDS R22, [R26+0x28] ;  /* 0x000028001a167984 */ /* 0x0004680000000800 */
[----:B------:R2:W1:Y:S01]  /*15a0*/  LDS R16, [R26+0x38] ;  /* 0x000038001a107984 */ /* 0x0004620000000800 */
[----:B0-----:R-:W-:Y:S01]  /*15b0*/  FSETP.GEU.AND P0, PT, R6, R5, PT ;  /* 0x000000050600720b */ /* 0x001fe20003f0e000 */
[----:B------:R-:W-:-:S12]  /*15c0*/  IMAD.MOV.U32 R21, RZ, RZ, R5 ;  /* 0x000000ffff157224 */ /* 0x000fd800078e0005 */
[----:B-12-4-:R-:W-:Y:S05]  /*15d0*/  @!P0 BRA `(.L_x_474) ;  /* 0x0000000000348947 */ /* 0x016fea0003800000 */
        /* <DEDUP_REMOVED lines=13> */
.L_x_474:
[----:B------:R-:W-:Y:S05]  /*16b0*/  BSYNC.RECONVERGENT B1 ;  /* 0x0000000000017941 */ /* 0x000fea0003800200 */
.L_x_473:
        /* <DEDUP_REMOVED lines=21> */
[C---:B------:R-:W-:Y:S02]  /*1810*/  @P3 ISETP.LT.U32.AND P1, PT, R2.reuse, R6, PT ;  /* 0x000000060200320c */ /* 0x040fe40003f21070 */
[CC--:B------:R-:W-:Y:S02]  /*1820*/  @P3 ISETP.GE.AND.EX P0, PT, R3.reuse, R7.reuse, PT, P0 ;  /* 0x000000070300320c */ /* 0x0c0fe40003f06300 */
[----:B------:R-:W-:Y:S02]  /*1830*/  @P3 ISETP.LT.AND.EX P1, PT, R3, R7, PT, P1 ;  /* 0x000000070300320c */ /* 0x000fe40003f21310 */
[----:B------:R-:W-:Y:S02]  /*1840*/  @P3 FSEL R23, R21, R22, !P0 ;  /* 0x0000001615173208 */ /* 0x000fe40004000000 */
[----:B------:R-:W-:-:S02]  /*1850*/  @P3 SEL R25, R2, R6, P1 ;  /* 0x0000000602193207 */ /* 0x000fc40000800000 */
[----:B------:R-:W-:-:S07]  /*1860*/  @P3 SEL R24, R3, R7, P1 ;  /* 0x0000000703183207 */ /* 0x000fce0000800000 */
.L_x_476:
[----:B------:R-:W-:Y:S05]  /*1870*/  BSYNC.RECONVERGENT B1 ;  /* 0x0000000000017941 */ /* 0x000fea0003800200 */
.L_x_475:
        /* <DEDUP_REMOVED lines=17> */
.L_x_478:
[----:B------:R-:W-:Y:S05]  /*1990*/  BSYNC.RECONVERGENT B1 ;  /* 0x0000000000017941 */ /* 0x000fea0003800200 */
.L_x_477:
        /* <DEDUP_REMOVED lines=17> */
.L_x_480:
[----:B------:R-:W-:Y:S05]  /*1ab0*/  BSYNC.RECONVERGENT B1 ;  /* 0x0000000000017941 */ /* 0x000fea0003800200 */
.L_x_479:
        /* <DEDUP_REMOVED lines=17> */
.L_x_482:
[----:B------:R-:W-:Y:S05]  /*1bd0*/  BSYNC.RECONVERGENT B1 ;  /* 0x0000000000017941 */ /* 0x000fea0003800200 */
.L_x_481:
        /* <DEDUP_REMOVED lines=17> */
.L_x_484:
[----:B------:R-:W-:Y:S05]  /*1cf0*/  BSYNC.RECONVERGENT B1 ;  /* 0x0000000000017941 */ /* 0x000fea0003800200 */
.L_x_483:
        /* <DEDUP_REMOVED lines=18> */
.L_x_459:
[----:B------:R-:W1:Y:S01]  /*1e20*/  S2R R14, SR_LANEID ;  /* 0x00000000000e7919 */ /* 0x000e620000000000 */
[----:B0-----:R-:W-:Y:S01]  /*1e30*/  LOP3.LUT R2, R9, 0x3e0, RZ, 0xc0, !PT ;  /* 0x000003e009027812 */ /* 0x001fe200078ec0ff */
[----:B------:R-:W-:Y:S01]  /*1e40*/  BSSY.RECONVERGENT B1, `(.L_x_485) ;  /* 0x0000027000017945 */ /* 0x000fe20003800200 */
[----:B------:R-:W-:Y:S02]  /*1e50*/  IMAD.MOV.U32 R16, RZ, RZ, R8 ;  /* 0x000000ffff107224 */ /* 0x000fe400078e0008 */
[----:B------:R-:W-:Y:S01]  /*1e60*/  LOP3.LUT R5, RZ, R2, RZ, 0x33, !PT ;  /* 0x00000002ff057212 */ /* 0x000fe200078e33ff */
[----:B------:R-:W-:-:S05]  /*1e70*/  VIADD R3, R2, 0x20 ;  /* 0x0000002002037836 */ /* 0x000fca0000000000 */
[----:B------:R-:W-:Y:S01]  /*1e80*/  ISETP.GT.AND P0, PT, R3, R10, PT ;  /* 0x0000000a0300720c */ /* 0x000fe20003f04270 */
[----:B------:R-:W-:-:S05]  /*1e90*/  IMAD.IADD R3, R10, 0x1, R5 ;  /* 0x000000010a037824 */ /* 0x000fca00078e0205 */
[----:B------:R-:W-:-:S05]  /*1ea0*/  SEL R3, R3, 0x1f, P0 ;  /* 0x0000001f03037807 */ /* 0x000fca0000000000 */
[----:B-----5:R0:W2:Y:S04]  /*1eb0*/  SHFL.DOWN PT, R5, R12, 0x1, R3 ;  /* 0x082000000c057989 */ /* 0x0200a800000e0003 */
[----:B------:R0:W3:Y:S01]  /*1ec0*/  SHFL.DOWN PT, R7, R8, 0x1, R3 ;  /* 0x0820000008077989 */ /* 0x0000e200000e0003 */
[CC--:B-1----:R-:W-:Y:S01]  /*1ed0*/  ISETP.GE.AND P0, PT, R14.reuse, R3.reuse, PT ;  /* 0x000000030e00720c */ /* 0x0c2fe20003f06270 */
[C---:B------:R-:W-:Y:S01]  /*1ee0*/  VIADD R4, R14.reuse, 0x4 ;  /* 0x000000040e047836 */ /* 0x040fe20000000000 */
[C---:B------:R-:W-:Y:S01]  /*1ef0*/  ISETP.NE.AND P2, PT, R14.reuse, RZ, PT ;  /* 0x000000ff0e00720c */ /* 0x040fe20003f45270 */
[C---:B------:R-:W-:Y:S02]  /*1f00*/  VIADD R2, R14.reuse, 0x2 ;  /* 0x000000020e027836 */ /* 0x040fe40000000000 */
[----:B------:R-:W-:Y:S01]  /*1f10*/  VIADD R6, R14, 0x8 ;  /* 0x000000080e067836 */ /* 0x000fe20000000000 */
[-C--:B------:R-:W-:Y:S01]  /*1f20*/  ISETP.GT.AND P5, PT, R4, R3.reuse, PT ;  /* 0x000000030400720c */ /* 0x080fe20003fa4270 */
[----:B------:R-:W-:Y:S01]  /*1f30*/  VIADD R14, R14, 0x10 ;  /* 0x000000100e0e7836 */ /* 0x000fe20000000000 */
[----:B------:R0:W1:Y:S01]  /*1f40*/  SHFL.DOWN PT, R4, R11, 0x1, R3 ;  /* 0x082000000b047989 */ /* 0x00006200000e0003 */
[-C--:B------:R-:W-:Y:S01]  /*1f50*/  ISETP.GT.AND P1, PT, R2, R3.reuse, PT ;  /* 0x000000030200720c */ /* 0x080fe20003f24270 */
[----:B------:R-:W-:Y:S01]  /*1f60*/  IMAD.MOV.U32 R2, RZ, RZ, R12 ;  /* 0x000000ffff027224 */ /* 0x000fe200078e000c */
[-C--:B------:R-:W-:Y:S01]  /*1f70*/  ISETP.GT.AND P4, PT, R6, R3.reuse, PT ;  /* 0x000000030600720c */ /* 0x080fe20003f84270 */
[----:B------:R-:W-:Y:S01]  /*1f80*/  IMAD.MOV.U32 R6, RZ, RZ, R11 ;  /* 0x000000ffff067224 */ /* 0x000fe200078e000b */
[----:B------:R-:W-:Y:S01]  /*1f90*/  ISETP.GT.AND P3, PT, R14, R3, PT ;  /* 0x000000030e00720c */ /* 0x000fe20003f64270 */
[----:B--2---:R-:W-:-:S12]  /*1fa0*/  @P0 BRA `(.L_x_486) ;  /* 0x0000000000400947 */ /* 0x004fd80003800000 */
[----:B------:R-:W-:Y:S01]  /*1fb0*/  FSETP.GEU.AND P0, PT, R12, R5, PT ;  /* 0x000000050c00720b */ /* 0x000fe20003f0e000 */
        /* <DEDUP_REMOVED lines=15> */
.L_x_486:
[----:B------:R-:W-:Y:S05]  /*20b0*/  BSYNC.RECONVERGENT B1 ;  /* 0x0000000000017941 */ /* 0x000fea0003800200 */
.L_x_485:
[----:B------:R2:W4:Y:S01]  /*20c0*/  SHFL.DOWN PT, R5, R2, 0x2, R3 ;  /* 0x0840000002057989 */ /* 0x00052200000e0003 */
[----:B------:R-:W-:Y:S01]  /*20d0*/  BSSY.RECONVERGENT B1, `(.L_x_487) ;  /* 0x0000017000017945 */ /* 0x000fe20003800200 */
[----:B-1----:R-:W-:Y:S02]  /*20e0*/  IMAD.MOV.U32 R4, RZ, RZ, R2 ;  /* 0x000000ffff047224 */ /* 0x002fe400078e0002 */
[----:B---3--:R2:W1:Y:S01]  /*20f0*/  SHFL.DOWN PT, R7, R6, 0x2, R3 ;  /* 0x0840000006077989 */ /* 0x00846200000e0003 */
[----:B0-----:R-:W-:Y:S02]  /*2100*/  IMAD.MOV.U32 R12, RZ, RZ, R6 ;  /* 0x000000ffff0c7224 */ /* 0x001fe400078e0006 */
[----:B------:R-:W-:Y:S01]  /*2110*/  IMAD.MOV.U32 R14, RZ, RZ, R16 ;  /* 0x000000ffff0e7224 */ /* 0x000fe200078e0010 */
[----:B------:R2:W0:Y:S01]  /*2120*/  SHFL.DOWN PT, R11, R16, 0x2, R3 ;  /* 0x08400000100b7989 */ /* 0x00042200000e0003 */
[----:B------:R-:W-:Y:S05]  /*2130*/  @P1 BRA `(.L_x_488) ;  /* 0x0000000000401947 */ /* 0x000fea0003800000 */
[----:B----4-:R-:W-:Y:S01]  /*2140*/  FSETP.GEU.AND P0, PT, R2, R5, PT ;  /* 0x000000050200720b */ /* 0x010fe20003f0e000 */
[----:B------:R-:W-:Y:S02]  /*2150*/  IMAD.MOV.U32 R4, RZ, RZ, R5 ;  /* 0x000000ffff047224 */ /* 0x000fe400078e0005 */
[----:B-1----:R-:W-:Y:S02]  /*2160*/  IMAD.MOV.U32 R12, RZ, RZ, R7 ;  /* 0x000000ffff0c7224 */ /* 0x002fe400078e0007 */
        /* <DEDUP_REMOVED lines=13> */
.L_x_488:
[----:B------:R-:W-:Y:S05]  /*2240*/  BSYNC.RECONVERGENT B1 ;  /* 0x0000000000017941 */ /* 0x000fea0003800200 */
.L_x_487:
[----:B----4-:R3:W4:Y:S01]  /*2250*/  SHFL.DOWN PT, R5, R4, 0x4, R3 ;  /* 0x0880000004057989 */ /* 0x01072200000e0003 */
[----:B------:R-:W-:Y:S01]  /*2260*/  BSSY.RECONVERGENT B1, `(.L_x_489) ;  /* 0x0000017000017945 */ /* 0x000fe20003800200 */
[----:B--2---:R-:W-:Y:S02]  /*2270*/  IMAD.MOV.U32 R2, RZ, RZ, R4 ;  /* 0x000000ffff027224 */ /* 0x004fe400078e0004 */
[----:B-1----:R3:W1:Y:S01]  /*2280*/  SHFL.DOWN PT, R7, R12, 0x4, R3 ;  /* 0x088000000c077989 */ /* 0x00266200000e0003 */
[----:B------:R-:W-:Y:S02]  /*2290*/  IMAD.MOV.U32 R6, RZ, RZ, R12 ;  /* 0x000000ffff067224 */ /* 0x000fe400078e000c */
[----:B------:R-:W-:Y:S01]  /*22a0*/  IMAD.MOV.U32 R8, RZ, RZ, R14 ;  /* 0x000000ffff087224 */ /* 0x000fe200078e000e */
[----:B0-----:R3:W0:Y:S01]  /*22b0*/  SHFL.DOWN PT, R11, R14, 0x4, R3 ;  /* 0x088000000e0b7989 */ /* 0x00162200000e0003 */
        /* <DEDUP_REMOVED lines=17> */
.L_x_490:
[----:B------:R-:W-:Y:S05]  /*23d0*/  BSYNC.RECONVERGENT B1 ;  /* 0x0000000000017941 */ /* 0x000fea0003800200 */
.L_x_489:
[----:B----4-:R2:W4:Y:S01]  /*23e0*/  SHFL.DOWN PT, R5, R2, 0x8, R3 ;  /* 0x0900000002057989 */ /* 0x01052200000e0003 */
[----:B------:R-:W-:Y:S01]  /*23f0*/  BSSY.RECONVERGENT B1, `(.L_x_491) ;  /* 0x0000017000017945 */ /* 0x000fe20003800200 */
[----:B---3--:R-:W-:Y:S02]  /*2400*/  IMAD.MOV.U32 R4, RZ, RZ, R2 ;  /* 0x000000ffff047224 */ /* 0x008fe400078e0002 */
        /* <DEDUP_REMOVED lines=21> */
.L_x_492:
[----:B------:R-:W-:Y:S05]  /*2560*/  BSYNC.RECONVERGENT B1 ;  /* 0x0000000000017941 */ /* 0x000fea0003800200 */
.L_x_491:
[----:B----4-:R3:W4:Y:S01]  /*2570*/  SHFL.DOWN PT, R5, R4, 0x10, R3 ;  /* 0x0a00000004057989 */ /* 0x01072200000e0003 */
[----:B------:R-:W-:Y:S01]  /*2580*/  BSSY.RECONVERGENT B1, `(.L_x_493) ;  /* 0x0000017000017945 */ /* 0x000fe20003800200 */
[----:B--2---:R-:W-:Y:S02]  /*2590*/  IMAD.MOV.U32 R6, RZ, RZ, R4 ;  /* 0x000000ffff067224 */ /* 0x004fe400078e0004 */
[----:B0-----:R3:W0:Y:S01]  /*25a0*/  SHFL.DOWN PT, R11, R12, 0x10, R3 ;  /* 0x0a0000000c0b7989 */ /* 0x00162200000e0003 */
[----:B-1----:R-:W-:Y:S02]  /*25b0*/  IMAD.MOV.U32 R7, RZ, RZ, R12 ;  /* 0x000000ffff077224 */ /* 0x002fe400078e000c */
[----:B------:R-:W-:Y:S01]  /*25c0*/  IMAD.MOV.U32 R8, RZ, RZ, R14 ;  /* 0x000000ffff087224 */ /* 0x000fe200078e000e */
[----:B------:R3:W1:Y:S01]  /*25d0*/  SHFL.DOWN PT, R13, R14, 0x10, R3 ;  /* 0x0a0000000e0d7989 */ /* 0x00066200000e0003 */
        /* <DEDUP_REMOVED lines=17> */
.L_x_494:
[----:B------:R-:W-:Y:S05]  /*26f0*/  BSYNC.RECONVERGENT B1 ;  /* 0x0000000000017941 */ /* 0x000fea0003800200 */
.L_x_493:
[----:B------:R-:W-:Y:S04]  /*2700*/  BSSY.RECONVERGENT B1, `(.L_x_495) ;  /* 0x000000c000017945 */ /* 0x000fe80003800200 */
[----:B------:R-:W-:Y:S05]  /*2710*/  @P2 BRA `(.L_x_496) ;  /* 0x0000000000282947 */ /* 0x000fea0003800000 */
[----:B---3--:R-:W2:Y:S01]  /*2720*/  S2R R4, SR_CgaCtaId ;  /* 0x0000000000047919 */ /* 0x008ea20000008800 */
[----:B------:R-:W-:Y:S02]  /*2730*/  MOV R3, 0x400 ;  /* 0x0000040000037802 */ /* 0x000fe40000000f00 */
[----:B------:R-:W-:-:S04]  /*2740*/  SHF.R.U32.HI R2, RZ, 0x1, R9 ;  /* 0x00000001ff027819 */ /* 0x000fc80000011609 */
[----:B------:R-:W-:Y:S02]  /*2750*/  LOP3.LUT R2, R2, 0x1f0, RZ, 0xc0, !PT ;  /* 0x000001f002027812 */ /* 0x000fe400078ec0ff */
[----:B--2---:R-:W-:-:S05]  /*2760*/  LEA R3, R4, R3, 0x18 ;  /* 0x0000000304037211 */ /* 0x004fca00078ec0ff */
[----:B----4-:R-:W-:Y:S02]  /*2770*/  IMAD.IADD R5, R2, 0x1, R3 ;  /* 0x0000000102057824 */ /* 0x010fe400078e0203 */
[----:B------:R-:W-:Y:S02]  /*2780*/  IMAD.MOV.U32 R2, RZ, RZ, R7 ;  /* 0x000000ffff027224 */ /* 0x000fe400078e0007 */
[----:B------:R-:W-:Y:S01]  /*2790*/  IMAD.MOV.U32 R3, RZ, RZ, R8 ;  /* 0x000000ffff037224 */ /* 0x000fe200078e0008 */
[----:B------:R2:W-:Y:S04]  /*27a0*/  STS [R5+0x8], R6 ;  /* 0x0000080605007388 */ /* 0x0005e80000000800 */
[----:B------:R2:W-:Y:S02]  /*27b0*/  STS.64 [R5+0x10], R2 ;  /* 0x0000100205007388 */ /* 0x0005e40000000a00 */
.L_x_496:
[----:B------:R-:W-:Y:S05]  /*27c0*/  BSYNC.RECONVERGENT B1 ;  /* 0x0000000000017941 */ /* 0x000fea0003800200 */
.L_x_495:
[----:B------:R-:W-:Y:S01]  /*27d0*/  BAR.SYNC.DEFER_BLOCKING 0x0 ;  /* 0x0000000000007b1d */ /* 0x000fe20000010000 */
[----:B------:R-:W-:-:S13]  /*27e0*/  ISETP.NE.AND P2, PT, R9, RZ, PT ;  /* 0x000000ff0900720c */ /* 0x000fda0003f45270 */
[----:B------:R-:W-:Y:S05]  /*27f0*/  @P2 BRA `(.L_x_472) ;  /* 0x0000003000a02947 */ /* 0x000fea0003800000 */
[C---:B------:R-:W-:Y:S01]  /*2800*/  ISETP.GE.AND P0, PT, R10.reuse, 0x21, PT ;  /* 0x000000210a00780c */ /* 0x040fe20003f06270 */
[----:B--2---:R-:W-:Y:S01]  /*2810*/  IMAD.MOV.U32 R2, RZ, RZ, R6 ;  /* 0x000000ffff027224 */ /* 0x004fe200078e0006 */
[C---:B------:R-:W-:Y:S01]  /*2820*/  ISETP.GE.AND P5, PT, R10.reuse, 0x41, PT ;  /* 0x000000410a00780c */ /* 0x040fe20003fa6270 */
[----:B0-----:R-:W-:Y:S01]  /*2830*/  IMAD.MOV.U32 R11, RZ, RZ, R7 ;  /* 0x000000ffff0b7224 */ /* 0x001fe200078e0007 */
[C---:B------:R-:W-:Y:S01]  /*2840*/  ISETP.GE.AND P4, PT, R10.reuse, 0x61, PT ;  /* 0x000000610a00780c */ /* 0x040fe20003f86270 */
[----:B---3--:R-:W-:Y:S01]  /*2850*/  IMAD.MOV.U32 R4, RZ, RZ, R8 ;  /* 0x000000ffff047224 */ /* 0x008fe200078e0008 */
[----:B------:R-:W-:-:S07]  /*2860*/  ISETP.GE.AND P3, PT, R10, 0x81, PT ;  /* 0x000000810a00780c */ /* 0x000fce0003f66270 */
[----:B------:R-:W-:Y:S06]  /*2870*/  @!P0 BRA `(.L_x_497) ;  /* 0x00000000005c8947 */ /* 0x000fec0003800000 */
[----:B------:R-:W0:Y:S01]  /*2880*/  S2UR UR5, SR_CgaCtaId ;  /* 0x00000000000579c3 */ /* 0x000e220000008800 */
[----:B------:R-:W-:Y:S01]  /*2890*/  UMOV UR4, 0x400 ;  /* 0x0000040000047882 */ /* 0x000fe20000000000 */
[----:B------:R-:W-:Y:S01]  /*28a0*/  BSSY.RECONVERGENT B1, `(.L_x_497) ;  /* 0x0000014000017945 */ /* 0x000fe20003800200 */
        /* <DEDUP_REMOVED lines=19> */
.L_x_498:
[----:B------:R-:W-:Y:S05]  /*29e0*/  BSYNC.RECONVERGENT B1 ;  /* 0x0000000000017941 */ /* 0x000fea0003800200 */
.L_x_497:
[----:B------:R-:W-:Y:S02]  /*29f0*/  IMAD.MOV.U32 R3, RZ, RZ, R2 ;  /* 0x000000ffff037224 */ /* 0x000fe400078e0002 */
[----:B------:R-:W-:Y:S02]  /*2a00*/  IMAD.MOV.U32 R9, RZ, RZ, R11 ;  /* 0x000000ffff097224 */ /* 0x000fe400078e000b */
[----:B------:R-:W-:Y:S01]  /*2a10*/  IMAD.MOV.U32 R8, RZ, RZ, R4 ;  /* 0x000000ffff087224 */ /* 0x000fe200078e0004 */
[----:B------:R-:W-:Y:S06]  /*2a20*/  @!P5 BRA `(.L_x_499) ;  /* 0x00000000005cd947 */ /* 0x000fec0003800000 */
[----:B------:R-:W0:Y:S01]  /*2a30*/  S2UR UR5, SR_CgaCtaId ;  /* 0x00000000000579c3 */ /* 0x000e220000008800 */
[----:B------:R-:W-:Y:S01]  /*2a40*/  UMOV UR4, 0x400 ;  /* 0x0000040000047882 */ /* 0x000fe20000000000 */
[----:B------:R-:W-:Y:S01]  /*2a50*/  BSSY.RECONVERGENT B1, `(.L_x_499) ;  /* 0x0000014000017945 */ /* 0x000fe20003800200 */
[----:B0-----:R-:W-:-:S09]  /*2a60*/  ULEA UR4, UR5, UR4, 0x18 ;  /* 0x0000000405047291 */ /* 0x001fd2000f8ec0ff */
[----:B----4-:R-:W0:Y:S04]  /*2a70*/  LDS R5, [UR4+0x28] ;  /* 0x00002804ff057984 */ /* 0x010e280008000800 */
        /* <DEDUP_REMOVED lines=17> */
.L_x_500:
[----:B------:R-:W-:Y:S05]  /*2b90*/  BSYNC.RECONVERGENT B1 ;  /* 0x0000000000017941 */ /* 0x000fea0003800200 */
.L_x_499:
[C---:B------:R-:W-:Y:S01]  /*2ba0*/  ISETP.GE.AND P1, PT, R10.reuse, 0xa1, PT ;  /* 0x000000a10a00780c */ /* 0x040fe20003f26270 */
[----:B------:R-:W-:Y:S01]  /*2bb0*/  IMAD.MOV.U32 R2, RZ, RZ, R3 ;  /* 0x000000ffff027224 */ /* 0x000fe200078e0003 */
[C---:B------:R-:W-:Y:S01]  /*2bc0*/  ISETP.GE.AND P5, PT, R10.reuse, 0xc1, PT ;  /* 0x000000c10a00780c */ /* 0x040fe20003fa6270 */
[----:B------:R-:W-:Y:S01]  /*2bd0*/  IMAD.MOV.U32 R7, RZ, RZ, R9 ;  /* 0x000000ffff077224 */ /* 0x000fe200078e0009 */
[----:B------:R-:W-:Y:S01]  /*2be0*/  ISETP.GE.AND P6, PT, R10, 0xe1, PT ;  /* 0x000000e10a00780c */ /* 0x000fe20003fc6270 */
[----:B------:R-:W-:Y:S01]  /*2bf0*/  IMAD.MOV.U32 R6, RZ, RZ, R8 ;  /* 0x000000ffff067224 */ /* 0x000fe200078e0008 */
[----:B------:R-:W-:Y:S11]  /*2c00*/  @!P4 BRA `(.L_x_501) ;  /* 0x00000000005cc947 */ /* 0x000ff60003800000 */
        /* <DEDUP_REMOVED lines=15> */
[----:B------:R-:W-:-:S04]  /*2d00*/  @P4 ISETP.GE.U32.AND P0, PT, R9, R10, PT ;  /* 0x0000000a0900420c */ /* 0x000fc80003f06070 */
[----:B------:R-:W-:-:S04]  /*2d10*/  @P4 ISETP.GE.AND.EX P0, PT, R8, R11, PT, P0 ;  /* 0x0000000b0800420c */ /* 0x000fc80003f06300 */
[----:B------:R-:W-:Y:S02]  /*2d20*/  @P4 FSEL R2, R3, R4, !P0 ;  /* 0x0000000403024208 */ /* 0x000fe40004000000 */
[----:B------:R-:W-:-:S04]  /*2d30*/  @P4 ISETP.LT.U32.AND P0, PT, R9, R10, PT ;  /* 0x0000000a0900420c */ /* 0x000fc80003f01070 */
[----:B------:R-:W-:-:S04]  /*2d40*/  @P4 ISETP.LT.AND.EX P0, PT, R8, R11, PT, P0 ;  /* 0x0000000b0800420c */ /* 0x000fc80003f01300 */
[----:B------:R-:W-:Y:S02]  /*2d50*/  @P4 SEL R7, R9, R10, P0 ;  /* 0x0000000a09074207 */ /* 0x000fe40000000000 */
[----:B------:R-:W-:-:S07]  /*2d60*/  @P4 SEL R6, R8, R11, P0 ;  /* 0x0000000b08064207 */ /* 0x000fce0000000000 */
.L_x_502:
[----:B------:R-:W-:Y:S05]  /*2d70*/  BSYNC.RECONVERGENT B1 ;  /* 0x0000000000017941 */ /* 0x000fea0003800200 */
.L_x_501:
        /* <DEDUP_REMOVED lines=26> */
.L_x_504:
[----:B------:R-:W-:Y:S05]  /*2f20*/  BSYNC.RECONVERGENT B1 ;  /* 0x0000000000017941 */ /* 0x000fea0003800200 */
.L_x_503:
        /* <DEDUP_REMOVED lines=26> */
.L_x_506:
[----:B------:R-:W-:Y:S05]  /*30d0*/  BSYNC.RECONVERGENT B1 ;  /* 0x0000000000017941 */ /* 0x000fea0003800200 */
.L_x_505:
        /* <DEDUP_REMOVED lines=26> */
.L_x_508:
[----:B------:R-:W-:Y:S05]  /*3280*/  BSYNC.RECONVERGENT B1 ;  /* 0x0000000000017941 */ /* 0x000fea0003800200 */
.L_x_507:
[----:B------:R-:W-:Y:S02]  /*3290*/  IMAD.MOV.U32 R6, RZ, RZ, R3 ;  /* 0x000000ffff067224 */ /* 0x000fe400078e0003 */
[----:B------:R-:W-:Y:S02]  /*32a0*/  IMAD.MOV.U32 R7, RZ, RZ, R9 ;  /* 0x000000ffff077224 */ /* 0x000fe400078e0009 */
[----:B------:R-:W-:Y:S01]  /*32b0*/  IMAD.MOV.U32 R8, RZ, RZ, R4 ;  /* 0x000000ffff087224 */ /* 0x000fe200078e0004 */
[----:B------:R-:W-:Y:S06]  /*32c0*/  @!P6 BRA `(.L_x_472) ;  /* 0x0000002400ece947 */ /* 0x000fec0003800000 */
[----:B------:R-:W0:Y:S01]  /*32d0*/  S2UR UR5, SR_CgaCtaId ;  /* 0x00000000000579c3 */ /* 0x000e220000008800 */
[----:B------:R-:W-:Y:S02]  /*32e0*/  UMOV UR4, 0x400 ;  /* 0x0000040000047882 */ /* 0x000fe40000000000 */
        /* <DEDUP_REMOVED lines=21> */
.L_x_440:
[----:B------:R-:W0:Y:S01]  /*3440*/  S2R R11, SR_TID.X ;  /* 0x00000000000b7919 */ /* 0x000e220000002100 */
[----:B------:R-:W1:Y:S02]  /*3450*/  LDCU.128 UR12, c[0x0][0x380] ;  /* 0x00007000ff0c77ac */ /* 0x000e640008000c00 */
[----:B-1----:R-:W-:Y:S02]  /*3460*/  IMAD.U32 R12, RZ, RZ, UR12 ;  /* 0x0000000cff0c7e24 */ /* 0x002fe4000f8e00ff */
[----:B------:R-:W-:Y:S01]  /*3470*/  IMAD.U32 R13, RZ, RZ, UR13 ;  /* 0x0000000dff0d7e24 */ /* 0x000fe2000f8e00ff */
[----:B0-----:R-:W-:-:S05]  /*3480*/  IADD3 R3, P0, PT, R6, R11, RZ ;  /* 0x0000000b06037210 */ /* 0x001fca0007f1e0ff */
[----:B------:R-:W-:Y:S01]  /*3490*/  IMAD.X R4, RZ, RZ, RZ, P0 ;  /* 0x000000ffff047224 */ /* 0x000fe200000e06ff */
[----:B------:R-:W-:-:S04]  /*34a0*/  LEA R2, P0, R3, R12, 0x2 ;  /* 0x0000000c03027211 */ /* 0x000fc800078010ff */
[----:B------:R-:W-:-:S05]  /*34b0*/  LEA.HI.X R3, R3, R13, R4, 0x2, P0 ;  /* 0x0000000d03037211 */ /* 0x000fca00000f1404 */
[----:B------:R-:W2:Y:S04]  /*34c0*/  LDG.E R4, desc[UR10][R2.64] ;  /* 0x0000000a02047981 */ /* 0x000ea8000c1e1900 */
[----:B------:R-:W2:Y:S04]  /*34d0*/  LDG.E R5, desc[UR10][R2.64+0x400] ;  /* 0x0004000a02057981 */ /* 0x000ea8000c1e1900 */
[----:B------:R-:W3:Y:S04]  /*34e0*/  LDG.E R8, desc[UR10][R2.64+0x800] ;  /* 0x0008000a02087981 */ /* 0x000ee8000c1e1900 */
[----:B------:R-:W4:Y:S04]  /*34f0*/  LDG.E R9, desc[UR10][R2.64+0xc00] ;  /* 0x000c000a02097981 */ /* 0x000f28000c1e1900 */
[----:B------:R0:W5:Y:S01]  /*3500*/  LDG.E R10, desc[UR10][R2.64+0x1000] ;  /* 0x0010000a020a7981 */ /* 0x000162000c1e1900 */
[----:B------:R-:W-:-:S02]  /*3510*/  IMAD.U32 R14, RZ, RZ, UR14 ;  /* 0x0000000eff0e7e24 */ /* 0x000fc4000f8e00ff */
[----:B------:R-:W-:-:S03]  /*3520*/  IMAD.U32 R15, RZ, RZ, UR15 ;  /* 0x0000000fff0f7e24 */ /* 0x000fc6000f8e00ff */
[----:B0-----:R-:W-:-:S05]  /*3530*/  IADD3 R2, P4, PT, R6, R14, RZ ;  /* 0x0000000e06027210 */ /* 0x001fca0007f9e0ff */
[----:B------:R-:W-:Y:S01]  /*3540*/  IMAD.X R3, RZ, RZ, R15, P4 ;  /* 0x000000ffff037224 */ /* 0x000fe200020e060f */
[----:B--2---:R-:W-:-:S04]  /*3550*/  FSETP.GEU.AND P0, PT, R4, R5, PT ;  /* 0x000000050400720b */ /* 0x004fc80003f0e000 */
[----:B------:R-:W-:Y:S01]  /*3560*/  FSEL R5, R4, R5, P0 ;  /* 0x0000000504057208 */ /* 0x000fe20000000000 */
[----:B------:R-:W-:-:S03]  /*3570*/  VIADD R4, R11, 0x200 ;  /* 0x000002000b047836 */ /* 0x000fc60000000000 */
[----:B---3--:R-:W-:-:S04]  /*3580*/  FSETP.GEU.AND P1, PT, R5, R8, PT ;  /* 0x000000080500720b */ /* 0x008fc80003f2e000 */
[----:B------:R-:W-:-:S04]  /*3590*/  FSEL R8, R5, R8, P1 ;  /* 0x0000000805087208 */ /* 0x000fc80000800000 */
[----:B----4-:R-:W-:-:S04]  /*35a0*/  FSETP.GEU.AND P3, PT, R8, R9, PT ;  /* 0x000000090800720b */ /* 0x010fc80003f6e000 */
[----:B------:R-:W-:Y:S01]  /*35b0*/  FSEL R5, R8, R9, P3 ;  /* 0x0000000908057208 */ /* 0x000fe20001800000 */
[C---:B------:R-:W-:Y:S01]  /*35c0*/  VIADD R8, R11.reuse, 0x100 ;  /* 0x000001000b087836 */ /* 0x040fe20000000000 */
[----:B------:R-:W-:Y:S02]  /*35d0*/  LOP3.LUT R9, R11, 0x400, RZ, 0xfc, !PT ;  /* 0x000004000b097812 */ /* 0x000fe400078efcff */
[----:B-----5:R-:W-:Y:S02]  /*35e0*/  FSETP.GEU.AND P2, PT, R5, R10, PT ;  /* 0x0000000a0500720b */ /* 0x020fe40003f4e000 */
[----:B------:R-:W-:Y:S02]  /*35f0*/  @P1 SEL R4, R11, R8, P0 ;  /* 0x000000080b041207 */ /* 0x000fe40000000000 */
[----:B------:R-:W-:Y:S01]  /*3600*/  ISETP.LE.U32.AND P1, PT, R7, UR6, PT ;  /* 0x0000000607007c0c */ /* 0x000fe2000bf23070 */
[----:B------:R-:W-:-:S03]  /*3610*/  @!P3 VIADD R4, R11, 0x300 ;  /* 0x000003000b04b836 */ /* 0x000fc60000000000 */
[----:B------:R-:W-:-:S05]  /*3620*/  ISETP.GE.U32.AND.EX P1, PT, RZ, R18, PT, P1 ;  /* 0x00000012ff00720c */ /* 0x000fca0003f26110 */
[C---:B------:R-:W-:Y:S02]  /*3630*/  @P2 ISETP.GE.U32.AND P0, PT, R4.reuse, R9, PT ;  /* 0x000000090400220c */ /* 0x040fe40003f06070 */
[-C--:B------:R-:W-:Y:S02]  /*3640*/  IADD3 R9, P3, PT, R9, R2.reuse, RZ ;  /* 0x0000000209097210 */ /* 0x080fe40007f7e0ff */
[----:B------:R-:W-:Y:S02]  /*3650*/  @P2 IADD3 R2, P4, PT, R4, R2, RZ ;  /* 0x0000000204022210 */ /* 0x000fe40007f9e0ff */
[----:B------:R-:W-:Y:S01]  /*3660*/  @P2 ISETP.GE.U32.AND.EX P0, PT, RZ, RZ, PT, P0 ;  /* 0x000000ffff00220c */ /* 0x000fe20003f06100 */
[--C-:B------:R-:W-:Y:S02]  /*3670*/  IMAD.X R8, RZ, RZ, R3.reuse, P3 ;  /* 0x000000ffff087224 */ /* 0x100fe400018e0603 */
[----:B------:R-:W-:Y:S01]  /*3680*/  @P2 IMAD.X R3, RZ, RZ, R3, P4 ;  /* 0x000000ffff032224 */ /* 0x000fe200020e0603 */
[----:B------:R-:W-:-:S04]  /*3690*/  @P2 FSETP.LT.OR P0, PT, R10, R5, !P0 ;  /* 0x000000050a00220b */ /* 0x000fc80004701400 */
[----:B------:R-:W-:Y:S02]  /*36a0*/  @P2 FSEL R10, R5, R10, P0 ;  /* 0x0000000a050a2208 */ /* 0x000fe40000000000 */
[----:B------:R-:W-:Y:S02]  /*36b0*/  @P2 SEL R9, R2, R9, P0 ;  /* 0x0000000902092207 */ /* 0x000fe40000000000 */
[----:B------:R-:W-:Y:S01]  /*36c0*/  @P2 SEL R8, R3, R8, P0 ;  /* 0x0000000803082207 */ /* 0x000fe20000000000 */
[----:B------:R-:W-:Y:S06]  /*36d0*/  @P1 BRA `(.L_x_509) ;  /* 0x0000001000641947 */ /* 0x000fec0003800000 */
[----:B------:R-:W0:Y:S01]  /*36e0*/  LDCU.64 UR8, c[0x0][0x3e8] ;  /* 0x00007d00ff0877ac */ /* 0x000e220008000a00 */
[----:B------:R-:W-:Y:S01]  /*36f0*/  ISETP.NE.AND P0, PT, R11, RZ, PT ;  /* 0x000000ff0b00720c */ /* 0x000fe20003f05270 */
[----:B------:R-:W-:Y:S01]  /*3700*/  BSSY.RECONVERGENT B1, `(.L_x_510) ;  /* 0x0000012000017945 */ /* 0x000fe20003800200 */
[----:B------:R-:W-:Y:S01]  /*3710*/  UMOV UR4, 0x8 ;  /* 0x0000000800047882 */ /* 0x000fe20000000000 */
[----:B------:R-:W-:Y:S02]  /*3720*/  UMOV UR5, 0x0 ;  /* 0x0000000000057882 */ /* 0x000fe40000000000 */
[----:B0-----:R-:W-:-:S04]  /*3730*/  UIMAD.WIDE.U32 UR4, UR8, 0x1, UR4 ;  /* 0x00000001080478a5 */ /* 0x001fc8000f8e0004 */
[----:B------:R-:W-:Y:S02]  /*3740*/  UIADD3 UR7, UPT, UPT, UR5, UR9, URZ ;  /* 0x0000000905077290 */ /* 0x000fe4000fffe0ff */
[----:B------:R-:W-:Y:S02]  /*3750*/  IMAD.U32 R3, RZ, RZ, UR5 ;  /* 0x00000005ff037e24 */ /* 0x000fe4000f8e00ff */
[----:B------:R-:W-:Y:S02]  /*3760*/  IMAD.U32 R2, RZ, RZ, UR4 ;  /* 0x00000004ff027e24 */ /* 0x000fe4000f8e00ff */
[----:B------:R-:W-:Y:S01]  /*3770*/  IMAD.U32 R3, RZ, RZ, UR7 ;  /* 0x00000007ff037e24 */ /* 0x000fe2000f8e00ff */
[----:B------:R-:W-:Y:S06]  /*3780*/  @P0 BRA `(.L_x_511) ;  /* 0x0000000000240947 */ /* 0x000fec0003800000 */
[----:B------:R-:W-:Y:S02]  /*3790*/  IMAD.MOV.U32 R16, RZ, RZ, 0x500 ;  /* 0x00000500ff107424 */ /* 0x000fe400078e00ff */
[----:B------:R-:W-:-:S05]  /*37a0*/  IMAD.MOV.U32 R17, RZ, RZ, 0x0 ;  /* 0x00000000ff117424 */ /* 0x000fca00078e00ff */
[----:B------:R-:W2:Y:S01]  /*37b0*/  ATOMG.E.ADD.64.STRONG.GPU PT, R4, desc[UR10][R2.64], R16 ;  /* 0x80000010020479a8 */ /* 0x000ea200081ef50a */
[----:B------:R-:W0:Y:S01]  /*37c0*/  S2UR UR5, SR_CgaCtaId ;  /* 0x00000000000579c3 */ /* 0x000e220000008800 */
[----:B------:R-:W-:Y:S02]  /*37d0*/  UMOV UR4, 0x400 ;  /* 0x0000040000047882 */ /* 0x000fe40000000000 */
[----:B0-----:R-:W-:Y:S01]  /*37e0*/  ULEA UR4, UR5, UR4, 0x18 ;  /* 0x0000000405047291 */ /* 0x001fe2000f8ec0ff */
[----:B--2---:R-:W-:-:S05]  /*37f0*/  IADD3 R4, P0, PT, R4, UR6, RZ ;  /* 0x0000000604047c10 */ /* 0x004fca000ff1e0ff */
[----:B------:R-:W-:-:S05]  /*3800*/  IMAD.X R5, RZ, RZ, R5, P0 ;  /* 0x000000ffff057224 */ /* 0x000fca00000e0605 */
[----:B------:R0:W-:Y:S03]  /*3810*/  STS.64 [UR4+0x98], R4 ;  /* 0x00009804ff007988 */ /* 0x0001e60008000a04 */
.L_x_511:
[----:B------:R-:W-:Y:S05]  /*3820*/  BSYNC.RECONVERGENT B1 ;  /* 0x0000000000017941 */ /* 0x000fea0003800200 */
.L_x_510:
[----:B------:R-:W1:Y:S08]  /*3830*/  S2UR UR5, SR_CgaCtaId ;  /* 0x00000000000579c3 */ /* 0x000e700000008800 */
[----:B------:R-:W-:Y:S06]  /*3840*/  BAR.SYNC.DEFER_BLOCKING 0x0 ;  /* 0x0000000000007b1d */ /* 0x000fec0000010000 */
[----:B------:R-:W-:-:S02]  /*3850*/  UMOV UR4, 0x400 ;  /* 0x0000040000047882 */ /* 0x000fc40000000000 */
[----:B-1----:R-:W-:-:S06]  /*3860*/  ULEA UR4, UR5, UR4, 0x18 ;  /* 0x0000000405047291 */ /* 0x002fcc000f8ec0ff */
[----:B------:R-:W-:-:S05]  /*3870*/  IMAD.U32 R23, RZ, RZ, UR4 ;  /* 0x00000004ff177e24 */ /* 0x000fca000f8e00ff */
[----:B0-----:R-:W0:Y:S02]  /*3880*/  LDS.64 R4, [R23+0x98] ;  /* 0x0000980017047984 */ /* 0x001e240000000a00 */
[----:B0-----:R-:W-:-:S04]  /*3890*/  IADD3 R6, P1, PT, R4, 0x500, RZ ;  /* 0x0000050004067810 */ /* 0x001fc80007f3e0ff */
[----:B------:R-:W-:Y:S01]  /*38a0*/  ISETP.GT.U32.AND P0, PT, R6, R7, PT ;  /* 0x000000070600720c */ /* 0x000fe20003f04070 */
[----:B------:R-:W-:-:S05]  /*38b0*/  IMAD.X R17, RZ, RZ, R5, P1 ;  /* 0x000000ffff117224 */ /* 0x000fca00008e0605 */
[----:B------:R-:W-:-:S13]  /*38c0*/  ISETP.GT.AND.EX P0, PT, R17, R18, PT, P0 ;  /* 0x000000121100720c */ /* 0x000fda0003f04300 */
[----:B------:R-:W-:Y:S05]  /*38d0*/  @P0 BRA `(.L_x_512) ;  /* 0x0000000400700947 */ /* 0x000fea0003800000 */
[----:B------:R-:W-:Y:S01]  /*38e0*/  BSSY.RECONVERGENT B1, `(.L_x_512) ;  /* 0x000005b000017945 */ /* 0x000fe20003800200 */
[----:B------:R-:W-:Y:S01]  /*38f0*/  IMAD.MOV.U32 R16, RZ, RZ, R10 ;  /* 0x000000ffff107224 */ /* 0x000fe200078e000a */
[----:B------:R-:W0:Y:S01]  /*3900*/  LDCU.64 UR8, c[0x0][0x398] ;  /* 0x00007300ff0877ac */ /* 0x000e220008000a00 */
[----:B------:R-:W-:Y:S02]  /*3910*/  IMAD.MOV.U32 R19, RZ, RZ, R9 ;  /* 0x000000ffff137224 */ /* 0x000fe400078e0009 */
[----:B------:R-:W-:Y:S01]  /*3920*/  IMAD.MOV.U32 R6, RZ, RZ, R8 ;  /* 0x000000ffff067224 */ /* 0x000fe200078e0008 */
[----:B------:R-:W1:Y:S06]  /*3930*/  LDCU.128 UR12, c[0x0][0x380] ;  /* 0x00007000ff0c77ac */ /* 0x000e6c0008000c00 */
.L_x_515:
[----:B------:R-:W-:Y:S01]  /*3940*/  IADD3 R9, P0, PT, R11, R4, RZ ;  /* 0x000000040b097210 */ /* 0x000fe20007f1e0ff */
[----:B-1----:R-:W-:Y:S02]  /*3950*/  IMAD.U32 R12, RZ, RZ, UR12 ;  /* 0x0000000cff0c7e24 */ /* 0x002fe4000f8e00ff */
[----:B------:R-:W-:Y:S02]  /*3960*/  IMAD.U32 R13, RZ, RZ, UR13 ;  /* 0x0000000dff0d7e24 */ /* 0x000fe4000f8e00ff */
[----:B------:R-:W-:Y:S01]  /*3970*/  IMAD.X R8, RZ, RZ, R5, P0 ;  /* 0x000000ffff087224 */ /* 0x000fe200000e0605 */
[----:B------:R-:W-:-:S04]  /*3980*/  LEA R4, P0, R9, R12, 0x2 ;  /* 0x0000000c09047211 */ /* 0x000fc800078010ff */
[----:B------:R-:W-:-:S05]  /*3990*/  LEA.HI.X R5, R9, R13, R8, 0x2, P0 ;  /* 0x0000000d09057211 */ /* 0x000fca00000f1408 */
[----:B------:R-:W2:Y:S04]  /*39a0*/  LDG.E R7, desc[UR10][R4.64] ;  /* 0x0000000a04077981 */ /* 0x000ea8000c1e1900 */
[----:B------:R-:W3:Y:S04]  /*39b0*/  LDG.E R24, desc[UR10][R4.64+0x400] ;  /* 0x0004000a04187981 */ /* 0x000ee8000c1e1900 */
[----:B------:R-:W4:Y:S04]  /*39c0*/  LDG.E R18, desc[UR10][R4.64+0x800] ;  /* 0x0008000a04127981 */ /* 0x000f28000c1e1900 */
[----:B------:R-:W4:Y:S01]  /*39d0*/  LDG.E R17, desc[UR10][R4.64+0xc00] ;  /* 0x000c000a04117981 */ /* 0x000f22000c1e1900 */
[----:B------:R-:W-:-:S02]  /*39e0*/  IMAD.U32 R14, RZ, RZ, UR14 ;  /* 0x0000000eff0e7e24 */ /* 0x000fc4000f8e00ff */
[----:B------:R-:W-:Y:S01]  /*39f0*/  IMAD.U32 R15, RZ, RZ, UR15 ;  /* 0x0000000fff0f7e24 */ /* 0x000fe2000f8e00ff */
[----:B------:R1:W5:Y:S01]  /*3a00*/  LDG.E R10, desc[UR10][R4.64+0x1000] ;  /* 0x0010000a040a7981 */ /* 0x000362000c1e1900 */
[----:B------:R-:W-:Y:S01]  /*3a10*/  BSSY.RECONVERGENT B2, `(.L_x_513) ;  /* 0x000002c000027945 */ /* 0x000fe20003800200 */
[----:B------:R-:W-:Y:S01]  /*3a20*/  BAR.SYNC.DEFER_BLOCKING 0x0 ;  /* 0x0000000000007b1d */ /* 0x000fe20000010000 */
[----:B------:R-:W-:-:S04]  /*3a30*/  IADD3 R26, P0, PT, R9, R14, RZ ;  /* 0x0000000e091a7210 */ /* 0x000fc80007f1e0ff */
[----:B------:R-:W-:Y:S01]  /*3a40*/  IADD3 R20, P3, PT, R26, 0x100, RZ ;  /* 0x000001001a147810 */ /* 0x000fe20007f7e0ff */
[----:B------:R-:W-:Y:S01]  /*3a50*/  IMAD.X R27, R8, 0x1, R15, P0 ;  /* 0x00000001081b7824 */ /* 0x000fe200000e060f */
[C---:B------:R-:W-:Y:S02]  /*3a60*/  IADD3 R21, P4, PT, R26.reuse, 0x200, RZ ;  /* 0x000002001a157810 */ /* 0x040fe40007f9e0ff */
[----:B------:R-:W-:Y:S01]  /*3a70*/  IADD3 R9, P6, PT, R26, 0x400, RZ ;  /* 0x000004001a097810 */ /* 0x000fe20007fde0ff */
[--C-:B------:R-:W-:Y:S01]  /*3a80*/  IMAD.X R25, RZ, RZ, R27.reuse, P3 ;  /* 0x000000ffff197224 */ /* 0x100fe200018e061b */
[----:B------:R-:W-:Y:S01]  /*3a90*/  ISETP.NE.AND P3, PT, R11, RZ, PT ;  /* 0x000000ff0b00720c */ /* 0x000fe20003f65270 */
[--C-:B------:R-:W-:Y:S02]  /*3aa0*/  IMAD.X R22, RZ, RZ, R27.reuse, P4 ;  /* 0x000000ffff167224 */ /* 0x100fe400020e061b */
[----:B------:R-:W-:Y:S01]  /*3ab0*/  IMAD.X R8, RZ, RZ, R27, P6 ;  /* 0x000000ffff087224 */ /* 0x000fe200030e061b */
[----:B--2---:R-:W-:-:S13]  /*3ac0*/  FSETP.GEU.AND P2, PT, R16, R7, PT ;  /* 0x000000071000720b */ /* 0x004fda0003f4e000 */
[----:B------:R-:W-:-:S04]  /*3ad0*/  @P2 ISETP.GE.U32.AND P0, PT, R19, R26, PT ;  /* 0x0000001a1300220c */ /* 0x000fc80003f06070 */
[----:B------:R-:W-:-:S04]  /*3ae0*/  @P2 ISETP.GE.AND.EX P0, PT, R6, R27, PT, P0 ;  /* 0x0000001b0600220c */ /* 0x000fc80003f06300 */
[----:B------:R-:W-:-:S04]  /*3af0*/  @P2 FSETP.LT.OR P0, PT, R7, R16, !P0 ;  /* 0x000000100700220b */ /* 0x000fc80004701400 */
[----:B------:R-:W-:Y:S02]  /*3b00*/  @P2 FSEL R7, R16, R7, P0 ;  /* 0x0000000710072208 */ /* 0x000fe40000000000 */
[----:B------:R-:W-:Y:S02]  /*3b10*/  IADD3 R16, P5, PT, R26, 0x300, RZ ;  /* 0x000003001a107810 */ /* 0x000fe40007fbe0ff */
[----:B---3--:R-:W-:Y:S02]  /*3b20*/  FSETP.GEU.AND P1, PT, R7, R24, PT ;  /* 0x000000180700720b */ /* 0x008fe40003f2e000 */
[----:B------:R-:W-:Y:S01]  /*3b30*/  @P2 SEL R26, R19, R26, P0 ;  /* 0x0000001a131a2207 */ /* 0x000fe20000000000 */
[----:B------:R-:W-:Y:S01]  /*3b40*/  IMAD.X R19, RZ, RZ, R27, P5 ;  /* 0x000000ffff137224 */ /* 0x000fe200028e061b */
[----:B------:R-:W-:-:S09]  /*3b50*/  @P2 SEL R27, R6, R27, P0 ;  /* 0x0000001b061b2207 */ /* 0x000fd20000000000 */
[----:B------:R-:W-:-:S04]  /*3b60*/  @P1 ISETP.GE.U32.AND P0, PT, R26, R20, PT ;  /* 0x000000141a00120c */ /* 0x000fc80003f06070 */
[----:B------:R-:W-:-:S04]  /*3b70*/  @P1 ISETP.GE.AND.EX P0, PT, R27, R25, PT, P0 ;  /* 0x000000191b00120c */ /* 0x000fc80003f06300 */
[----:B------:R-:W-:-:S04]  /*3b80*/  @P1 FSETP.LT.OR P0, PT, R24, R7, !P0 ;  /* 0x000000071800120b */ /* 0x000fc80004701400 */
[----:B------:R-:W-:Y:S02]  /*3b90*/  @P1 FSEL R24, R7, R24, P0 ;  /* 0x0000001807181208 */ /* 0x000fe40000000000 */
[----:B------:R-:W-:Y:S02]  /*3ba0*/  @P1 SEL R20, R26, R20, P0 ;  /* 0x000000141a141207 */ /* 0x000fe40000000000 */
[----:B----4-:R-:W-:Y:S02]  /*3bb0*/  FSETP.GEU.AND P2, PT, R24, R18, PT ;  /* 0x000000121800720b */ /* 0x010fe40003f4e000 */
[----:B------:R-:W-:-:S11]  /*3bc0*/  @P1 SEL R25, R27, R25, P0 ;  /* 0x000000191b191207 */ /* 0x000fd60000000000 */
[----:B------:R-:W-:-:S04]  /*3bd0*/  @P2 ISETP.GE.U32.AND P0, PT, R20, R21, PT ;  /* 0x000000151400220c */ /* 0x000fc80003f06070 */
[----:B------:R-:W-:-:S04]  /*3be0*/  @P2 ISETP.GE.AND.EX P0, PT, R25, R22, PT, P0 ;  /* 0x000000161900220c */ /* 0x000fc80003f06300 */
[----:B------:R-:W-:-:S04]  /*3bf0*/  @P2 FSETP.LT.OR P0, PT, R18, R24, !P0 ;  /* 0x000000181200220b */ /* 0x000fc80004701400 */
[----:B------:R-:W-:-:S04]  /*3c00*/  @P2 FSEL R18, R24, R18, P0 ;  /* 0x0000001218122208 */ /* 0x000fc80000000000 */
[----:B------:R-:W-:Y:S01]  /*3c10*/  FSETP.GEU.AND P1, PT, R18, R17, PT ;  /* 0x000000111200720b */ /* 0x000fe20003f2e000 */
[----:B-1----:R-:W-:-:S12]  /*3c20*/  @P3 BRA `(.L_x_514) ;  /* 0x0000000000283947 */ /* 0x002fd80003800000 */
[----:B------:R-:W-:Y:S02]  /*3c30*/  IMAD.MOV.U32 R4, RZ, RZ, 0x500 ;  /* 0x00000500ff047424 */ /* 0x000fe400078e00ff */
[----:B------:R-:W-:-:S06]  /*3c40*/  IMAD.MOV.U32 R5, RZ, RZ, 0x0 ;  /* 0x00000000ff057424 */ /* 0x000fcc00078e00ff */
[----:B------:R-:W2:Y:S01]  /*3c50*/  ATOMG.E.ADD.64.STRONG.GPU PT, R4, desc[UR10][R2.64], R4 ;  /* 0x80000004020479a8 */ /* 0x000ea200081ef50a */
[----:B------:R-:W1:Y:S01]  /*3c60*/  S2UR UR5, SR_CgaCtaId ;  /* 0x00000000000579c3 */ /* 0x000e620000008800 */
[----:B------:R-:W-:Y:S02]  /*3c70*/  UMOV UR4, 0x400 ;  /* 0x0000040000047882 */ /* 0x000fe40000000000 */
[----:B-1----:R-:W-:-:S06]  /*3c80*/  ULEA UR4, UR5, UR4, 0x18 ;  /* 0x0000000405047291 */ /* 0x002fcc000f8ec0ff */
[----:B------:R-:W-:Y:S01]  /*3c90*/  IMAD.U32 R23, RZ, RZ, UR4 ;  /* 0x00000004ff177e24 */ /* 0x000fe2000f8e00ff */
[----:B--2---:R-:W-:-:S05]  /*3ca0*/  IADD3 R6, P3, PT, R4, UR6, RZ ;  /* 0x0000000604067c10 */ /* 0x004fca000ff7e0ff */
[----:B------:R-:W-:-:S05]  /*3cb0*/  IMAD.X R7, RZ, RZ, R5, P3 ;  /* 0x000000ffff077224 */ /* 0x000fca00018e0605 */
[----:B------:R1:W-:Y:S03]  /*3cc0*/  STS.64 [R23+0x98], R6 ;  /* 0x0000980617007388 */ /* 0x0003e60000000a00 */
.L_x_514:
[----:B0-----:R-:W-:Y:S05]  /*3cd0*/  BSYNC.RECONVERGENT B2 ;  /* 0x0000000000027941 */ /* 0x001fea0003800200 */
.L_x_513:
[----:B------:R-:W-:Y:S01]  /*3ce0*/  BAR.SYNC.DEFER_BLOCKING 0x0 ;  /* 0x0000000000007b1d */ /* 0x000fe20000010000 */
[----:B------:R-:W-:Y:S01]  /*3cf0*/  @P2 SEL R21, R20, R21, P0 ;  /* 0x0000001514152207 */ /* 0x000fe20000000000 */
[----:B-1----:R-:W-:Y:S01]  /*3d00*/  IMAD.U32 R7, RZ, RZ, UR8 ;  /* 0x00000008ff077e24 */ /* 0x002fe2000f8e00ff */
[----:B------:R-:W-:Y:S02]  /*3d10*/  @P2 SEL R22, R25, R22, P0 ;  /* 0x0000001619162207 */ /* 0x000fe40000000000 */
[----:B------:R-:W-:-:S04]  /*3d20*/  @P1 ISETP.GE.U32.AND P0, PT, R21, R16, PT ;  /* 0x000000101500120c */ /* 0x000fc80003f06070 */
[----:B------:R-:W-:-:S04]  /*3d30*/  @P1 ISETP.GE.AND.EX P0, PT, R22, R19, PT, P0 ;  /* 0x000000131600120c */ /* 0x000fc80003f06300 */
[----:B------:R-:W-:-:S04]  /*3d40*/  @P1 FSETP.LT.OR P0, PT, R17, R18, !P0 ;  /* 0x000000121100120b */ /* 0x000fc80004701400 */
[----:B------:R-:W-:Y:S01]  /*3d50*/  @P1 FSEL R17, R18, R17, P0 ;  /* 0x0000001112111208 */ /* 0x000fe20000000000 */
[----:B------:R-:W-:Y:S01]  /*3d60*/  IMAD.U32 R18, RZ, RZ, UR9 ;  /* 0x00000009ff127e24 */ /* 0x000fe2000f8e00ff */
[----:B------:R-:W-:Y:S02]  /*3d70*/  @P1 SEL R16, R21, R16, P0 ;  /* 0x0000001015101207 */ /* 0x000fe40000000000 */
[----:B-----5:R-:W-:Y:S02]  /*3d80*/  FSETP.GEU.AND P2, PT, R17, R10, PT ;  /* 0x0000000a1100720b */ /* 0x020fe40003f4e000 */
[----:B------:R-:W-:Y:S01]  /*3d90*/  @P1 SEL R19, R22, R19, P0 ;  /* 0x0000001316131207 */ /* 0x000fe20000000000 */
[----:B------:R-:W0:Y:S10]  /*3da0*/  LDS.64 R4, [R23+0x98] ;  /* 0x0000980017047984 */ /* 0x000e340000000a00 */
[----:B------:R-:W-:-:S04]  /*3db0*/  @P2 ISETP.GE.U32.AND P0, PT, R16, R9, PT ;  /* 0x000000091000220c */ /* 0x000fc80003f06070 */
[----:B------:R-:W-:-:S04]  /*3dc0*/  @P2 ISETP.GE.AND.EX P0, PT, R19, R8, PT, P0 ;  /* 0x000000081300220c */ /* 0x000fc80003f06300 */
[----:B------:R-:W-:-:S04]  /*3dd0*/  @P2 FSETP.LT.OR P0, PT, R10, R17, !P0 ;  /* 0x000000110a00220b */ /* 0x000fc80004701400 */
[----:B------:R-:W-:Y:S02]  /*3de0*/  @P2 FSEL R10, R17, R10, P0 ;  /* 0x0000000a110a2208 */ /* 0x000fe40000000000 */
[----:B------:R-:W-:Y:S02]  /*3df0*/  @P2 SEL R9, R16, R9, P0 ;  /* 0x0000000910092207 */ /* 0x000fe40000000000 */
[----:B------:R-:W-:Y:S01]  /*3e00*/  @P2 SEL R8, R19, R8, P0 ;  /* 0x0000000813082207 */ /* 0x000fe20000000000 */
[----:B------:R-:W-:Y:S02]  /*3e10*/  IMAD.MOV.U32 R16, RZ, RZ, R10 ;  /* 0x000000ffff107224 */ /* 0x000fe400078e000a */
[----:B------:R-:W-:Y:S01]  /*3e20*/  IMAD.MOV.U32 R19, RZ, RZ, R9 ;  /* 0x000000ffff137224 */ /* 0x000fe200078e0009 */
[----:B0-----:R-:W-:-:S04]  /*3e30*/  IADD3 R6, P3, PT, R4, 0x500, RZ ;  /* 0x0000050004067810 */ /* 0x001fc80007f7e0ff */
[----:B------:R-:W-:Y:S01]  /*3e40*/  ISETP.GT.U32.AND P1, PT, R6, R7, PT ;  /* 0x000000070600720c */ /* 0x000fe20003f24070 */
[----:B------:R-:W-:Y:S02]  /*3e50*/  IMAD.X R21, RZ, RZ, R5, P3 ;  /* 0x000000ffff157224 */ /* 0x000fe400018e0605 */
[----:B------:R-:W-:-:S03]  /*3e60*/  IMAD.MOV.U32 R6, RZ, RZ, R8 ;  /* 0x000000ffff067224 */ /* 0x000fc600078e0008 */
[----:B------:R-:W-:-:S13]  /*3e70*/  ISETP.GT.AND.EX P0, PT, R21, R18, PT, P1 ;  /* 0x000000121500720c */ /* 0x000fda0003f04310 */
[----:B------:R-:W-:Y:S05]  /*3e80*/  @!P0 BRA `(.L_x_515) ;  /* 0xfffffff800ac8947 */ /* 0x000fea000383ffff */
[----:B------:R-:W-:Y:S05]  /*3e90*/  BSYNC.RECONVERGENT B1 ;  /* 0x0000000000017941 */ /* 0x000fea0003800200 */
.L_x_512:
[----:B------:R-:W-:Y:S01]  /*3ea0*/  ISETP.GE.U32.AND P0, PT, R4, R7, PT ;  /* 0x000000070400720c */ /* 0x000fe20003f06070 */
[----:B------:R-:W-:Y:S03]  /*3eb0*/  BSSY.RECONVERGENT B1, `(.L_x_509) ;  /* 0x000009b000017945 */ /* 0x000fe60003800200 */
[----:B------:R-:W-:-:S13]  /*3ec0*/  ISETP.GE.AND.EX P0, PT, R5, R18, PT, P0 ;  /* 0x000000120500720c */ /* 0x000fda0003f06300 */
[----:B------:R-:W-:Y:S05]  /*3ed0*/  @P0 BRA `(.L_x_516) ;  /* 0x0000000800600947 */ /* 0x000fea0003800000 */
[----:B------:R-:W-:-:S05]  /*3ee0*/  IMAD.IADD R16, R7, 0x1, -R4 ;  /* 0x0000000107107824 */ /* 0x000fca00078e0a04 */
[----:B------:R-:W-:-:S13]  /*3ef0*/  ISETP.GE.AND P0, PT, R11, R16, PT ;  /* 0x000000100b00720c */ /* 0x000fda0003f06270 */
[----:B------:R-:W-:Y:S05]  /*3f00*/  @P0 BRA `(.L_x_516) ;  /* 0x0000000800540947 */ /* 0x000fea0003800000 */
[----:B------:R-:W-:Y:S01]  /*3f10*/  LOP3.LUT R2, RZ, R11, RZ, 0x33, !PT ;  /* 0x0000000bff027212 */ /* 0x000fe200078e33ff */
[----:B------:R-:W-:Y:S01]  /*3f20*/  BSSY.RECONVERGENT B2, `(.L_x_517) ;  /* 0x000002f000027945 */ /* 0x000fe20003800200 */
[----:B------:R-:W-:Y:S02]  /*3f30*/  IMAD.MOV.U32 R17, RZ, RZ, R11 ;  /* 0x000000ffff117224 */ /* 0x000fe400078e000b */
[----:B------:R-:W-:-:S04]  /*3f40*/  IADD3 R7, PT, PT, -R4, R7, R2 ;  /* 0x0000000704077210 */ /* 0x000fc80007ffe102 */
[----:B------:R-:W-:-:S04]  /*3f50*/  LOP3.LUT R2, R7, 0x300, RZ, 0xc0, !PT ;  /* 0x0000030007027812 */ /* 0x000fc800078ec0ff */
[----:B------:R-:W-:-:S13]  /*3f60*/  ISETP.NE.AND P0, PT, R2, 0x300, PT ;  /* 0x000003000200780c */ /* 0x000fda0003f05270 */
[----:B------:R-:W-:Y:S05]  /*3f70*/  @!P0 BRA `(.L_x_518) ;  /* 0x0000000000a48947 */ /* 0x000fea0003800000 */
[----:B------:R-:W-:Y:S01]  /*3f80*/  IADD3 R3, P0, PT, R11, R4, RZ ;  /* 0x000000040b037210 */ /* 0x000fe20007f1e0ff */
[----:B------:R-:W-:Y:S01]  /*3f90*/  IMAD.MOV.U32 R17, RZ, RZ, R11 ;  /* 0x000000ffff117224 */ /* 0x000fe200078e000b */
[----:B------:R-:W-:Y:S02]  /*3fa0*/  LEA.HI R2, R7, 0x1, RZ, 0x18 ;  /* 0x0000000107027811 */ /* 0x000fe400078fc0ff */
[C---:B------:R-:W-:Y:S01]  /*3fb0*/  LEA R12, P1, R3.reuse, R12, 0x2 ;  /* 0x0000000c030c7211 */ /* 0x040fe200078210ff */
[----:B------:R-:W-:Y:S01]  /*3fc0*/  IMAD.X R6, RZ, RZ, R5, P0 ;  /* 0x000000ffff067224 */ /* 0x000fe200000e0605 */
[C---:B------:R-:W-:Y:S02]  /*3fd0*/  IADD3 R14, P0, PT, R3.reuse, R14, RZ ;  /* 0x0000000e030e7210 */ /* 0x040fe40007f1e0ff */
[----:B------:R-:W-:Y:S02]  /*3fe0*/  LOP3.LUT R2, R2, 0x3, RZ, 0xc0, !PT ;  /* 0x0000000302027812 */ /* 0x000fe400078ec0ff */
[----:B------:R-:W-:Y:S01]  /*3ff0*/  LEA.HI.X R3, R3, R13, R6, 0x2, P1 ;  /* 0x0000000d03037211 */ /* 0x000fe200008f1406 */
[----:B------:R-:W-:-:S02]  /*4000*/  IMAD.X R15, R6, 0x1, R15, P0 ;  /* 0x00000001060f7824 */ /* 0x000fc400000e060f */
[----:B------:R-:W-:-:S07]  /*4010*/  IMAD.MOV R6, RZ, RZ, -R2 ;  /* 0x000000ffff067224 */ /* 0x000fce00078e0a02 */
.L_x_521:
[----:B------:R-:W-:-:S06]  /*4020*/  IMAD.MOV.U32 R2, RZ, RZ, R12 ;  /* 0x000000ffff027224 */ /* 0x000fcc00078e000c */
[----:B------:R-:W2:Y:S01]  /*4030*/  LDG.E R2, desc[UR10][R2.64] ;  /* 0x0000000a02027981 */ /* 0x000ea2000c1e1900 */
[----:B------:R-:W-:Y:S01]  /*4040*/  VIADD R6, R6, 0x1 ;  /* 0x0000000106067836 */ /* 0x000fe20000000000 */
[----:B------:R-:W-:Y:S01]  /*4050*/  BSSY.RECONVERGENT B3, `(.L_x_519) ;  /* 0x0000016000037945 */ /* 0x000fe20003800200 */
[----:B------:R-:W-:Y:S01]  /*4060*/  IMAD.MOV.U32 R13, RZ, RZ, R9 ;  /* 0x000000ffff0d7224 */ /* 0x000fe200078e0009 */
[----:B------:R-:W-:Y:S01]  /*4070*/  IADD3 R12, P3, PT, R12, 0x400, RZ ;  /* 0x000004000c0c7810 */ /* 0x000fe20007f7e0ff */
[----:B------:R-:W-:Y:S01]  /*4080*/  IMAD.MOV.U32 R18, RZ, RZ, R8 ;  /* 0x000000ffff127224 */ /* 0x000fe200078e0008 */
[----:B------:R-:W-:Y:S01]  /*4090*/  ISETP.NE.AND P2, PT, R6, RZ, PT ;  /* 0x000000ff0600720c */ /* 0x000fe20003f45270 */
[----:B------:R-:W-:Y:S02]  /*40a0*/  IMAD.MOV.U32 R19, RZ, RZ, R10 ;  /* 0x000000ffff137224 */ /* 0x000fe400078e000a */
        /* <DEDUP_REMOVED lines=16> */
.L_x_520:
[----:B------:R-:W-:Y:S05]  /*41b0*/  BSYNC.RECONVERGENT B3 ;  /* 0x0000000000037941 */ /* 0x000fea0003800200 */
.L_x_519:
[----:B------:R-:W-:Y:S01]  /*41c0*/  IADD3 R14, P0, PT, R14, 0x100, RZ ;  /* 0x000001000e0e7810 */ /* 0x000fe20007f1e0ff */
[----:B------:R-:W-:Y:S02]  /*41d0*/  VIADD R17, R17, 0x100 ;  /* 0x0000010011117836 */ /* 0x000fe40000000000 */
[----:B------:R-:W-:Y:S02]  /*41e0*/  IMAD.X R3, RZ, RZ, R3, P3 ;  /* 0x000000ffff037224 */ /* 0x000fe400018e0603 */
[----:B------:R-:W-:Y:S01]  /*41f0*/  IMAD.X R15, RZ, RZ, R15, P0 ;  /* 0x000000ffff0f7224 */ /* 0x000fe200000e060f */
[----:B------:R-:W-:Y:S07]  /*4200*/  @P2 BRA `(.L_x_521) ;  /* 0xfffffffc00842947 */ /* 0x000fee000383ffff */
.L_x_518:
[----:B------:R-:W-:Y:S05]  /*4210*/  BSYNC.RECONVERGENT B2 ;  /* 0x0000000000027941 */ /* 0x000fea0003800200 */
.L_x_517:
[----:B------:R-:W-:-:S13]  /*4220*/  ISETP.GE.U32.AND P0, PT, R7, 0x300, PT ;  /* 0x000003000700780c */ /* 0x000fda0003f06070 */
[----:B------:R-:W-:Y:S05]  /*4230*/  @!P0 BRA `(.L_x_516) ;  /* 0x0000000400888947 */ /* 0x000fea0003800000 */
[----:B------:R-:W0:Y:S01]  /*4240*/  LDC.64 R6, c[0x0][0x380] ;  /* 0x0000e000ff067b82 */ /* 0x000e220000000a00 */
[----:B------:R-:W-:-:S07]  /*4250*/  VIADD R13, R17, 0x200 ;  /* 0x00000200110d7836 */ /* 0x000fce0000000000 */
[----:B------:R-:W1:Y:S02]  /*4260*/  LDC.64 R2, c[0x0][0x388] ;  /* 0x0000e200ff027b82 */ /* 0x000e640000000a00 */
.L_x_530:
[----:B------:R-:W-:-:S05]  /*4270*/  VIADD R15, R13, 0xfffffe00 ;  /* 0xfffffe000d0f7836 */ /* 0x000fca0000000000 */
[----:B------:R-:W-:-:S05]  /*4280*/  IADD3 R19, P0, PT, R15, R4, RZ ;  /* 0x000000040f137210 */ /* 0x000fca0007f1e0ff */
[----:B------:R-:W-:Y:S01]  /*4290*/  IMAD.X R20, RZ, RZ, R5, P0 ;  /* 0x000000ffff147224 */ /* 0x000fe200000e0605 */
[----:B0-----:R-:W-:-:S04]  /*42a0*/  LEA R14, P0, R19, R6, 0x2 ;  /* 0x00000006130e7211 */ /* 0x001fc800078010ff */
[----:B------:R-:W-:-:S05]  /*42b0*/  LEA.HI.X R15, R19, R7, R20, 0x2, P0 ;  /* 0x00000007130f7211 */ /* 0x000fca00000f1414 */
[----:B------:R-:W2:Y:S04]  /*42c0*/  LDG.E R25, desc[UR10][R14.64] ;  /* 0x0000000a0e197981 */ /* 0x000ea8000c1e1900 */
[----:B------:R0:W5:Y:S04]  /*42d0*/  LDG.E R18, desc[UR10][R14.64+0x400] ;  /* 0x0004000a0e127981 */ /* 0x000168000c1e1900 */
        /* <DEDUP_REMOVED lines=22> */
.L_x_523:
[----:B------:R-:W-:Y:S05]  /*4440*/  BSYNC.RECONVERGENT B2 ;  /* 0x0000000000027941 */ /* 0x000fea0003800200 */
.L_x_522:
[----:B-----5:R-:W-:Y:S01]  /*4450*/  FSETP.GEU.AND P0, PT, R19, R18, PT ;  /* 0x000000121300720b */ /* 0x020fe20003f0e000 */
[----:B------:R-:W-:Y:S01]  /*4460*/  BSSY.RECONVERGENT B2, `(.L_x_524) ;  /* 0x0000013000027945 */ /* 0x000fe20003800200 */
[----:B------:R-:W-:Y:S01]  /*4470*/  IADD3 R21, P1, P2, R4, R2, R21 ;  /* 0x0000000204157210 */ /* 0x000fe20007a3e015 */
[----:B------:R-:W-:Y:S02]  /*4480*/  VIADD R15, R13, 0x100 ;  /* 0x000001000d0f7836 */ /* 0x000fe40000000000 */
[----:B------:R-:W-:Y:S01]  /*4490*/  IMAD.MOV.U32 R9, RZ, RZ, R18 ;  /* 0x000000ffff097224 */ /* 0x000fe200078e0012 */
[----:B------:R-:W-:Y:S01]  /*44a0*/  IADD3.X R23, PT, PT, R5, R3, RZ, P1, P2 ;  /* 0x0000000305177210 */ /* 0x000fe20000fe44ff */
[----:B------:R-:W-:-:S04]  /*44b0*/  IMAD.MOV.U32 R8, RZ, RZ, R21 ;  /* 0x000000ffff087224 */ /* 0x000fc800078e0015 */
[----:B------:R-:W-:Y:S02]  /*44c0*/  IMAD.MOV.U32 R10, RZ, RZ, R23 ;  /* 0x000000ffff0a7224 */ /* 0x000fe400078e0017 */
        /* <DEDUP_REMOVED lines=12> */
.L_x_525:
[----:B------:R-:W-:Y:S05]  /*4590*/  BSYNC.RECONVERGENT B2 ;  /* 0x0000000000027941 */ /* 0x000fea0003800200 */
.L_x_524:
[----:B------:R-:W-:Y:S01]  /*45a0*/  FSETP.GEU.AND P0, PT, R9, R12, PT ;  /* 0x0000000c0900720b */ /* 0x000fe20003f0e000 */
[----:B------:R-:W-:Y:S01]  /*45b0*/  BSSY.RECONVERGENT B2, `(.L_x_526) ;  /* 0x0000013000027945 */ /* 0x000fe20003800200 */
[CC--:B------:R-:W-:Y:S01]  /*45c0*/  IADD3 R19, P1, P4, R4.reuse, R2.reuse, R13 ;  /* 0x0000000204137210 */ /* 0x0c0fe20007c3e00d */
[----:B------:R-:W-:Y:S01]  /*45d0*/  IMAD.MOV.U32 R14, RZ, RZ, R12 ;  /* 0x000000ffff0e7224 */ /* 0x000fe200078e000c */
[----:B------:R-:W-:Y:S02]  /*45e0*/  IADD3 R20, P2, P3, R4, R2, R15 ;  /* 0x0000000204147210 */ /* 0x000fe40007b5e00f */
        /* <DEDUP_REMOVED lines=15> */
.L_x_527:
[----:B------:R-:W-:Y:S05]  /*46e0*/  BSYNC.RECONVERGENT B2 ;  /* 0x0000000000027941 */ /* 0x000fea0003800200 */
.L_x_526:
        /* <DEDUP_REMOVED lines=18> */
.L_x_529:
[----:B------:R-:W-:Y:S05]  /*4810*/  BSYNC.RECONVERGENT B2 ;  /* 0x0000000000027941 */ /* 0x000fea0003800200 */
.L_x_528:
[C---:B------:R-:W-:Y:S02]  /*4820*/  VIADD R15, R13.reuse, 0x200 ;  /* 0x000002000d0f7836 */ /* 0x040fe40000000000 */
[----:B------:R-:W-:-:S03]  /*4830*/  VIADD R13, R13, 0x400 ;  /* 0x000004000d0d7836 */ /* 0x000fc60000000000 */
[----:B------:R-:W-:-:S13]  /*4840*/  ISETP.GE.AND P0, PT, R15, R16, PT ;  /* 0x000000100f00720c */ /* 0x000fda0003f06270 */
[----:B------:R-:W-:Y:S05]  /*4850*/  @!P0 BRA `(.L_x_530) ;  /* 0xfffffff800848947 */ /* 0x000fea000383ffff */
.L_x_516:
[----:B------:R-:W-:Y:S05]  /*4860*/  BSYNC.RECONVERGENT B1 ;  /* 0x0000000000017941 */ /* 0x000fea0003800200 */
.L_x_509:
        /* <DEDUP_REMOVED lines=31> */
.L_x_532:
[----:B------:R-:W-:Y:S05]  /*4a60*/  BSYNC.RECONVERGENT B1 ;  /* 0x0000000000017941 */ /* 0x000fea0003800200 */
.L_x_531:
        /* <DEDUP_REMOVED lines=24> */
.L_x_534:
[----:B------:R-:W-:Y:S05]  /*4bf0*/  BSYNC.RECONVERGENT B1 ;  /* 0x0000000000017941 */ /* 0x000fea0003800200 */
.L_x_533:
        /* <DEDUP_REMOVED lines=24> */
.L_x_536:
[----:B------:R-:W-:Y:S05]  /*4d80*/  BSYNC.RECONVERGENT B1 ;  /* 0x0000000000017941 */ /* 0x000fea0003800200 */
.L_x_535:
        /* <DEDUP_REMOVED lines=24> */
.L_x_538:
[----:B------:R-:W-:Y:S05]  /*4f10*/  BSYNC.RECONVERGENT B1 ;  /* 0x0000000000017941 */ /* 0x000fea0003800200 */
.L_x_537:
[----:B0-----:R0:W0:Y:S01]  /*4f20*/  SHFL.DOWN PT, R2, R3, 0x10, 0x1f ;  /* 0x0a001f0003027f89 */ /* 0x00102200000e0000 */
[----:B------:R-:W-:Y:S01]  /*4f30*/  BSSY.RECONVERGENT B1, `(.L_x_539) ;  /* 0x0000017000017945 */ /* 0x000fe20003800200 */
[----:B--2---:R-:W-:Y:S02]  /*4f40*/  IMAD.MOV.U32 R6, RZ, RZ, R3 ;  /* 0x000000ffff067224 */ /* 0x004fe400078e0003 */
[----:B------:R2:W0:Y:S01]  /*4f50*/  SHFL.DOWN PT, R9, R4, 0x10, 0x1f ;  /* 0x0a001f0004097f89 */ /* 0x00042200000e0000 */
[----:B------:R-:W-:Y:S02]  /*4f60*/  IMAD.MOV.U32 R7, RZ, RZ, R4 ;  /* 0x000000ffff077224 */ /* 0x000fe400078e0004 */
[----:B----4-:R-:W-:Y:S01]  /*4f70*/  IMAD.MOV.U32 R8, RZ, RZ, R5 ;  /* 0x000000ffff087224 */ /* 0x010fe200078e0005 */
        /* <DEDUP_REMOVED lines=18> */
.L_x_540:
[----:B------:R-:W-:Y:S05]  /*50a0*/  BSYNC.RECONVERGENT B1 ;  /* 0x0000000000017941 */ /* 0x000fea0003800200 */
.L_x_539:
        /* <DEDUP_REMOVED lines=12> */
.L_x_542:
[----:B------:R-:W-:Y:S05]  /*5170*/  BSYNC.RECONVERGENT B1 ;  /* 0x0000000000017941 */ /* 0x000fea0003800200 */
.L_x_541:
[----:B------:R-:W-:Y:S01]  /*5180*/  BAR.SYNC.DEFER_BLOCKING 0x0 ;  /* 0x0000000000007b1d */ /* 0x000fe20000010000 */
[----:B------:R-:W-:-:S13]  /*5190*/  ISETP.NE.AND P2, PT, R11, RZ, PT ;  /* 0x000000ff0b00720c */ /* 0x000fda0003f45270 */
[----:B------:R-:W-:Y:S05]  /*51a0*/  @P2 BRA `(.L_x_472) ;  /* 0x0000000800342947 */ /* 0x000fea0003800000 */
[----:B0---4-:R-:W0:Y:S01]  /*51b0*/  S2R R3, SR_CgaCtaId ;  /* 0x0000000000037919 */ /* 0x011e220000008800 */
[----:B------:R-:W-:Y:S01]  /*51c0*/  MOV R2, 0x400 ;  /* 0x0000040000027802 */ /* 0x000fe20000000f00 */
[----:B------:R-:W-:Y:S03]  /*51d0*/  BSSY.RECONVERGENT B1, `(.L_x_543) ;  /* 0x0000016000017945 */ /* 0x000fe60003800200 */
[----:B0-----:R-:W-:-:S05]  /*51e0*/  LEA R25, R3, R2, 0x18 ;  /* 0x0000000203197211 */ /* 0x001fca00078ec0ff */
[----:B------:R-:W0:Y:S04]  /*51f0*/  LDS R3, [R25+0x18] ;  /* 0x0000180019037984 */ /* 0x000e280000000800 */
[----:B--2---:R-:W2:Y:S04]  /*5200*/  LDS.64 R4, [R25+0x20] ;  /* 0x0000200019047984 */ /* 0x004ea80000000a00 */
        /* <DEDUP_REMOVED lines=18> */
.L_x_544:
[----:B------:R-:W-:Y:S05]  /*5330*/  BSYNC.RECONVERGENT B1 ;  /* 0x0000000000017941 */ /* 0x000fea0003800200 */
.L_x_543:
        /* <DEDUP_REMOVED lines=10> */
[----:B------:R0:W1:Y:S04]  /*53e0*/  LDS.64 R10, [R25+0x60] ;  /* 0x00006000190a7984 */ /* 0x0000680000000a00 */
[----:B---3--:R3:W1:Y:S04]  /*53f0*/  LDS.64 R12, [R25+0x70] ;  /* 0x00007000190c7984 */ /* 0x0086680000000a00 */
        /* <DEDUP_REMOVED lines=15> */
.L_x_546:
[----:B------:R-:W-:Y:S05]  /*54f0*/  BSYNC.RECONVERGENT B1 ;  /* 0x0000000000017941 */ /* 0x000fea0003800200 */
.L_x_545:
        /* <DEDUP_REMOVED lines=17> */
.L_x_548:
[----:B------:R-:W-:Y:S05]  /*5610*/  BSYNC.RECONVERGENT B1 ;  /* 0x0000000000017941 */ /* 0x000fea0003800200 */
.L_x_547:
        /* <DEDUP_REMOVED lines=17> */
.L_x_550:
[----:B------:R-:W-:Y:S05]  /*5730*/  BSYNC.RECONVERGENT B1 ;  /* 0x0000000000017941 */ /* 0x000fea0003800200 */
.L_x_549:
        /* <DEDUP_REMOVED lines=17> */
.L_x_552:
[----:B------:R-:W-:Y:S05]  /*5850*/  BSYNC.RECONVERGENT B1 ;  /* 0x0000000000017941 */ /* 0x000fea0003800200 */
.L_x_551:
        /* <DEDUP_REMOVED lines=17> */
.L_x_554:
[----:B------:R-:W-:Y:S05]  /*5970*/  BSYNC.RECONVERGENT B1 ;  /* 0x0000000000017941 */ /* 0x000fea0003800200 */
.L_x_553:
        /* <DEDUP_REMOVED lines=16> */
.L_x_472:
[----:B------:R-:W-:Y:S05]  /*5a80*/  BSYNC.RECONVERGENT B0 ;  /* 0x0000000000007941 */ /* 0x000fea0003800200 */
.L_x_439:
[----:B------:R-:W-:Y:S05]  /*5a90*/  @P2 EXIT ;  /* 0x000000000000294d */ /* 0x000fea0003800000 */
[----:B0-234-:R-:W0:Y:S01]  /*5aa0*/  LDC.64 R2, c[0x0][0x390] ;  /* 0x0000e400ff027b82 */ /* 0x01de220000000a00 */
[----:B------:R-:W-:Y:S02]  /*5ab0*/  IMAD.MOV.U32 R9, RZ, RZ, R8 ;  /* 0x000000ffff097224 */ /* 0x000fe400078e0008 */
[----:B------:R-:W-:Y:S02]  /*5ac0*/  IMAD.MOV.U32 R8, RZ, RZ, R7 ;  /* 0x000000ffff087224 */ /* 0x000fe400078e0007 */
[----:B0-----:R-:W-:-:S05]  /*5ad0*/  IMAD.WIDE.U32 R2, R0, 0x10, R2 ;  /* 0x0000001000027825 */ /* 0x001fca00078e0002 */
[----:B------:R-:W-:Y:S04]  /*5ae0*/  STG.E.64 desc[UR10][R2.64+0x8], R8 ;  /* 0x0000080802007986 */ /* 0x000fe8000c101b0a */
[----:B------:R-:W-:Y:S01]  /*5af0*/  STG.E desc[UR10][R2.64], R6 ;  /* 0x0000000602007986 */ /* 0x000fe2000c10190a */
[----:B------:R-:W-:Y:S05]  /*5b00*/  EXIT ;  /* 0x000000000000794d */ /* 0x000fea0003800000 */
.L_x_555:
        /* <DEDUP_REMOVED lines=15> */
.L_x_2320:


//--------------------- .text._ZN6thrust24THRUST_300001_SM_1000_NS8cuda_cub4core6detail13_kernel_agentINS1_8__reduce11ReduceAgentINS0_12zip_iteratorIN4cuda3std3__45tupleIJNS0_6detail15normal_iteratorINS0_10device_ptrIfEEEENS0_17counting_iteratorIlNS0_11use_defaultESI_SI_EEEEEEEPNSB_IJflEEESM_lNS1_9__extrema9arg_max_fIflNSA_4lessIfEEEEEEJSL_SN_lSS_EEEvDpT0_ --------------------------
	.section	.text._ZN6thrust24THRUST_300001_SM_1000_NS8cuda_cub4core6detail13_kernel_agentINS1_8__reduce11ReduceAgentINS0_12zip_iteratorIN4cuda3std3__45tupleIJNS0_6detail15normal_iteratorINS0_10device_ptrIfEEEENS0_17counting_iteratorIlNS0_11use_defaultESI_SI_EEEEEEEPNSB_IJflEEESM_lNS1_9__extrema9arg_max_fIflNSA_4lessIfEEEEEEJSL_SN_lSS_EEEvDpT0_,"ax",@progbits
	.align	128
        .global         _ZN6thrust24THRUST_300001_SM_1000_NS8cuda_cub4core6detail13_kernel_agentINS1_8__reduce11ReduceAgentINS0_12zip_iteratorIN4cuda3std3__45tupleIJNS0_6detail15normal_iteratorINS0_10device_ptrIfEEEENS0_17counting_iteratorIlNS0_11use_defaultESI_SI_EEEEEEEPNSB_IJflEEESM_lNS1_9__extrema9arg_max_fIflNSA_4lessIfEEEEEEJSL_SN_lSS_EEEvDpT0_
        .type           _ZN6thrust24THRUST_300001_SM_1000_NS8cuda_cub4core6detail13_kernel_agentINS1_8__reduce11ReduceAgentINS0_12zip_iteratorIN4cuda3std3__45tupleIJNS0_6detail15normal_iteratorINS0_10device_ptrIfEEEENS0_17counting_iteratorIlNS0_11use_defaultESI_SI_EEEEEEEPNSB_IJflEEESM_lNS1_9__extrema9arg_max_fIflNSA_4lessIfEEEEEEJSL_SN_lSS_EEEvDpT0_,@function
        .size           _ZN6thrust24THRUST_300001_SM_1000_NS8cuda_cub4core6detail13_kernel_agentINS1_8__reduce11ReduceAgentINS0_12zip_iteratorIN4cuda3std3__45tupleIJNS0_6detail15normal_iteratorINS0_10device_ptrIfEEEENS0_17counting_iteratorIlNS0_11use_defaultESI_SI_EEEEEEEPNSB_IJflEEESM_lNS1_9__extrema9arg_max_fIflNSA_4lessIfEEEEEEJSL_SN_lSS_EEEvDpT0_,(.L_x_2321 - _ZN6thrust24THRUST_300001_SM_1000_NS8cuda_cub4core6detail13_kernel_agentINS1_8__reduce11ReduceAgentINS0_12zip_iteratorIN4cuda3std3__45tupleIJNS0_6detail15normal_iteratorINS0_10device_ptrIfEEEENS0_17counting_iteratorIlNS0_11use_defaultESI_SI_EEEEEEEPNSB_IJflEEESM_lNS1_9__extrema9arg_max_fIflNSA_4lessIfEEEEEEJSL_SN_lSS_EEEvDpT0_)
        .other          _ZN6thrust24THRUST_300001_SM_1000_NS8cuda_cub4core6detail13_kernel_agentINS1_8__reduce11ReduceAgentINS0_12zip_iteratorIN4cuda3std3__45tupleIJNS0_6detail15normal_iteratorINS0_10device_ptrIfEEEENS0_17counting_iteratorIlNS0_11use_defaultESI_SI_EEEEEEEPNSB_IJflEEESM_lNS1_9__extrema9arg_max_fIflNSA_4lessIfEEEEEEJSL_SN_lSS_EEEvDpT0_,@"STO_CUDA_ENTRY STV_DEFAULT"
_ZN6thrust24THRUST_300001_SM_1000_NS8cuda_cub4core6detail13_kernel_agentINS1_8__reduce11ReduceAgentINS0_12zip_iteratorIN4cuda3std3__45tupleIJNS0_6detail15normal_iteratorINS0_10device_ptrIfEEEENS0_17counting_iteratorIlNS0_11use_defaultESI_SI_EEEEEEEPNSB_IJflEEESM_lNS1_9__extrema9arg_max_fIflNSA_4lessIfEEEEEEJSL_SN_lSS_EEEvDpT0_:
.text._ZN6thrust24THRUST_300001_SM_1000_NS8cuda_cub4core6detail13_kernel_agentINS1_8__reduce11ReduceAgentINS0_12zip_iteratorIN4cuda3std3__45tupleIJNS0_6detail15normal_iteratorINS0_10device_ptrIfEEEENS0_17counting_iteratorIlNS0_11use_defaultESI_SI_EEEEEEEPNSB_IJflEEESM_lNS1_9__extrema9arg_max_fIflNSA_4lessIfEEEEEEJSL_SN_lSS_EEEvDpT0_:
[----:B------:R-:W-:Y:S01]  /*0000*/  LDC R1, c[0x0][0x37c] ;  /* 0x0000df00ff017b82 */ /* 0x000fe20000000800 */
[----:B------:R-:W0:Y:S02]  /*0010*/  LDCU.64 UR4, c[0x0][0x398] ;  /* 0x00007300ff0477ac */ /* 0x000e240008000a00 */
[----:B0-----:R-:W-:-:S04]  /*0020*/  ISETP.NE.U32.AND P0, PT, RZ, UR4, PT ;  /* 0x00000004ff007c0c */ /* 0x001fc8000bf05070 */
[----:B------:R-:W-:-:S13]  /*0030*/  ISETP.NE.AND.EX P0, PT, RZ, UR5, PT, P0 ;  /* 0x00000005ff007c0c */ /* 0x000fda000bf05300 */
[----:B------:R-:W-:Y:S05]  /*0040*/  @!P0 EXIT ;  /* 0x000000000000894d */ /* 0x000fea0003800000 */
[----:B------:R-:W-:Y:S01]  /*0050*/  UISETP.GT.U32.AND UP0, UPT, UR4, 0x4ff, UPT ;  /* 0x000004ff0400788c */ /* 0x000fe2000bf04070 */
[----:B------:R-:W-:Y:S01]  /*0060*/  BSSY.RECONVERGENT B0, `(.L_x_556) ;  /* 0x0000558000007945 */ /* 0x000fe20003800200 */
[----:B------:R-:W0:Y:S02]  /*0070*/  LDCU.64 UR8, c[0x0][0x358] ;  /* 0x00006b00ff0877ac */ /* 0x000e240008000a00 */
[----:B------:R-:W-:-:S09]  /*0080*/  UISETP.GT.AND.EX UP0, UPT, UR5, URZ, UPT, UP0 ;  /* 0x000000ff0500728c */ /* 0x000fd2000bf04300 */
[----:B------:R-:W-:Y:S05]  /*0090*/  BRA.U UP0, `(.L_x_557) ;  /* 0x0000003100a87547 */ /* 0x000fea000b800000 */
[----:B------:R-:W1:Y:S01]  /*00a0*/  S2R R0, SR_TID.X ;  /* 0x0000000000007919 */ /* 0x000e620000002100 */
[----:B------:R-:W2:Y:S01]  /*00b0*/  LDCU UR5, c[0x0][0x398] ;  /* 0x00007300ff0577ac */ /* 0x000ea20008000800 */
[----:B------:R-:W-:Y:S01]  /*00c0*/  BSSY.RECONVERGENT B1, `(.L_x_558) ;  /* 0x000000d000017945 */ /* 0x000fe20003800200 */
[----:B------:R-:W-:Y:S01]  /*00d0*/  CS2R R6, SRZ ;  /* 0x0000000000067805 */ /* 0x000fe2000001ff00 */
[----:B------:R-:W-:Y:S01]  /*00e0*/  IMAD.MOV.U32 R8, RZ, RZ, RZ ;  /* 0x000000ffff087224 */ /* 0x000fe200078e00ff */
[----:B-1----:R-:W-:Y:S01]  /*00f0*/  ISETP.GE.AND P0, PT, R0, UR4, PT ;  /* 0x0000000400007c0c */ /* 0x002fe2000bf06270 */
[----:B------:R-:W-:-:S12]  /*0100*/  IMAD.MOV.U32 R9, RZ, RZ, R0 ;  /* 0x000000ffff097224 */ /* 0x000fd800078e0000 */
[----:B--2---:R-:W-:Y:S05]  /*0110*/  @P0 BRA `(.L_x_559) ;  /* 0x00000000001c0947 */ /* 0x004fea0003800000 */
[----:B------:R-:W1:Y:S01]  /*0120*/  LDC.64 R2, c[0x0][0x380] ;  /* 0x0000e000ff027b82 */ /* 0x000e620000000a00 */
[----:B------:R-:W2:Y:S01]  /*0130*/  LDCU.64 UR6, c[0x0][0x388] ;  /* 0x00007100ff0677ac */ /* 0x000ea20008000a00 */
[----:B-1----:R-:W-:-:S05]  /*0140*/  IMAD.WIDE.U32 R2, R0, 0x4, R2 ;  /* 0x0000000400027825 */ /* 0x002fca00078e0002 */
[----:B0-----:R1:W5:Y:S01]  /*0150*/  LDG.E R6, desc[UR8][R2.64] ;  /* 0x0000000802067981 */ /* 0x001362000c1e1900 */
[C---:B--2---:R-:W-:Y:S01]  /*0160*/  IADD3 R7, P0, PT, R0.reuse, UR6, RZ ;  /* 0x0000000600077c10 */ /* 0x044fe2000ff1e0ff */
[----:B------:R-:W-:-:S04]  /*0170*/  VIADD R9, R0, 0x100 ;  /* 0x0000010000097836 */ /* 0x000fc80000000000 */
[----:B------:R-:W-:-:S08]  /*0180*/  IMAD.X R8, RZ, RZ, UR7, P0 ;  /* 0x00000007ff087e24 */ /* 0x000fd000080e06ff */
.L_x_559:
[----:B0-----:R-:W-:Y:S05]  /*0190*/  BSYNC.RECONVERGENT B1 ;  /* 0x0000000000017941 */ /* 0x001fea0003800200 */
.L_x_558:
        /* <DEDUP_REMOVED lines=10> */
[----:B------:R-:W1:Y:S01]  /*0240*/  LDCU.64 UR6, c[0x0][0x388] ;  /* 0x00007100ff0677ac */ /* 0x000e620008000a00 */
[----:B------:R-:W-:-:S04]  /*0250*/  LEA.HI R4, R11, 0x1, RZ, 0x18 ;  /* 0x000000010b047811 */ /* 0x000fc800078fc0ff */
[----:B------:R-:W-:-:S05]  /*0260*/  LOP3.LUT R4, R4, 0x3, RZ, 0xc0, !PT ;  /* 0x0000000304047812 */ /* 0x000fca00078ec0ff */
[----:B------:R-:W-:Y:S01]  /*0270*/  IMAD.MOV R4, RZ, RZ, -R4 ;  /* 0x000000ffff047224 */ /* 0x000fe200078e0a04 */
[C---:B-1----:R-:W-:Y:S01]  /*0280*/  IADD3 R5, P0, PT, R9.reuse, UR6, RZ ;  /* 0x0000000609057c10 */ /* 0x042fe2000ff1e0ff */
[----:B0-----:R-:W-:-:S04]  /*0290*/  IMAD.WIDE.U32 R2, R9, 0x4, R2 ;  /* 0x0000000409027825 */ /* 0x001fc800078e0002 */
[----:B------:R-:W-:-:S08]  /*02a0*/  IMAD.X R10, RZ, RZ, UR7, P0 ;  /* 0x00000007ff0a7e24 */ /* 0x000fd000080e06ff */
.L_x_566:
[----:B------:R0:W2:Y:S01]  /*02b0*/  LDG.E R15, desc[UR8][R2.64] ;  /* 0x00000008020f7981 */ /* 0x0000a2000c1e1900 */
[----:B------:R-:W-:Y:S01]  /*02c0*/  VIADD R4, R4, 0x1 ;  /* 0x0000000104047836 */ /* 0x000fe20000000000 */
[----:B------:R-:W-:Y:S01]  /*02d0*/  BSSY.RECONVERGENT B3, `(.L_x_564) ;  /* 0x0000016000037945 */ /* 0x000fe20003800200 */
[----:B------:R-:W-:Y:S02]  /*02e0*/  IMAD.MOV.U32 R14, RZ, RZ, R7 ;  /* 0x000000ffff0e7224 */ /* 0x000fe400078e0007 */
[----:B------:R-:W-:Y:S01]  /*02f0*/  IMAD.MOV.U32 R13, RZ, RZ, R8 ;  /* 0x000000ffff0d7224 */ /* 0x000fe200078e0008 */
[----:B------:R-:W-:Y:S01]  /*0300*/  ISETP.NE.AND P2, PT, R4, RZ, PT ;  /* 0x000000ff0400720c */ /* 0x000fe20003f45270 */
[----:B-----5:R-:W-:Y:S02]  /*0310*/  IMAD.MOV.U32 R12, RZ, RZ, R6 ;  /* 0x000000ffff0c7224 */ /* 0x020fe400078e0006 */
[----:B------:R-:W-:Y:S01]  /*0320*/  IMAD.MOV.U32 R7, RZ, RZ, R5 ;  /* 0x000000ffff077224 */ /* 0x000fe200078e0005 */
[----:B0-----:R-:W-:Y:S01]  /*0330*/  IADD3 R2, P3, PT, R2, 0x400, RZ ;  /* 0x0000040002027810 */ /* 0x001fe20007f7e0ff */
        /* <DEDUP_REMOVED lines=15> */
.L_x_565:
[----:B------:R-:W-:Y:S05]  /*0430*/  BSYNC.RECONVERGENT B3 ;  /* 0x0000000000037941 */ /* 0x000fea0003800200 */
.L_x_564:
[----:B------:R-:W-:Y:S01]  /*0440*/  IADD3 R5, P0, PT, R5, 0x100, RZ ;  /* 0x0000010005057810 */ /* 0x000fe20007f1e0ff */
[----:B------:R-:W-:Y:S02]  /*0450*/  VIADD R9, R9, 0x100 ;  /* 0x0000010009097836 */ /* 0x000fe40000000000 */
[----:B------:R-:W-:Y:S02]  /*0460*/  IMAD.X R3, RZ, RZ, R3, P3 ;  /* 0x000000ffff037224 */ /* 0x000fe400018e0603 */
[----:B------:R-:W-:Y:S01]  /*0470*/  IMAD.X R10, RZ, RZ, R10, P0 ;  /* 0x000000ffff0a7224 */ /* 0x000fe200000e060a */
[----:B------:R-:W-:Y:S07]  /*0480*/  @P2 BRA `(.L_x_566) ;  /* 0xfffffffc00882947 */ /* 0x000fee000383ffff */
.L_x_563:
[----:B------:R-:W-:Y:S05]  /*0490*/  BSYNC.RECONVERGENT B2 ;  /* 0x0000000000027941 */ /* 0x000fea0003800200 */
.L_x_562:
[----:B------:R-:W-:-:S13]  /*04a0*/  ISETP.GE.U32.AND P0, PT, R11, 0x300, PT ;  /* 0x000003000b00780c */ /* 0x000fda0003f06070 */
[----:B------:R-:W-:Y:S05]  /*04b0*/  @!P0 BRA `(.L_x_561) ;  /* 0x00000004007c8947 */ /* 0x000fea0003800000 */
[----:B------:R-:W0:Y:S01]  /*04c0*/  LDC.64 R4, c[0x0][0x380] ;  /* 0x0000e000ff047b82 */ /* 0x000e220000000a00 */
[----:B------:R-:W-:-:S07]  /*04d0*/  VIADD R10, R9, 0x200 ;  /* 0x00000200090a7836 */ /* 0x000fce0000000000 */
[----:B------:R-:W1:Y:S02]  /*04e0*/  LDC.64 R2, c[0x0][0x388] ;  /* 0x0000e200ff027b82 */ /* 0x000e640000000a00 */
.L_x_575:
[----:B------:R-:W-:-:S04]  /*04f0*/  VIADD R15, R10, 0xfffffe00 ;  /* 0xfffffe000a0f7836 */ /* 0x000fc80000000000 */
[----:B0-----:R-:W-:-:S05]  /*0500*/  IMAD.WIDE R12, R15, 0x4, R4 ;  /* 0x000000040f0c7825 */ /* 0x001fca00078e0204 */
[----:B------:R-:W2:Y:S04]  /*0510*/  LDG.E R21, desc[UR8][R12.64] ;  /* 0x000000080c157981 */ /* 0x000ea8000c1e1900 */
[----:B-----5:R0:W5:Y:S04]  /*0520*/  LDG.E R23, desc[UR8][R12.64+0x400] ;  /* 0x000400080c177981 */ /* 0x020168000c1e1900 */
[----:B------:R0:W5:Y:S04]  /*0530*/  LDG.E R9, desc[UR8][R12.64+0x800] ;  /* 0x000800080c097981 */ /* 0x000168000c1e1900 */
[----:B------:R0:W5:Y:S01]  /*0540*/  LDG.E R11, desc[UR8][R12.64+0xc00] ;  /* 0x000c00080c0b7981 */ /* 0x000162000c1e1900 */
[C---:B-1----:R-:W-:Y:S01]  /*0550*/  IADD3 R18, P1, PT, R15.reuse, R2, RZ ;  /* 0x000000020f127210 */ /* 0x042fe20007f3e0ff */
[----:B------:R-:W-:Y:S03]  /*0560*/  BSSY.RECONVERGENT B2, `(.L_x_567) ;  /* 0x0000013000027945 */ /* 0x000fe60003800200 */
[----:B------:R-:W-:Y:S01]  /*0570*/  LEA.HI.X.SX32 R19, R15, R3, 0x1, P1 ;  /* 0x000000030f137211 */ /* 0x000fe200008f0eff */
[----:B------:R-:W-:-:S02]  /*0580*/  VIADD R15, R10, 0xffffff00 ;  /* 0xffffff000a0f7836 */ /* 0x000fc40000000000 */
        /* <DEDUP_REMOVED lines=16> */
.L_x_568:
[----:B------:R-:W-:Y:S05]  /*0690*/  BSYNC.RECONVERGENT B2 ;  /* 0x0000000000027941 */ /* 0x000fea0003800200 */
.L_x_567:
[----:B-----5:R-:W-:Y:S01]  /*06a0*/  FSETP.GEU.AND P0, PT, R14, R23, PT ;  /* 0x000000170e00720b */ /* 0x020fe20003f0e000 */
[----:B------:R-:W-:Y:S01]  /*06b0*/  BSSY.RECONVERGENT B2, `(.L_x_569) ;  /* 0x0000013000027945 */ /* 0x000fe20003800200 */
[C---:B------:R-:W-:Y:S01]  /*06c0*/  IADD3 R13, P1, PT, R15.reuse, R2, RZ ;  /* 0x000000020f0d7210 */ /* 0x040fe20007f3e0ff */
[----:B------:R-:W-:Y:S02]  /*06d0*/  VIADD R7, R10, 0x100 ;  /* 0x000001000a077836 */ /* 0x000fe40000000000 */
[----:B------:R-:W-:Y:S01]  /*06e0*/  IMAD.MOV.U32 R6, RZ, RZ, R23 ;  /* 0x000000ffff067224 */ /* 0x000fe200078e0017 */
[----:B------:R-:W-:Y:S01]  /*06f0*/  LEA.HI.X.SX32 R12, R15, R3, 0x1, P1 ;  /* 0x000000030f0c7211 */ /* 0x000fe200008f0eff */
        /* <DEDUP_REMOVED lines=14> */
.L_x_570:
[----:B------:R-:W-:Y:S05]  /*07e0*/  BSYNC.RECONVERGENT B2 ;  /* 0x0000000000027941 */ /* 0x000fea0003800200 */
.L_x_569:
[----:B------:R-:W-:Y:S01]  /*07f0*/  FSETP.GEU.AND P0, PT, R6, R9, PT ;  /* 0x000000090600720b */ /* 0x000fe20003f0e000 */
[----:B------:R-:W-:Y:S01]  /*0800*/  BSSY.RECONVERGENT B2, `(.L_x_571) ;  /* 0x0000013000027945 */ /* 0x000fe20003800200 */
[CC--:B------:R-:W-:Y:S01]  /*0810*/  IADD3 R17, P1, PT, R10.reuse, R2.reuse, RZ ;  /* 0x000000020a117210 */ /* 0x0c0fe20007f3e0ff */
[----:B------:R-:W-:Y:S01]  /*0820*/  IMAD.MOV.U32 R12, RZ, RZ, R9 ;  /* 0x000000ffff0c7224 */ /* 0x000fe200078e0009 */
[----:B------:R-:W-:Y:S02]  /*0830*/  IADD3 R18, P2, PT, R7, R2, RZ ;  /* 0x0000000207127210 */ /* 0x000fe40007f5e0ff */
        /* <DEDUP_REMOVED lines=15> */
.L_x_572:
[----:B------:R-:W-:Y:S05]  /*0930*/  BSYNC.RECONVERGENT B2 ;  /* 0x0000000000027941 */ /* 0x000fea0003800200 */
.L_x_571:
[----:B------:R-:W-:Y:S01]  /*0940*/  FSETP.GEU.AND P0, PT, R12, R11, PT ;  /* 0x0000000b0c00720b */ /* 0x000fe20003f0e000 */
[----:B------:R-:W-:Y:S01]  /*0950*/  BSSY.RECONVERGENT B2, `(.L_x_573) ;  /* 0x0000011000027945 */ /* 0x000fe20003800200 */
[----:B------:R-:W-:Y:S01]  /*0960*/  LEA.HI.X.SX32 R9, R7, R3, 0x1, P2 ;  /* 0x0000000307097211 */ /* 0x000fe200010f0eff */
        /* <DEDUP_REMOVED lines=15> */
.L_x_574:
[----:B------:R-:W-:Y:S05]  /*0a60*/  BSYNC.RECONVERGENT B2 ;  /* 0x0000000000027941 */ /* 0x000fea0003800200 */
.L_x_573:
[C---:B------:R-:W-:Y:S02]  /*0a70*/  VIADD R9, R10.reuse, 0x200 ;  /* 0x000002000a097836 */ /* 0x040fe40000000000 */
[----:B------:R-:W-:-:S03]  /*0a80*/  VIADD R10, R10, 0x400 ;  /* 0x000004000a0a7836 */ /* 0x000fc60000000000 */
[----:B------:R-:W-:-:S13]  /*0a90*/  ISETP.GE.AND P0, PT, R9, UR5, PT ;  /* 0x0000000509007c0c */ /* 0x000fda000bf06270 */
[----:B------:R-:W-:Y:S05]  /*0aa0*/  @!P0 BRA `(.L_x_575) ;  /* 0xfffffff800908947 */ /* 0x000fea000383ffff */
.L_x_561:
[----:B------:R-:W-:Y:S05]  /*0ab0*/  BSYNC.RECONVERGENT B1 ;  /* 0x0000000000017941 */ /* 0x000fea0003800200 */
.L_x_560:
[----:B------:R-:W0:Y:S02]  /*0ac0*/  LDCU UR6, c[0x0][0x398] ;  /* 0x00007300ff0677ac */ /* 0x000e240008000800 */
[----:B0-----:R-:W-:-:S09]  /*0ad0*/  UISETP.GE.AND UP0, UPT, UR6, 0x100, UPT ;  /* 0x000001000600788c */ /* 0x001fd2000bf06270 */
[----:B------:R-:W-:Y:S05]  /*0ae0*/  BRA.U !UP0, `(.L_x_576) ;  /* 0x00000011088c7547 */ /* 0x000fea000b800000 */
[----:B------:R-:W0:Y:S01]  /*0af0*/  S2R R11, SR_LANEID ;  /* 0x00000000000b7919 */ /* 0x000e220000000000 */
[----:B------:R-:W-:Y:S01]  /*0b00*/  BSSY.RECONVERGENT B1, `(.L_x_577) ;  /* 0x000001b000017945 */ /* 0x000fe20003800200 */
[----:B------:R-:W-:Y:S01]  /*0b10*/  IMAD.MOV.U32 R9, RZ, RZ, R7 ;  /* 0x000000ffff097224 */ /* 0x000fe200078e0007 */
[----:B-1---5:R1:W2:Y:S01]  /*0b20*/  SHFL.DOWN PT, R3, R6, 0x1, 0x1f ;  /* 0x08201f0006037f89 */ /* 0x0222a200000e0000 */
        /* <DEDUP_REMOVED lines=24> */
.L_x_578:
[----:B------:R-:W-:Y:S05]  /*0cb0*/  BSYNC.RECONVERGENT B1 ;  /* 0x0000000000017941 */ /* 0x000fea0003800200 */
.L_x_577:
[C---:B------:R-:W-:Y:S01]  /*0cc0*/  ISETP.GT.AND P5, PT, R11.reuse, 0x17, PT ;  /* 0x000000170b00780c */ /* 0x040fe20003fa4270 */
[----:B------:R0:W1:Y:S01]  /*0cd0*/  SHFL.DOWN PT, R7, R2, 0x2, 0x1f ;  /* 0x08401f0002077f89 */ /* 0x00006200000e0000 */
[C---:B------:R-:W-:Y:S01]  /*0ce0*/  ISETP.GT.AND P4, PT, R11.reuse, 0xf, PT ;  /* 0x0000000f0b00780c */ /* 0x040fe20003f84270 */
[----:B------:R-:W-:Y:S01]  /*0cf0*/  BSSY.RECONVERGENT B1, `(.L_x_579) ;  /* 0x0000018000017945 */ /* 0x000fe20003800200 */
[----:B------:R-:W-:Y:S01]  /*0d00*/  ISETP.NE.AND P2, PT, R11, RZ, PT ;  /* 0x000000ff0b00720c */ /* 0x000fe20003f45270 */
[----:B------:R0:W2:Y:S01]  /*0d10*/  SHFL.DOWN PT, R6, R9, 0x2, 0x1f ;  /* 0x08401f0009067f89 */ /* 0x0000a200000e0000 */
[----:B------:R-:W-:Y:S02]  /*0d20*/  IMAD.MOV.U32 R4, RZ, RZ, R9 ;  /* 0x000000ffff047224 */ /* 0x000fe400078e0009 */
[----:B------:R-:W-:Y:S01]  /*0d30*/  IMAD.MOV.U32 R5, RZ, RZ, R10 ;  /* 0x000000ffff057224 */ /* 0x000fe200078e000a */
[----:B------:R0:W3:Y:S01]  /*0d40*/  SHFL.DOWN PT, R11, R10, 0x2, 0x1f ;  /* 0x08401f000a0b7f89 */ /* 0x0000e200000e0000 */
[----:B------:R-:W-:Y:S01]  /*0d50*/  IMAD.MOV.U32 R3, RZ, RZ, R2 ;  /* 0x000000ffff037224 */ /* 0x000fe200078e0002 */
[----:B------:R-:W-:Y:S06]  /*0d60*/  @P1 BRA `(.L_x_580) ;  /* 0x0000000000401947 */ /* 0x000fec0003800000 */
        /* <DEDUP_REMOVED lines=16> */
.L_x_580:
[----:B------:R-:W-:Y:S05]  /*0e70*/  BSYNC.RECONVERGENT B1 ;  /* 0x0000000000017941 */ /* 0x000fea0003800200 */
.L_x_579:
[----:B------:R4:W3:Y:S01]  /*0e80*/  SHFL.DOWN PT, R8, R3, 0x4, 0x1f ;  /* 0x08801f0003087f89 */ /* 0x0008e200000e0000 */
[----:B------:R-:W-:Y:S01]  /*0e90*/  BSSY.RECONVERGENT B1, `(.L_x_581) ;  /* 0x0000017000017945 */ /* 0x000fe20003800200 */
[----:B--2---:R-:W-:Y:S02]  /*0ea0*/  IMAD.MOV.U32 R6, RZ, RZ, R4 ;  /* 0x000000ffff067224 */ /* 0x004fe400078e0004 */
[----:B0-----:R4:W0:Y:S01]  /*0eb0*/  SHFL.DOWN PT, R9, R4, 0x4, 0x1f ;  /* 0x08801f0004097f89 */ /* 0x00182200000e0000 */
[----:B-1----:R-:W-:Y:S02]  /*0ec0*/  IMAD.MOV.U32 R7, RZ, RZ, R5 ;  /* 0x000000ffff077224 */ /* 0x002fe400078e0005 */
[----:B------:R-:W-:Y:S01]  /*0ed0*/  IMAD.MOV.U32 R2, RZ, RZ, R3 ;  /* 0x000000ffff027224 */ /* 0x000fe200078e0003 */
[----:B------:R4:W1:Y:S01]  /*0ee0*/  SHFL.DOWN PT, R10, R5, 0x4, 0x1f ;  /* 0x08801f00050a7f89 */ /* 0x00086200000e0000 */
[----:B------:R-:W-:Y:S05]  /*0ef0*/  @P3 BRA `(.L_x_582) ;  /* 0x0000000000403947 */ /* 0x000fea0003800000 */
[----:B---3--:R-:W-:Y:S01]  /*0f00*/  FSETP.GEU.AND P0, PT, R3, R8, PT ;  /* 0x000000080300720b */ /* 0x008fe20003f0e000 */
        /* <DEDUP_REMOVED lines=15> */
.L_x_582:
[----:B------:R-:W-:Y:S05]  /*1000*/  BSYNC.RECONVERGENT B1 ;  /* 0x0000000000017941 */ /* 0x000fea0003800200 */
.L_x_581:
[----:B0-----:R0:W2:Y:S01]  /*1010*/  SHFL.DOWN PT, R9, R2, 0x8, 0x1f ;  /* 0x09001f0002097f89 */ /* 0x0010a200000e0000 */
[----:B------:R-:W-:Y:S01]  /*1020*/  BSSY.RECONVERGENT B1, `(.L_x_583) ;  /* 0x0000017000017945 */ /* 0x000fe20003800200 */
[----:B----4-:R-:W-:Y:S02]  /*1030*/  IMAD.MOV.U32 R4, RZ, RZ, R6 ;  /* 0x000000ffff047224 */ /* 0x010fe400078e0006 */
[----:B---3--:R0:W3:Y:S01]  /*1040*/  SHFL.DOWN PT, R11, R6, 0x8, 0x1f ;  /* 0x09001f00060b7f89 */ /* 0x0080e200000e0000 */
[----:B------:R-:W-:Y:S02]  /*1050*/  IMAD.MOV.U32 R5, RZ, RZ, R7 ;  /* 0x000000ffff057224 */ /* 0x000fe400078e0007 */
[----:B------:R-:W-:Y:S01]  /*1060*/  IMAD.MOV.U32 R3, RZ, RZ, R2 ;  /* 0x000000ffff037224 */ /* 0x000fe200078e0002 */
[----:B------:R0:W4:Y:S01]  /*1070*/  SHFL.DOWN PT, R8, R7, 0x8, 0x1f ;  /* 0x09001f0007087f89 */ /* 0x00012200000e0000 */
[----:B------:R-:W-:Y:S05]  /*1080*/  @P5 BRA `(.L_x_584) ;  /* 0x0000000000405947 */ /* 0x000fea0003800000 */
[----:B--2---:R-:W-:Y:S01]  /*1090*/  FSETP.GEU.AND P0, PT, R2, R9, PT ;  /* 0x000000090200720b */ /* 0x004fe20003f0e000 */
        /* <DEDUP_REMOVED lines=15> */
.L_x_584:
[----:B------:R-:W-:Y:S05]  /*1190*/  BSYNC.RECONVERGENT B1 ;  /* 0x0000000000017941 */ /* 0x000fea0003800200 */
.L_x_583:
[----:B0-----:R0:W0:Y:S01]  /*11a0*/  SHFL.DOWN PT, R2, R3, 0x10, 0x1f ;  /* 0x0a001f0003027f89 */ /* 0x00102200000e0000 */
[----:B------:R-:W-:Y:S01]  /*11b0*/  BSSY.RECONVERGENT B1, `(.L_x_585) ;  /* 0x0000017000017945 */ /* 0x000fe20003800200 */
[----:B------:R-:W-:Y:S02]  /*11c0*/  IMAD.MOV.U32 R7, RZ, RZ, R4 ;  /* 0x000000ffff077224 */ /* 0x000fe400078e0004 */
[----:B--2---:R2:W0:Y:S01]  /*11d0*/  SHFL.DOWN PT, R9, R4, 0x10, 0x1f ;  /* 0x0a001f0004097f89 */ /* 0x00442200000e0000 */
[----:B------:R-:W-:Y:S02]  /*11e0*/  IMAD.MOV.U32 R6, RZ, RZ, R5 ;  /* 0x000000ffff067224 */ /* 0x000fe400078e0005 */
[----:B----4-:R-:W-:Y:S01]  /*11f0*/  IMAD.MOV.U32 R8, RZ, RZ, R3 ;  /* 0x000000ffff087224 */ /* 0x010fe200078e0003 */
        /* <DEDUP_REMOVED lines=18> */
.L_x_586:
[----:B------:R-:W-:Y:S05]  /*1320*/  BSYNC.RECONVERGENT B1 ;  /* 0x0000000000017941 */ /* 0x000fea0003800200 */
.L_x_585:
        /* <DEDUP_REMOVED lines=12> */
.L_x_588:
[----:B------:R-:W-:Y:S05]  /*13f0*/  BSYNC.RECONVERGENT B1 ;  /* 0x0000000000017941 */ /* 0x000fea0003800200 */
.L_x_587:
        /* <DEDUP_REMOVED lines=27> */
.L_x_591:
[----:B------:R-:W-:Y:S05]  /*15b0*/  BSYNC.RECONVERGENT B1 ;  /* 0x0000000000017941 */ /* 0x000fea0003800200 */
.L_x_590:
        /* <DEDUP_REMOVED lines=9> */
[----:B---3--:R3:W1:Y:S04]  /*1650*/  LDS.64 R10, [R24+0x50] ;  /* 0x00005000180a7984 */ /* 0x0086680000000a00 */
        /* <DEDUP_REMOVED lines=17> */
.L_x_593:
[----:B------:R-:W-:Y:S05]  /*1770*/  BSYNC.RECONVERGENT B1 ;  /* 0x0000000000017941 */ /* 0x000fea0003800200 */
.L_x_592:
        /* <DEDUP_REMOVED lines=17> */
.L_x_595:
[----:B------:R-:W-:Y:S05]  /*1890*/  BSYNC.RECONVERGENT B1 ;  /* 0x0000000000017941 */ /* 0x000fea0003800200 */
.L_x_594:
        /* <DEDUP_REMOVED lines=17> */
.L_x_597:
[----:B------:R-:W-:Y:S05]  /*19b0*/  BSYNC.RECONVERGENT B1 ;  /* 0x0000000000017941 */ /* 0x000fea0003800200 */
.L_x_596:
        /* <DEDUP_REMOVED lines=17> */
.L_x_599:
[----:B------:R-:W-:Y:S05]  /*1ad0*/  BSYNC.RECONVERGENT B1 ;  /* 0x0000000000017941 */ /* 0x000fea0003800200 */
.L_x_598:
        /* <DEDUP_REMOVED lines=17> */
.L_x_601:
[----:B------:R-:W-:Y:S05]  /*1bf0*/  BSYNC.RECONVERGENT B1 ;  /* 0x0000000000017941 */ /* 0x000fea0003800200 */
.L_x_600:
        /* <DEDUP_REMOVED lines=18> */
.L_x_576:
[----:B------:R-:W0:Y:S01]  /*1d20*/  S2R R12, SR_LANEID ;  /* 0x00000000000c7919 */ /* 0x000e220000000000 */
[----:B-1----:R-:W-:Y:S01]  /*1d30*/  LOP3.LUT R2, R0, 0x3e0, RZ, 0xc0, !PT ;  /* 0x000003e000027812 */ /* 0x002fe200078ec0ff */
[----:B------:R-:W-:Y:S01]  /*1d40*/  BSSY.RECONVERGENT B1, `(.L_x_602) ;  /* 0x0000027000017945 */ /* 0x000fe20003800200 */
[----:B------:R-:W-:Y:S02]  /*1d50*/  IMAD.MOV.U32 R14, RZ, RZ, R7 ;  /* 0x000000ffff0e7224 */ /* 0x000fe400078e0007 */
[----:B------:R-:W-:Y:S02]  /*1d60*/  IMAD.MOV.U32 R16, RZ, RZ, R8 ;  /* 0x000000ffff107224 */ /* 0x000fe400078e0008 */
[----:B------:R-:W-:Y:S01]  /*1d70*/  VIADD R3, R2, 0x20 ;  /* 0x0000002002037836 */ /* 0x000fe20000000000 */
[----:B------:R-:W-:-:S04]  /*1d80*/  LOP3.LUT R2, RZ, R2, RZ, 0x33, !PT ;  /* 0x00000002ff027212 */ /* 0x000fc800078e33ff */
[----:B------:R-:W-:Y:S01]  /*1d90*/  ISETP.GT.AND P0, PT, R3, UR6, PT ;  /* 0x0000000603007c0c */ /* 0x000fe2000bf04270 */
[----:B------:R-:W-:-:S05]  /*1da0*/  VIADD R2, R2, UR6 ;  /* 0x0000000602027c36 */ /* 0x000fca0008000000 */
[----:B------:R-:W-:-:S05]  /*1db0*/  SEL R3, R2, 0x1f, P0 ;  /* 0x0000001f02037807 */ /* 0x000fca0000000000 */
[----:B-----5:R1:W2:Y:S04]  /*1dc0*/  SHFL.DOWN PT, R5, R6, 0x1, R3 ;  /* 0x0820000006057989 */ /* 0x0202a800000e0003 */
[----:B------:R1:W3:Y:S01]  /*1dd0*/  SHFL.DOWN PT, R9, R8, 0x1, R3 ;  /* 0x0820000008097989 */ /* 0x0002e200000e0003 */
[CC--:B0-----:R-:W-:Y:S01]  /*1de0*/  ISETP.GE.AND P0, PT, R12.reuse, R3.reuse, PT ;  /* 0x000000030c00720c */ /* 0x0c1fe20003f06270 */
[C---:B------:R-:W-:Y:S01]  /*1df0*/  VIADD R4, R12.reuse, 0x4 ;  /* 0x000000040c047836 */ /* 0x040fe20000000000 */
[C---:B------:R-:W-:Y:S01]  /*1e00*/  ISETP.NE.AND P2, PT, R12.reuse, RZ, PT ;  /* 0x000000ff0c00720c */ /* 0x040fe20003f45270 */
[C---:B------:R-:W-:Y:S02]  /*1e10*/  VIADD R2, R12.reuse, 0x2 ;  /* 0x000000020c027836 */ /* 0x040fe40000000000 */
[----:B------:R-:W-:Y:S01]  /*1e20*/  VIADD R10, R12, 0x8 ;  /* 0x000000080c0a7836 */ /* 0x000fe20000000000 */
[-C--:B------:R-:W-:Y:S01]  /*1e30*/  ISETP.GT.AND P5, PT, R4, R3.reuse, PT ;  /* 0x000000030400720c */ /* 0x080fe20003fa4270 */
[----:B------:R-:W-:Y:S01]  /*1e40*/  VIADD R12, R12, 0x10 ;  /* 0x000000100c0c7836 */ /* 0x000fe20000000000 */
[----:B------:R1:W0:Y:S01]  /*1e50*/  SHFL.DOWN PT, R4, R7, 0x1, R3 ;  /* 0x0820000007047989 */ /* 0x00022200000e0003 */
[-C--:B------:R-:W-:Y:S01]  /*1e60*/  ISETP.GT.AND P1, PT, R2, R3.reuse, PT ;  /* 0x000000030200720c */ /* 0x080fe20003f24270 */
[----:B------:R-:W-:Y:S01]  /*1e70*/  IMAD.MOV.U32 R2, RZ, RZ, R6 ;  /* 0x000000ffff027224 */ /* 0x000fe200078e0006 */
[----:B------:R-:W-:-:S02]  /*1e80*/  ISETP.GT.AND P4, PT, R10, R3, PT ;  /* 0x000000030a00720c */ /* 0x000fc40003f84270 */
[----:B------:R-:W-:Y:S01]  /*1e90*/  ISETP.GT.AND P3, PT, R12, R3, PT ;  /* 0x000000030c00720c */ /* 0x000fe20003f64270 */
[----:B------:R-:W-:-:S12]  /*1ea0*/  @P0 BRA `(.L_x_603) ;  /* 0x0000000000400947 */ /* 0x000fd80003800000 */
[----:B--2---:R-:W-:Y:S01]  /*1eb0*/  FSETP.GEU.AND P0, PT, R6, R5, PT ;  /* 0x000000050600720b */ /* 0x004fe20003f0e000 */
[----:B------:R-:W-:Y:S02]  /*1ec0*/  IMAD.MOV.U32 R2, RZ, RZ, R5 ;  /* 0x000000ffff027224 */ /* 0x000fe400078e0005 */
[----:B0-----:R-:W-:Y:S02]  /*1ed0*/  IMAD.MOV.U32 R14, RZ, RZ, R4 ;  /* 0x000000ffff0e7224 */ /* 0x001fe400078e0004 */
        /* <DEDUP_REMOVED lines=13> */
.L_x_603:
[----:B------:R-:W-:Y:S05]  /*1fb0*/  BSYNC.RECONVERGENT B1 ;  /* 0x0000000000017941 */ /* 0x000fea0003800200 */
.L_x_602:
[----:B--2---:R2:W4:Y:S01]  /*1fc0*/  SHFL.DOWN PT, R5, R2, 0x2, R3 ;  /* 0x0840000002057989 */ /* 0x00452200000e0003 */
[----:B------:R-:W-:Y:S01]  /*1fd0*/  BSSY.RECONVERGENT B1, `(.L_x_604) ;  /* 0x0000017000017945 */ /* 0x000fe20003800200 */
[----:B0-----:R-:W-:Y:S02]  /*1fe0*/  IMAD.MOV.U32 R4, RZ, RZ, R2 ;  /* 0x000000ffff047224 */ /* 0x001fe400078e0002 */
[----:B-1----:R2:W0:Y:S01]  /*1ff0*/  SHFL.DOWN PT, R7, R14, 0x2, R3 ;  /* 0x084000000e077989 */ /* 0x00242200000e0003 */
[----:B------:R-:W-:Y:S02]  /*2000*/  IMAD.MOV.U32 R10, RZ, RZ, R14 ;  /* 0x000000ffff0a7224 */ /* 0x000fe400078e000e */
[----:B------:R-:W-:Y:S01]  /*2010*/  IMAD.MOV.U32 R12, RZ, RZ, R16 ;  /* 0x000000ffff0c7224 */ /* 0x000fe200078e0010 */
[----:B---3--:R2:W1:Y:S01]  /*2020*/  SHFL.DOWN PT, R9, R16, 0x2, R3 ;  /* 0x0840000010097989 */ /* 0x00846200000e0003 */
        /* <DEDUP_REMOVED lines=17> */
.L_x_605:
[----:B------:R-:W-:Y:S05]  /*2140*/  BSYNC.RECONVERGENT B1 ;  /* 0x0000000000017941 */ /* 0x000fea0003800200 */
.L_x_604:
[----:B----4-:R3:W4:Y:S01]  /*2150*/  SHFL.DOWN PT, R5, R4, 0x4, R3 ;  /* 0x0880000004057989 */ /* 0x01072200000e0003 */
[----:B------:R-:W-:Y:S01]  /*2160*/  BSSY.RECONVERGENT B1, `(.L_x_606) ;  /* 0x0000017000017945 */ /* 0x000fe20003800200 */
[----:B--2---:R-:W-:Y:S02]  /*2170*/  IMAD.MOV.U32 R2, RZ, RZ, R4 ;  /* 0x000000ffff027224 */ /* 0x004fe400078e0004 */
[----:B0-----:R3:W0:Y:S01]  /*2180*/  SHFL.DOWN PT, R7, R10, 0x4, R3 ;  /* 0x088000000a077989 */ /* 0x00162200000e0003 */
[----:B------:R-:W-:Y:S02]  /*2190*/  IMAD.MOV.U32 R6, RZ, RZ, R10 ;  /* 0x000000ffff067224 */ /* 0x000fe400078e000a */
[----:B------:R-:W-:Y:S01]  /*21a0*/  IMAD.MOV.U32 R8, RZ, RZ, R12 ;  /* 0x000000ffff087224 */ /* 0x000fe200078e000c */
[----:B-1----:R3:W1:Y:S01]  /*21b0*/  SHFL.DOWN PT, R9, R12, 0x4, R3 ;  /* 0x088000000c097989 */ /* 0x00266200000e0003 */
        /* <DEDUP_REMOVED lines=17> */
.L_x_607:
[----:B------:R-:W-:Y:S05]  /*22d0*/  BSYNC.RECONVERGENT B1 ;  /* 0x0000000000017941 */ /* 0x000fea0003800200 */
.L_x_606:
[----:B----4-:R2:W4:Y:S01]  /*22e0*/  SHFL.DOWN PT, R5, R2, 0x8, R3 ;  /* 0x0900000002057989 */ /* 0x01052200000e0003 */
[----:B------:R-:W-:Y:S01]  /*22f0*/  BSSY.RECONVERGENT B1, `(.L_x_608) ;  /* 0x0000017000017945 */ /* 0x000fe20003800200 */
[----:B---3--:R-:W-:Y:S02]  /*2300*/  IMAD.MOV.U32 R4, RZ, RZ, R2 ;  /* 0x000000ffff047224 */ /* 0x008fe400078e0002 */
        /* <DEDUP_REMOVED lines=21> */
.L_x_609:
[----:B------:R-:W-:Y:S05]  /*2460*/  BSYNC.RECONVERGENT B1 ;  /* 0x0000000000017941 */ /* 0x000fea0003800200 */
.L_x_608:
[----:B----4-:R3:W4:Y:S01]  /*2470*/  SHFL.DOWN PT, R5, R4, 0x10, R3 ;  /* 0x0a00000004057989 */ /* 0x01072200000e0003 */
[----:B------:R-:W-:Y:S01]  /*2480*/  BSSY.RECONVERGENT B1, `(.L_x_610) ;  /* 0x0000017000017945 */ /* 0x000fe20003800200 */
[----:B--2---:R-:W-:Y:S02]  /*2490*/  IMAD.MOV.U32 R8, RZ, RZ, R4 ;  /* 0x000000ffff087224 */ /* 0x004fe400078e0004 */
[----:B-1----:R3:W1:Y:S01]  /*24a0*/  SHFL.DOWN PT, R9, R10, 0x10, R3 ;  /* 0x0a0000000a097989 */ /* 0x00266200000e0003 */
        /* <DEDUP_REMOVED lines=20> */
.L_x_611:
[----:B------:R-:W-:Y:S05]  /*25f0*/  BSYNC.RECONVERGENT B1 ;  /* 0x0000000000017941 */ /* 0x000fea0003800200 */
.L_x_610:
        /* <DEDUP_REMOVED lines=12> */
.L_x_613:
[----:B------:R-:W-:Y:S05]  /*26c0*/  BSYNC.RECONVERGENT B1 ;  /* 0x0000000000017941 */ /* 0x000fea0003800200 */
.L_x_612:
[----:B------:R-:W-:Y:S01]  /*26d0*/  BAR.SYNC.DEFER_BLOCKING 0x0 ;  /* 0x0000000000007b1d */ /* 0x000fe20000010000 */
[----:B------:R-:W-:-:S13]  /*26e0*/  ISETP.NE.AND P1, PT, R0, RZ, PT ;  /* 0x000000ff0000720c */ /* 0x000fda0003f25270 */
[----:B------:R-:W-:Y:S05]  /*26f0*/  @P1 BRA `(.L_x_589) ;  /* 0x0000002c00b81947 */ /* 0x000fea0003800000 */
[----:B------:R-:W-:Y:S01]  /*2700*/  UISETP.GE.AND UP0, UPT, UR6, 0x21, UPT ;  /* 0x000000210600788c */ /* 0x000fe2000bf06270 */
[----:B------:R-:W-:Y:S02]  /*2710*/  IMAD.MOV.U32 R0, RZ, RZ, R8 ;  /* 0x000000ffff007224 */ /* 0x000fe400078e0008 */
[----:B-1----:R-:W-:Y:S02]  /*2720*/  IMAD.MOV.U32 R9, RZ, RZ, R7 ;  /* 0x000000ffff097224 */ /* 0x002fe400078e0007 */
[----:B---3--:R-:W-:-:S04]  /*2730*/  IMAD.MOV.U32 R10, RZ, RZ, R6 ;  /* 0x000000ffff0a7224 */ /* 0x008fc800078e0006 */
[----:B------:R-:W-:Y:S05]  /*2740*/  BRA.U !UP0, `(.L_x_614) ;  /* 0x00000001085c7547 */ /* 0x000fea000b800000 */
[----:B------:R-:W1:Y:S01]  /*2750*/  S2UR UR5, SR_CgaCtaId ;  /* 0x00000000000579c3 */ /* 0x000e620000008800 */
[----:B------:R-:W-:Y:S01]  /*2760*/  UMOV UR4, 0x400 ;  /* 0x0000040000047882 */ /* 0x000fe20000000000 */
[----:B------:R-:W-:Y:S01]  /*2770*/  BSSY.RECONVERGENT B1, `(.L_x_614) ;  /* 0x0000014000017945 */ /* 0x000fe20003800200 */
[----:B-1----:R-:W-:-:S09]  /*2780*/  ULEA UR4, UR5, UR4, 0x18 ;  /* 0x0000000405047291 */ /* 0x002fd2000f8ec0ff */
[----:B--2---:R-:W1:Y:S04]  /*2790*/  LDS R3, [UR4+0x18] ;  /* 0x00001804ff037984 */ /* 0x004e680008000800 */
[----:B----4-:R-:W2:Y:S01]  /*27a0*/  LDS.64 R4, [UR4+0x20] ;  /* 0x00002004ff047984 */ /* 0x010ea20008000a00 */
[----:B-1----:R-:W-:Y:S01]  /*27b0*/  FSETP.GEU.AND P0, PT, R8, R3, PT ;  /* 0x000000030800720b */ /* 0x002fe20003f0e000 */
        /* <DEDUP_REMOVED lines=15> */
.L_x_615:
[----:B------:R-:W-:Y:S05]  /*28b0*/  BSYNC.RECONVERGENT B1 ;  /* 0x0000000000017941 */ /* 0x000fea0003800200 */
.L_x_614:
[----:B------:R-:W-:Y:S01]  /*28c0*/  UISETP.GE.AND UP0, UPT, UR6, 0x41, UPT ;  /* 0x000000410600788c */ /* 0x000fe2000bf06270 */
[----:B--2---:R-:W-:Y:S02]  /*28d0*/  IMAD.MOV.U32 R2, RZ, RZ, R0 ;  /* 0x000000ffff027224 */ /* 0x004fe400078e0000 */
[----:B----4-:R-:W-:Y:S02]  /*28e0*/  IMAD.MOV.U32 R5, RZ, RZ, R9 ;  /* 0x000000ffff057224 */ /* 0x010fe400078e0009 */
[----:B------:R-:W-:-:S04]  /*28f0*/  IMAD.MOV.U32 R4, RZ, RZ, R10 ;  /* 0x000000ffff047224 */ /* 0x000fc800078e000a */
[----:B------:R-:W-:Y:S05]  /*2900*/  BRA.U !UP0, `(.L_x_616) ;  /* 0x00000001085c7547 */ /* 0x000fea000b800000 */
[----:B------:R-:W1:Y:S01]  /*2910*/  S2UR UR5, SR_CgaCtaId ;  /* 0x00000000000579c3 */ /* 0x000e620000008800 */
[----:B------:R-:W-:Y:S01]  /*2920*/  UMOV UR4, 0x400 ;  /* 0x0000040000047882 */ /* 0x000fe20000000000 */
[----:B------:R-:W-:Y:S01]  /*2930*/  BSSY.RECONVERGENT B1, `(.L_x_616) ;  /* 0x0000014000017945 */ /* 0x000fe20003800200 */
[----:B-1----:R-:W-:-:S09]  /*2940*/  ULEA UR4, UR5, UR4, 0x18 ;  /* 0x0000000405047291 */ /* 0x002fd2000f8ec0ff */
[----:B------:R-:W1:Y:S04]  /*2950*/  LDS R3, [UR4+0x28] ;  /* 0x00002804ff037984 */ /* 0x000e680008000800 */
[----:B------:R-:W2:Y:S01]  /*2960*/  LDS.64 R6, [UR4+0x30] ;  /* 0x00003004ff067984 */ /* 0x000ea20008000a00 */
        /* <DEDUP_REMOVED lines=16> */
.L_x_617:
[----:B------:R-:W-:Y:S05]  /*2a70*/  BSYNC.RECONVERGENT B1 ;  /* 0x0000000000017941 */ /* 0x000fea0003800200 */
.L_x_616:
[----:B------:R-:W-:Y:S01]  /*2a80*/  UISETP.GE.AND UP0, UPT, UR6, 0x61, UPT ;  /* 0x000000610600788c */ /* 0x000fe2000bf06270 */
[----:B------:R-:W-:Y:S02]  /*2a90*/  IMAD.MOV.U32 R0, RZ, RZ, R2 ;  /* 0x000000ffff007224 */ /* 0x000fe400078e0002 */
[----:B------:R-:W-:Y:S02]  /*2aa0*/  IMAD.MOV.U32 R7, RZ, RZ, R5 ;  /* 0x000000ffff077224 */ /* 0x000fe400078e0005 */
        /* <DEDUP_REMOVED lines=24> */
.L_x_619:
[----:B------:R-:W-:Y:S05]  /*2c30*/  BSYNC.RECONVERGENT B1 ;  /* 0x0000000000017941 */ /* 0x000fea0003800200 */
.L_x_618:
        /* <DEDUP_REMOVED lines=27> */
.L_x_621:
[----:B------:R-:W-:Y:S05]  /*2df0*/  BSYNC.RECONVERGENT B1 ;  /* 0x0000000000017941 */ /* 0x000fea0003800200 */
.L_x_620:
        /* <DEDUP_REMOVED lines=27> */
.L_x_623:
[----:B------:R-:W-:Y:S05]  /*2fb0*/  BSYNC.RECONVERGENT B1 ;  /* 0x0000000000017941 */ /* 0x000fea0003800200 */
.L_x_622:
        /* <DEDUP_REMOVED lines=27> */
.L_x_625:
[----:B------:R-:W-:Y:S05]  /*3170*/  BSYNC.RECONVERGENT B1 ;  /* 0x0000000000017941 */ /* 0x000fea0003800200 */
.L_x_624:
[----:B------:R-:W-:Y:S01]  /*3180*/  UISETP.GE.AND UP0, UPT, UR6, 0xe1, UPT ;  /* 0x000000e10600788c */ /* 0x000fe2000bf06270 */
[----:B------:R-:W-:Y:S02]  /*3190*/  IMAD.MOV.U32 R8, RZ, RZ, R2 ;  /* 0x000000ffff087224 */ /* 0x000fe400078e0002 */
[----:B------:R-:W-:Y:S02]  /*31a0*/  IMAD.MOV.U32 R7, RZ, RZ, R5 ;  /* 0x000000ffff077224 */ /* 0x000fe400078e0005 */
[----:B------:R-:W-:-:S04]  /*31b0*/  IMAD.MOV.U32 R6, RZ, RZ, R4 ;  /* 0x000000ffff067224 */ /* 0x000fc800078e0004 */
[----:B------:R-:W-:Y:S05]  /*31c0*/  BRA.U !UP0, `(.L_x_589) ;  /* 0x0000002508047547 */ /* 0x000fea000b800000 */
[----:B------:R-:W1:Y:S01]  /*31d0*/  S2UR UR5, SR_CgaCtaId ;  /* 0x00000000000579c3 */ /* 0x000e620000008800 */
[----:B------:R-:W-:Y:S02]  /*31e0*/  UMOV UR4, 0x400 ;  /* 0x0000040000047882 */ /* 0x000fe40000000000 */
[----:B-1----:R-:W-:-:S09]  /*31f0*/  ULEA UR4, UR5, UR4, 0x18 ;  /* 0x0000000405047291 */ /* 0x002fd2000f8ec0ff */
[----:B------:R-:W1:Y:S04]  /*3200*/  LDS R3, [UR4+0x78] ;  /* 0x00007804ff037984 */ /* 0x000e680008000800 */
[----:B0-----:R-:W0:Y:S01]  /*3210*/  LDS.64 R10, [UR4+0x80] ;  /* 0x00008004ff0a7984 */ /* 0x001e220008000a00 */
[----:B-1----:R-:W-:Y:S01]  /*3220*/  FSETP.GEU.AND P0, PT, R2, R3, PT ;  /* 0x000000030200720b */ /* 0x002fe20003f0e000 */
[----:B------:R-:W-:Y:S02]  /*3230*/  IMAD.MOV.U32 R8, RZ, RZ, R3 ;  /* 0x000000ffff087224 */ /* 0x000fe400078e0003 */
[----:B0-----:R-:W-:Y:S02]  /*3240*/  IMAD.MOV.U32 R7, RZ, RZ, R10 ;  /* 0x000000ffff077224 */ /* 0x001fe400078e000a */
        /* <DEDUP_REMOVED lines=15> */
.L_x_557:
[----:B------:R-:W1:Y:S01]  /*3340*/  S2R R0, SR_TID.X ;  /* 0x0000000000007919 */ /* 0x000e620000002100 */
[----:B------:R-:W1:Y:S01]  /*3350*/  LDC.64 R2, c[0x0][0x380] ;  /* 0x0000e000ff027b82 */ /* 0x000e620000000a00 */
[----:B------:R-:W2:Y:S01]  /*3360*/  LDCU.64 UR6, c[0x0][0x388] ;  /* 0x00007100ff0677ac */ /* 0x000ea20008000a00 */
[----:B-1----:R-:W-:-:S05]  /*3370*/  IMAD.WIDE.U32 R2, R0, 0x4, R2 ;  /* 0x0000000400027825 */ /* 0x002fca00078e0002 */
[----:B0-----:R-:W3:Y:S04]  /*3380*/  LDG.E R5, desc[UR8][R2.64] ;  /* 0x0000000802057981 */ /* 0x001ee8000c1e1900 */
[----:B------:R-:W3:Y:S04]  /*3390*/  LDG.E R6, desc[UR8][R2.64+0x400] ;  /* 0x0004000802067981 */ /* 0x000ee8000c1e1900 */
[----:B------:R-:W4:Y:S04]  /*33a0*/  LDG.E R7, desc[UR8][R2.64+0x800] ;  /* 0x0008000802077981 */ /* 0x000f28000c1e1900 */
[----:B------:R-:W5:Y:S04]  /*33b0*/  LDG.E R8, desc[UR8][R2.64+0xc00] ;  /* 0x000c000802087981 */ /* 0x000f68000c1e1900 */
[----:B------:R-:W2:Y:S01]  /*33c0*/  LDG.E R4, desc[UR8][R2.64+0x1000] ;  /* 0x0010000802047981 */ /* 0x000ea2000c1e1900 */
[----:B------:R-:W-:Y:S01]  /*33d0*/  UISETP.GE.U32.AND UP0, UPT, UR4, 0xa00, UPT ;  /* 0x00000a000400788c */ /* 0x000fe2000bf06070 */
[----:B------:R-:W-:-:S03]  /*33e0*/  IMAD.MOV.U32 R10, RZ, RZ, RZ ;  /* 0x000000ffff0a7224 */ /* 0x000fc600078e00ff */
[----:B------:R-:W-:Y:S01]  /*33f0*/  UISETP.GE.U32.AND.EX UP0, UPT, UR5, URZ, UPT, UP0 ;  /* 0x000000ff0500728c */ /* 0x000fe2000bf06100 */
[----:B---3--:R-:W-:-:S04]  /*3400*/  FSETP.GEU.AND P0, PT, R5, R6, PT ;  /* 0x000000060500720b */ /* 0x008fc80003f0e000 */
[----:B------:R-:W-:Y:S01]  /*3410*/  FSEL R6, R5, R6, P0 ;  /* 0x0000000605067208 */ /* 0x000fe20000000000 */
[----:B------:R-:W-:-:S03]  /*3420*/  VIADD R5, R0, 0x100 ;  /* 0x0000010000057836 */ /* 0x000fc60000000000 */
[----:B----4-:R-:W-:-:S04]  /*3430*/  FSETP.GEU.AND P2, PT, R6, R7, PT ;  /* 0x000000070600720b */ /* 0x010fc80003f4e000 */
[----:B------:R-:W-:-:S04]  /*3440*/  FSEL R7, R6, R7, P2 ;  /* 0x0000000706077208 */ /* 0x000fc80001000000 */
[----:B-----5:R-:W-:-:S04]  /*3450*/  FSETP.GEU.AND P3, PT, R7, R8, PT ;  /* 0x000000080700720b */ /* 0x020fc80003f6e000 */
[----:B------:R-:W-:Y:S01]  /*3460*/  FSEL R7, R7, R8, P3 ;  /* 0x0000000807077208 */ /* 0x000fe20001800000 */
[C---:B------:R-:W-:Y:S01]  /*3470*/  VIADD R8, R0.reuse, 0x200 ;  /* 0x0000020000087836 */ /* 0x040fe20000000000 */
[C---:B------:R-:W-:Y:S02]  /*3480*/  @P2 SEL R8, R0.reuse, R5, P0 ;  /* 0x0000000500082207 */ /* 0x040fe40000000000 */
[----:B--2---:R-:W-:Y:S02]  /*3490*/  FSETP.GEU.AND P1, PT, R7, R4, PT ;  /* 0x000000040700720b */ /* 0x004fe40003f2e000 */
[----:B------:R-:W-:-:S03]  /*34a0*/  LOP3.LUT R5, R0, 0x400, RZ, 0xfc, !PT ;  /* 0x0000040000057812 */ /* 0x000fc600078efcff */
[----:B------:R-:W-:-:S08]  /*34b0*/  @!P3 VIADD R8, R0, 0x300 ;  /* 0x000003000008b836 */ /* 0x000fd00000000000 */
[C---:B------:R-:W-:Y:S02]  /*34c0*/  @P1 ISETP.GE.U32.AND P0, PT, R8.reuse, R5, PT ;  /* 0x000000050800120c */ /* 0x040fe40003f06070 */
[----:B------:R-:W-:Y:S02]  /*34d0*/  IADD3 R5, P2, PT, R5, UR6, RZ ;  /* 0x0000000605057c10 */ /* 0x000fe4000ff5e0ff */
[----:B------:R-:W-:Y:S02]  /*34e0*/  @P1 IADD3 R8, P3, PT, R8, UR6, RZ ;  /* 0x0000000608081c10 */ /* 0x000fe4000ff7e0ff */
[----:B------:R-:W-:Y:S01]  /*34f0*/  @P1 ISETP.GE.U32.AND.EX P0, PT, RZ, RZ, PT, P0 ;  /* 0x000000ffff00120c */ /* 0x000fe20003f06100 */
[----:B------:R-:W-:Y:S02]  /*3500*/  IMAD.X R6, RZ, RZ, UR7, P2 ;  /* 0x00000007ff067e24 */ /* 0x000fe400090e06ff */
[----:B------:R-:W-:Y:S01]  /*3510*/  @P1 IMAD.X R9, RZ, RZ, UR7, P3 ;  /* 0x00000007ff091e24 */ /* 0x000fe200098e06ff */
[----:B------:R-:W-:-:S04]  /*3520*/  @P1 FSETP.LT.OR P0, PT, R4, R7, !P0 ;  /* 0x000000070400120b */ /* 0x000fc80004701400 */
[----:B------:R-:W-:Y:S01]  /*3530*/  @P1 FSEL R4, R7, R4, P0 ;  /* 0x0000000407041208 */ /* 0x000fe20000000000 */
[----:B------:R-:W-:Y:S01]  /*3540*/  IMAD.MOV.U32 R7, RZ, RZ, 0x500 ;  /* 0x00000500ff077424 */ /* 0x000fe200078e00ff */
[----:B------:R-:W-:Y:S02]  /*3550*/  @P1 SEL R5, R8, R5, P0 ;  /* 0x0000000508051207 */ /* 0x000fe40000000000 */
[----:B------:R-:W-:Y:S01]  /*3560*/  @P1 SEL R6, R9, R6, P0 ;  /* 0x0000000609061207 */ /* 0x000fe20000000000 */
[----:B------:R-:W-:Y:S06]  /*3570*/  BRA.U !UP0, `(.L_x_626) ;  /* 0x00000005081c7547 */ /* 0x000fec000b800000 */
[----:B------:R-:W-:Y:S01]  /*3580*/  IMAD.MOV.U32 R7, RZ, RZ, R4 ;  /* 0x000000ffff077224 */ /* 0x000fe200078e0004 */
[----:B------:R-:W0:Y:S01]  /*3590*/  LDCU.64 UR6, c[0x0][0x388] ;  /* 0x00007100ff0677ac */ /* 0x000e220008000a00 */
[----:B------:R-:W-:Y:S02]  /*35a0*/  IMAD.MOV.U32 R15, RZ, RZ, 0x500 ;  /* 0x00000500ff0f7424 */ /* 0x000fe400078e00ff */
[----:B------:R-:W-:Y:S01]  /*35b0*/  IMAD.MOV.U32 R16, RZ, RZ, RZ ;  /* 0x000000ffff107224 */ /* 0x000fe200078e00ff */
[----:B------:R-:W1:Y:S01]  /*35c0*/  LDCU.64 UR4, c[0x0][0x398] ;  /* 0x00007300ff0477ac */ /* 0x000e620008000a00 */
[----:B------:R-:W-:-:S05]  /*35d0*/  NOP ;  /* 0x0000000000007918 */ /* 0x000fca0000000000 */
.L_x_627:
[----:B------:R-:W-:-:S04]  /*35e0*/  LEA R8, P0, R15, R2, 0x2 ;  /* 0x000000020f087211 */ /* 0x000fc800078010ff */
[----:B------:R-:W-:-:S05]  /*35f0*/  LEA.HI.X R9, R15, R3, R16, 0x2, P0 ;  /* 0x000000030f097211 */ /* 0x000fca00000f1410 */
[----:B------:R-:W2:Y:S04]  /*3600*/  LDG.E R10, desc[UR8][R8.64] ;  /* 0x00000008080a7981 */ /* 0x000ea8000c1e1900 */
[----:B------:R-:W3:Y:S04]  /*3610*/  LDG.E R11, desc[UR8][R8.64+0x400] ;  /* 0x00040008080b7981 */ /* 0x000ee8000c1e1900 */
[----:B------:R-:W4:Y:S04]  /*3620*/  LDG.E R12, desc[UR8][R8.64+0x800] ;  /* 0x00080008080c7981 */ /* 0x000f28000c1e1900 */
[----:B------:R-:W5:Y:S04]  /*3630*/  LDG.E R13, desc[UR8][R8.64+0xc00] ;  /* 0x000c0008080d7981 */ /* 0x000f68000c1e1900 */
[----:B------:R1:W5:Y:S01]  /*3640*/  LDG.E R4, desc[UR8][R8.64+0x1000] ;  /* 0x0010000808047981 */ /* 0x000362000c1e1900 */
[----:B0-----:R-:W-:-:S04]  /*3650*/  IADD3 R18, P0, P2, R15, UR6, R0 ;  /* 0x000000060f127c10 */ /* 0x001fc8000fa1e000 */
[----:B------:R-:W-:Y:S01]  /*3660*/  IADD3.X R17, PT, PT, R16, UR7, RZ, P0, P2 ;  /* 0x0000000710117c10 */ /* 0x000fe200087e44ff */
[----:B-1----:R-:W-:Y:S01]  /*3670*/  IMAD.MOV.U32 R8, RZ, RZ, R18 ;  /* 0x000000ffff087224 */ /* 0x002fe200078e0012 */
[----:B------:R-:W-:-:S03]  /*3680*/  IADD3 R9, P4, PT, R15, 0xa00, RZ ;  /* 0x00000a000f097810 */ /* 0x000fc60007f9e0ff */
[----:B------:R-:W-:Y:S01]  /*3690*/  IMAD.MOV.U32 R14, RZ, RZ, R17 ;  /* 0x000000ffff0e7224 */ /* 0x000fe200078e0011 */
        /* <DEDUP_REMOVED lines=9> */
[----:B------:R-:W-:Y:S02]  /*3730*/  @P1 SEL R14, R6, R17, P0 ;  /* 0x00000011060e1207 */ /* 0x000fe40000000000 */
[----:B------:R-:W-:-:S07]  /*3740*/  IADD3 R6, P3, PT, R18, 0x200, RZ ;  /* 0x0000020012067810 */ /* 0x000fce0007f7e0ff */
[----:B------:R-:W-:-:S04]  /*3750*/  @P2 ISETP.GE.U32.AND P0, PT, R8, R7, PT ;  /* 0x000000070800220c */ /* 0x000fc80003f06070 */
[----:B------:R-:W-:-:S04]  /*3760*/  @P2 ISETP.GE.AND.EX P0, PT, R14, R5, PT, P0 ;  /* 0x000000050e00220c */ /* 0x000fc80003f06300 */
[----:B------:R-:W-:-:S04]  /*3770*/  @P2 FSETP.LT.OR P0, PT, R11, R10, !P0 ;  /* 0x0000000a0b00220b */ /* 0x000fc80004701400 */
[----:B------:R-:W-:Y:S02]  /*3780*/  @P2 FSEL R11, R10, R11, P0 ;  /* 0x0000000b0a0b2208 */ /* 0x000fe40000000000 */
[----:B------:R-:W-:Y:S01]  /*3790*/  @P2 SEL R7, R8, R7, P0 ;  /* 0x0000000708072207 */ /* 0x000fe20000000000 */
[----:B------:R-:W-:Y:S01]  /*37a0*/  IMAD.X R8, RZ, RZ, R17, P3 ;  /* 0x000000ffff087224 */ /* 0x000fe200018e0611 */
[----:B----4-:R-:W-:Y:S02]  /*37b0*/  FSETP.GEU.AND P1, PT, R11, R12, PT ;  /* 0x0000000c0b00720b */ /* 0x010fe40003f2e000 */
[----:B------:R-:W-:Y:S02]  /*37c0*/  @P2 SEL R5, R14, R5, P0 ;  /* 0x000000050e052207 */ /* 0x000fe40000000000 */
[----:B------:R-:W-:-:S09]  /*37d0*/  IADD3 R14, P2, PT, R18, 0x300, RZ ;  /* 0x00000300120e7810 */ /* 0x000fd20007f5e0ff */
[----:B------:R-:W-:-:S04]  /*37e0*/  @P1 ISETP.GE.U32.AND P0, PT, R7, R6, PT ;  /* 0x000000060700120c */ /* 0x000fc80003f06070 */
[----:B------:R-:W-:-:S04]  /*37f0*/  @P1 ISETP.GE.AND.EX P0, PT, R5, R8, PT, P0 ;  /* 0x000000080500120c */ /* 0x000fc80003f06300 */
[----:B------:R-:W-:-:S04]  /*3800*/  @P1 FSETP.LT.OR P0, PT, R12, R11, !P0 ;  /* 0x0000000b0c00120b */ /* 0x000fc80004701400 */
[----:B------:R-:W-:Y:S02]  /*3810*/  @P1 FSEL R12, R11, R12, P0 ;  /* 0x0000000c0b0c1208 */ /* 0x000fe40000000000 */
[----:B------:R-:W-:Y:S01]  /*3820*/  @P1 SEL R6, R7, R6, P0 ;  /* 0x0000000607061207 */ /* 0x000fe20000000000 */
[----:B------:R-:W-:Y:S01]  /*3830*/  IMAD.X R7, RZ, RZ, R17, P2 ;  /* 0x000000ffff077224 */ /* 0x000fe200010e0611 */
[----:B-----5:R-:W-:Y:S02]  /*3840*/  FSETP.GEU.AND P3, PT, R12, R13, PT ;  /* 0x0000000d0c00720b */ /* 0x020fe40003f6e000 */
        /* <DEDUP_REMOVED lines=8> */
[----:B------:R-:W-:Y:S02]  /*38d0*/  FSETP.GEU.AND P2, PT, R13, R4, PT ;  /* 0x000000040d00720b */ /* 0x000fe40003f4e000 */
[----:B------:R-:W-:Y:S01]  /*38e0*/  ISETP.GT.U32.AND P1, PT, R9, UR4, PT ;  /* 0x0000000409007c0c */ /* 0x000fe2000bf24070 */
[----:B------:R-:W-:Y:S01]  /*38f0*/  IMAD.X R9, RZ, RZ, R16, P4 ;  /* 0x000000ffff097224 */ /* 0x000fe200020e0610 */
[----:B------:R-:W-:Y:S02]  /*3900*/  @P3 SEL R7, R8, R7, P0 ;  /* 0x0000000708073207 */ /* 0x000fe40000000000 */
[----:B------:R-:W-:-:S02]  /*3910*/  IADD3 R8, P3, PT, R15, 0x500, RZ ;  /* 0x000005000f087810 */ /* 0x000fc40007f7e0ff */
[----:B------:R-:W-:-:S03]  /*3920*/  ISETP.GT.AND.EX P1, PT, R9, UR5, PT, P1 ;  /* 0x0000000509007c0c */ /* 0x000fc6000bf24310 */
[----:B------:R-:W-:Y:S02]  /*3930*/  IMAD.X R10, RZ, RZ, R16, P3 ;  /* 0x000000ffff0a7224 */ /* 0x000fe400018e0610 */
[----:B------:R-:W-:Y:S01]  /*3940*/  @P2 ISETP.GE.U32.AND P0, PT, R14, R5, PT ;  /* 0x000000050e00220c */ /* 0x000fe20003f06070 */
[----:B------:R-:W-:Y:S02]  /*3950*/  IMAD.MOV.U32 R15, RZ, RZ, R8 ;  /* 0x000000ffff0f7224 */ /* 0x000fe400078e0008 */
[----:B------:R-:W-:Y:S01]  /*3960*/  IMAD.MOV.U32 R16, RZ, RZ, R10 ;  /* 0x000000ffff107224 */ /* 0x000fe200078e000a */
[----:B------:R-:W-:-:S04]  /*3970*/  @P2 ISETP.GE.AND.EX P0, PT, R7, R6, PT, P0 ;  /* 0x000000060700220c */ /* 0x000fc80003f06300 */
[----:B------:R-:W-:-:S04]  /*3980*/  @P2 FSETP.LT.OR P0, PT, R4, R13, !P0 ;  /* 0x0000000d0400220b */ /* 0x000fc80004701400 */
[----:B------:R-:W-:Y:S02]  /*3990*/  @P2 FSEL R4, R13, R4, P0 ;  /* 0x000000040d042208 */ /* 0x000fe40000000000 */
[----:B------:R-:W-:Y:S02]  /*39a0*/  @P2 SEL R6, R7, R6, P0 ;  /* 0x0000000607062207 */ /* 0x000fe40000000000 */
[----:B------:R-:W-:Y:S01]  /*39b0*/  @P2 SEL R5, R14, R5, P0 ;  /* 0x000000050e052207 */ /* 0x000fe20000000000 */
[----:B------:R-:W-:Y:S01]  /*39c0*/  IMAD.MOV.U32 R7, RZ, RZ, R4 ;  /* 0x000000ffff077224 */ /* 0x000fe200078e0004 */
[----:B------:R-:W-:Y:S06]  /*39d0*/  @!P1 BRA `(.L_x_627) ;  /* 0xfffffffc00009947 */ /* 0x000fec000383ffff */
[----:B------:R-:W-:-:S07]  /*39e0*/  IMAD.MOV.U32 R7, RZ, RZ, R8 ;  /* 0x000000ffff077224 */ /* 0x000fce00078e0008 */
.L_x_626:
        /* <DEDUP_REMOVED lines=8> */
[----:B------:R-:W-:Y:S01]  /*3a70*/  BSSY.RECONVERGENT B2, `(.L_x_630) ;  /* 0x0000030000027945 */ /* 0x000fe20003800200 */
[----:B------:R-:W-:Y:S02]  /*3a80*/  IMAD.MOV.U32 R12, RZ, RZ, R0 ;  /* 0x000000ffff0c7224 */ /* 0x000fe400078e0000 */
[----:B------:R-:W-:-:S04]  /*3a90*/  IADD3 R15, PT, PT, -R7, UR4, R2 ;  /* 0x00000004070f7c10 */ /* 0x000fc8000fffe102 */
[----:B------:R-:W-:-:S04]  /*3aa0*/  LOP3.LUT R2, R15, 0x300, RZ, 0xc0, !PT ;  /* 0x000003000f027812 */ /* 0x000fc800078ec0ff */
[----:B------:R-:W-:-:S13]  /*3ab0*/  ISETP.NE.AND P0, PT, R2, 0x300, PT ;  /* 0x000003000200780c */ /* 0x000fda0003f05270 */
[----:B------:R-:W-:Y:S05]  /*3ac0*/  @!P0 BRA `(.L_x_631) ;  /* 0x0000000000a88947 */ /* 0x000fea0003800000 */
[----:B------:R-:W0:Y:S01]  /*3ad0*/  LDCU.64 UR10, c[0x0][0x380] ;  /* 0x00007000ff0a77ac */ /* 0x000e220008000a00 */
[----:B------:R-:W-:Y:S01]  /*3ae0*/  IADD3 R3, P0, PT, R0, R7, RZ ;  /* 0x0000000700037210 */ /* 0x000fe20007f1e0ff */
[----:B------:R-:W-:Y:S01]  /*3af0*/  IMAD.MOV.U32 R12, RZ, RZ, R0 ;  /* 0x000000ffff0c7224 */ /* 0x000fe200078e0000 */
[----:B------:R-:W-:-:S03]  /*3b00*/  LEA.HI R2, R15, 0x1, RZ, 0x18 ;  /* 0x000000010f027811 */ /* 0x000fc600078fc0ff */
[----:B------:R-:W-:Y:S01]  /*3b10*/  IMAD.X R14, RZ, RZ, R10, P0 ;  /* 0x000000ffff0e7224 */ /* 0x000fe200000e060a */
[----:B------:R-:W-:Y:S02]  /*3b20*/  LOP3.LUT R2, R2, 0x3, RZ, 0xc0, !PT ;  /* 0x0000000302027812 */ /* 0x000fe400078ec0ff */
[----:B------:R-:W-:-:S03]  /*3b30*/  IADD3 R13, P0, PT, R3, UR6, RZ ;  /* 0x00000006030d7c10 */ /* 0x000fc6000ff1e0ff */
[----:B------:R-:W-:Y:S01]  /*3b40*/  IMAD.MOV R8, RZ, RZ, -R2 ;  /* 0x000000ffff087224 */ /* 0x000fe200078e0a02 */
[----:B0-----:R-:W-:-:S04]  /*3b50*/  LEA R9, P1, R3, UR10, 0x2 ;  /* 0x0000000a03097c11 */ /* 0x001fc8000f8210ff */
[----:B------:R-:W-:Y:S02]  /*3b60*/  LEA.HI.X R3, R3, UR11, R14, 0x2, P1 ;  /* 0x0000000b03037c11 */ /* 0x000fe400088f140e */
[----:B------:R-:W-:-:S07]  /*3b70*/  IADD3.X R14, PT, PT, R14, UR7, RZ, P0, !PT ;  /* 0x000000070e0e7c10 */ /* 0x000fce00087fe4ff */
.L_x_634:
        /* <DEDUP_REMOVED lines=25> */
.L_x_633:
[----:B------:R-:W-:Y:S05]  /*3d10*/  BSYNC.RECONVERGENT B3 ;  /* 0x0000000000037941 */ /* 0x000fea0003800200 */
.L_x_632:
[----:B------:R-:W-:Y:S01]  /*3d20*/  IADD3 R13, P0, PT, R13, 0x100, RZ ;  /* 0x000001000d0d7810 */ /* 0x000fe20007f1e0ff */
[----:B------:R-:W-:Y:S02]  /*3d30*/  VIADD R12, R12, 0x100 ;  /* 0x000001000c0c7836 */ /* 0x000fe40000000000 */
[----:B------:R-:W-:Y:S02]  /*3d40*/  IMAD.X R3, RZ, RZ, R3, P3 ;  /* 0x000000ffff037224 */ /* 0x000fe400018e0603 */
[----:B------:R-:W-:Y:S01]  /*3d50*/  IMAD.X R14, RZ, RZ, R14, P0 ;  /* 0x000000ffff0e7224 */ /* 0x000fe200000e060e */
[----:B------:R-:W-:Y:S07]  /*3d60*/  @P2 BRA `(.L_x_634) ;  /* 0xfffffffc00842947 */ /* 0x000fee000383ffff */
.L_x_631:
[----:B------:R-:W-:Y:S05]  /*3d70*/  BSYNC.RECONVERGENT B2 ;  /* 0x0000000000027941 */ /* 0x000fea0003800200 */
.L_x_630:
[----:B------:R-:W-:-:S13]  /*3d80*/  ISETP.GE.U32.AND P0, PT, R15, 0x300, PT ;  /* 0x000003000f00780c */ /* 0x000fda0003f06070 */
[----:B------:R-:W-:Y:S05]  /*3d90*/  @!P0 BRA `(.L_x_629) ;  /* 0x0000000400888947 */ /* 0x000fea0003800000 */
[----:B------:R-:W0:Y:S01]  /*3da0*/  LDC.64 R2, c[0x0][0x380] ;  /* 0x0000e000ff027b82 */ /* 0x000e220000000a00 */
[----:B------:R-:W-:-:S07]  /*3db0*/  VIADD R12, R12, 0x200 ;  /* 0x000002000c0c7836 */ /* 0x000fce0000000000 */
[----:B------:R-:W1:Y:S02]  /*3dc0*/  LDC.64 R8, c[0x0][0x388] ;  /* 0x0000e200ff087b82 */ /* 0x000e640000000a00 */
.L_x_643:
        /* <DEDUP_REMOVED lines=29> */
.L_x_636:
[----:B------:R-:W-:Y:S05]  /*3fa0*/  BSYNC.RECONVERGENT B2 ;  /* 0x0000000000027941 */ /* 0x000fea0003800200 */
.L_x_635:
        /* <DEDUP_REMOVED lines=20> */
.L_x_638:
[----:B------:R-:W-:Y:S05]  /*40f0*/  BSYNC.RECONVERGENT B2 ;  /* 0x0000000000027941 */ /* 0x000fea0003800200 */
.L_x_637:
        /* <DEDUP_REMOVED lines=20> */
.L_x_640:
[----:B------:R-:W-:Y:S05]  /*4240*/  BSYNC.RECONVERGENT B2 ;  /* 0x0000000000027941 */ /* 0x000fea0003800200 */
.L_x_639:
        /* <DEDUP_REMOVED lines=18> */
.L_x_642:
[----:B------:R-:W-:Y:S05]  /*4370*/  BSYNC.RECONVERGENT B2 ;  /* 0x0000000000027941 */ /* 0x000fea0003800200 */
.L_x_641:
[C---:B------:R-:W-:Y:S02]  /*4380*/  VIADD R14, R12.reuse, 0x200 ;  /* 0x000002000c0e7836 */ /* 0x040fe40000000000 */
[----:B------:R-:W-:-:S03]  /*4390*/  VIADD R12, R12, 0x400 ;  /* 0x000004000c0c7836 */ /* 0x000fc60000000000 */
[----:B------:R-:W-:-:S13]  /*43a0*/  ISETP.GE.AND P0, PT, R14, R11, PT ;  /* 0x0000000b0e00720c */ /* 0x000fda0003f06270 */
[----:B------:R-:W-:Y:S05]  /*43b0*/  @!P0 BRA `(.L_x_643) ;  /* 0xfffffff800848947 */ /* 0x000fea000383ffff */
.L_x_629:
[----:B------:R-:W-:Y:S05]  /*43c0*/  BSYNC.RECONVERGENT B1 ;  /* 0x0000000000017941 */ /* 0x000fea0003800200 */
.L_x_628:
        /* <DEDUP_REMOVED lines=31> */
.L_x_645:
[----:B------:R-:W-:Y:S05]  /*45c0*/  BSYNC.RECONVERGENT B1 ;  /* 0x0000000000017941 */ /* 0x000fea0003800200 */
.L_x_644:
        /* <DEDUP_REMOVED lines=24> */
.L_x_647:
[----:B------:R-:W-:Y:S05]  /*4750*/  BSYNC.RECONVERGENT B1 ;  /* 0x0000000000017941 */ /* 0x000fea0003800200 */
.L_x_646:
[----:B0-----:R0:W4:Y:S01]  /*4760*/  SHFL.DOWN PT, R8, R3, 0x4, 0x1f ;  /* 0x08801f0003087f89 */ /* 0x00112200000e0000 */
[----:B------:R-:W-:Y:S01]  /*4770*/  BSSY.RECONVERGENT B1, `(.L_x_648) ;  /* 0x0000017000017945 */ /* 0x000fe20003800200 */
[----:B------:R-:W-:Y:S02]  /*4780*/  IMAD.MOV.U32 R2, RZ, RZ, R3 ;  /* 0x000000ffff027224 */ /* 0x000fe400078e0003 */
[----:B-1----:R0:W1:Y:S01]  /*4790*/  SHFL.DOWN PT, R9, R4, 0x4, 0x1f ;  /* 0x08801f0004097f89 */ /* 0x00206200000e0000 */
[----:B--2---:R-:W-:Y:S02]  /*47a0*/  IMAD.MOV.U32 R6, RZ, RZ, R4 ;  /* 0x000000ffff067224 */ /* 0x004fe400078e0004 */
[----:B------:R-:W-:Y:S01]  /*47b0*/  IMAD.MOV.U32 R7, RZ, RZ, R5 ;  /* 0x000000ffff077224 */ /* 0x000fe200078e0005 */
[----:B------:R0:W2:Y:S01]  /*47c0*/  SHFL.DOWN PT, R10, R5, 0x4, 0x1f ;  /* 0x08801f00050a7f89 */ /* 0x0000a200000e0000 */
[----:B------:R-:W-:Y:S05]  /*47d0*/  @P5 BRA `(.L_x_649) ;  /* 0x0000000000405947 */ /* 0x000fea0003800000 */
[----:B----4-:R-:W-:Y:S01]  /*47e0*/  FSETP.GEU.AND P0, PT, R3, R8, PT ;  /* 0x000000080300720b */ /* 0x010fe20003f0e000 */
[----:B------:R-:W-:Y:S02]  /*47f0*/  IMAD.MOV.U32 R2, RZ, RZ, R8 ;  /* 0x000000ffff027224 */ /* 0x000fe400078e0008 */
[----:B-1----:R-:W-:Y:S02]  /*4800*/  IMAD.MOV.U32 R6, RZ, RZ, R9 ;  /* 0x000000ffff067224 */ /* 0x002fe400078e0009 */
[----:B--2---:R-:W-:-:S08]  /*4810*/  IMAD.MOV.U32 R7, RZ, RZ, R10 ;  /* 0x000000ffff077224 */ /* 0x004fd000078e000a */
        /* <DEDUP_REMOVED lines=12> */
.L_x_649:
[----:B------:R-:W-:Y:S05]  /*48e0*/  BSYNC.RECONVERGENT B1 ;  /* 0x0000000000017941 */ /* 0x000fea0003800200 */
.L_x_648:
[----:B-1----:R1:W1:Y:S01]  /*48f0*/  SHFL.DOWN PT, R9, R2, 0x8, 0x1f ;  /* 0x09001f0002097f89 */ /* 0x00226200000e0000 */
[----:B------:R-:W-:Y:S01]  /*4900*/  BSSY.RECONVERGENT B1, `(.L_x_650) ;  /* 0x0000017000017945 */ /* 0x000fe20003800200 */
[----:B0-----:R-:W-:Y:S02]  /*4910*/  IMAD.MOV.U32 R3, RZ, RZ, R2 ;  /* 0x000000ffff037224 */ /* 0x001fe400078e0002 */
[----:B---3--:R0:W3:Y:S01]  /*4920*/  SHFL.DOWN PT, R11, R6, 0x8, 0x1f ;  /* 0x09001f00060b7f89 */ /* 0x0080e200000e0000 */
[----:B------:R-:W-:Y:S02]  /*4930*/  IMAD.MOV.U32 R4, RZ, RZ, R6 ;  /* 0x000000ffff047224 */ /* 0x000fe400078e0006 */
[----:B------:R-:W-:Y:S01]  /*4940*/  IMAD.MOV.U32 R5, RZ, RZ, R7 ;  /* 0x000000ffff057224 */ /* 0x000fe200078e0007 */
[----:B----4-:R0:W4:Y:S01]  /*4950*/  SHFL.DOWN PT, R8, R7, 0x8, 0x1f ;  /* 0x09001f0007087f89 */ /* 0x01012200000e0000 */
[----:B------:R-:W-:Y:S05]  /*4960*/  @P4 BRA `(.L_x_651) ;  /* 0x0000000000404947 */ /* 0x000fea0003800000 */
[----:B-1----:R-:W-:Y:S01]  /*4970*/  FSETP.GEU.AND P0, PT, R2, R9, PT ;  /* 0x000000090200720b */ /* 0x002fe20003f0e000 */
        /* <DEDUP_REMOVED lines=15> */
.L_x_651:
[----:B------:R-:W-:Y:S05]  /*4a70*/  BSYNC.RECONVERGENT B1 ;  /* 0x0000000000017941 */ /* 0x000fea0003800200 */
.L_x_650:
[----:B-1----:R1:W1:Y:S01]  /*4a80*/  SHFL.DOWN PT, R2, R3, 0x10, 0x1f ;  /* 0x0a001f0003027f89 */ /* 0x00226200000e0000 */
[----:B------:R-:W-:Y:S01]  /*4a90*/  BSSY.RECONVERGENT B1, `(.L_x_652) ;  /* 0x0000017000017945 */ /* 0x000fe20003800200 */
[----:B----4-:R-:W-:Y:S02]  /*4aa0*/  IMAD.MOV.U32 R8, RZ, RZ, R3 ;  /* 0x000000ffff087224 */ /* 0x010fe400078e0003 */
[----:B------:R4:W1:Y:S01]  /*4ab0*/  SHFL.DOWN PT, R9, R4, 0x10, 0x1f ;  /* 0x0a001f0004097f89 */ /* 0x00086200000e0000 */
[----:B0-----:R-:W-:Y:S02]  /*4ac0*/  IMAD.MOV.U32 R7, RZ, RZ, R4 ;  /* 0x000000ffff077224 */ /* 0x001fe400078e0004 */
[----:B------:R-:W-:Y:S01]  /*4ad0*/  IMAD.MOV.U32 R6, RZ, RZ, R5 ;  /* 0x000000ffff067224 */ /* 0x000fe200078e0005 */
[----:B--2---:R4:W0:Y:S01]  /*4ae0*/  SHFL.DOWN PT, R10, R5, 0x10, 0x1f ;  /* 0x0a001f00050a7f89 */ /* 0x00482200000e0000 */
[----:B------:R-:W-:Y:S05]  /*4af0*/  @P3 BRA `(.L_x_653) ;  /* 0x0000000000403947 */ /* 0x000fea0003800000 */
[----:B-1----:R-:W-:Y:S01]  /*4b00*/  FSETP.GEU.AND P0, PT, R3, R2, PT ;  /* 0x000000020300720b */ /* 0x002fe20003f0e000 */
        /* <DEDUP_REMOVED lines=15> */
.L_x_653:
[----:B------:R-:W-:Y:S05]  /*4c00*/  BSYNC.RECONVERGENT B1 ;  /* 0x0000000000017941 */ /* 0x000fea0003800200 */
.L_x_652:
[----:B------:R-:W-:Y:S04]  /*4c10*/  BSSY.RECONVERGENT B1, `(.L_x_654) ;  /* 0x000000c000017945 */ /* 0x000fe80003800200 */
[----:B------:R-:W-:Y:S05]  /*4c20*/  @P2 BRA `(.L_x_655) ;  /* 0x0000000000282947 */ /* 0x000fea0003800000 */
[----:B----4-:R-:W2:Y:S01]  /*4c30*/  S2R R4, SR_CgaCtaId ;  /* 0x0000000000047919 */ /* 0x010ea20000008800 */
[----:B-1----:R-:W-:Y:S02]  /*4c40*/  MOV R3, 0x400 ;  /* 0x0000040000037802 */ /* 0x002fe40000000f00 */
        /* <DEDUP_REMOVED lines=8> */
.L_x_655:
[----:B------:R-:W-:Y:S05]  /*4cd0*/  BSYNC.RECONVERGENT B1 ;  /* 0x0000000000017941 */ /* 0x000fea0003800200 */
.L_x_654:
[----:B------:R-:W-:Y:S01]  /*4ce0*/  BAR.SYNC.DEFER_BLOCKING 0x0 ;  /* 0x0000000000007b1d */ /* 0x000fe20000010000 */
[----:B------:R-:W-:-:S13]  /*4cf0*/  ISETP.NE.AND P1, PT, R0, RZ, PT ;  /* 0x000000ff0000720c */ /* 0x000fda0003f25270 */
[----:B------:R-:W-:Y:S05]  /*4d00*/  @P1 BRA `(.L_x_589) ;  /* 0x0000000800341947 */ /* 0x000fea0003800000 */
[----:B-12---:R-:W1:Y:S01]  /*4d10*/  S2R R3, SR_CgaCtaId ;  /* 0x0000000000037919 */ /* 0x006e620000008800 */
[----:B------:R-:W-:Y:S01]  /*4d20*/  MOV R0, 0x400 ;  /* 0x0000040000007802 */ /* 0x000fe20000000f00 */
[----:B------:R-:W-:Y:S03]  /*4d30*/  BSSY.RECONVERGENT B1, `(.L_x_656) ;  /* 0x0000016000017945 */ /* 0x000fe60003800200 */
[----:B-1----:R-:W-:-:S05]  /*4d40*/  LEA R24, R3, R0, 0x18 ;  /* 0x0000000003187211 */ /* 0x002fca00078ec0ff */
[----:B------:R-:W1:Y:S04]  /*4d50*/  LDS R3, [R24+0x18] ;  /* 0x0000180018037984 */ /* 0x000e680000000800 */
[----:B----4-:R-:W2:Y:S04]  /*4d60*/  LDS.64 R4, [R24+0x20] ;  /* 0x0000200018047984 */ /* 0x010ea80000000a00 */
[----:B------:R4:W0:Y:S04]  /*4d70*/  LDS R18, [R24+0x28] ;  /* 0x0000280018127984 */ /* 0x0008280000000800 */
[----:B------:R4:W0:Y:S01]  /*4d80*/  LDS R16, [R24+0x38] ;  /* 0x0000380018107984 */ /* 0x0008220000000800 */
[----:B-1----:R-:W-:Y:S01]  /*4d90*/  FSETP.GEU.AND P0, PT, R8, R3, PT ;  /* 0x000000030800720b */ /* 0x002fe20003f0e000 */
[----:B------:R-:W-:-:S02]  /*4da0*/  IMAD.MOV.U32 R19, RZ, RZ, R3 ;  /* 0x000000ffff137224 */ /* 0x000fc400078e0003 */
[----:B--2---:R-:W-:Y:S02]  /*4db0*/  IMAD.MOV.U32 R21, RZ, RZ, R4 ;  /* 0x000000ffff157224 */ /* 0x004fe400078e0004 */
[----:B------:R-:W-:-:S08]  /*4dc0*/  IMAD.MOV.U32 R20, RZ, RZ, R5 ;  /* 0x000000ffff147224 */ /* 0x000fd000078e0005 */
[----:B0---4-:R-:W-:Y:S05]  /*4dd0*/  @!P0 BRA `(.L_x_657) ;  /* 0x00000000002c8947 */ /* 0x011fea0003800000 */
        /* <DEDUP_REMOVED lines=11> */
.L_x_657:
[----:B------:R-:W-:Y:S05]  /*4e90*/  BSYNC.RECONVERGENT B1 ;  /* 0x0000000000017941 */ /* 0x000fea0003800200 */
.L_x_656:
        /* <DEDUP_REMOVED lines=27> */
.L_x_659:
[----:B------:R-:W-:Y:S05]  /*5050*/  BSYNC.RECONVERGENT B1 ;  /* 0x0000000000017941 */ /* 0x000fea0003800200 */
.L_x_658:
        /* <DEDUP_REMOVED lines=17> */
.L_x_661:
[----:B------:R-:W-:Y:S05]  /*5170*/  BSYNC.RECONVERGENT B1 ;  /* 0x0000000000017941 */ /* 0x000fea0003800200 */
.L_x_660:
        /* <DEDUP_REMOVED lines=17> */
.L_x_663:
[----:B------:R-:W-:Y:S05]  /*5290*/  BSYNC.RECONVERGENT B1 ;  /* 0x0000000000017941 */ /* 0x000fea0003800200 */
.L_x_662:
        /* <DEDUP_REMOVED lines=17> */
.L_x_665:
[----:B------:R-:W-:Y:S05]  /*53b0*/  BSYNC.RECONVERGENT B1 ;  /* 0x0000000000017941 */ /* 0x000fea0003800200 */
.L_x_664:
        /* <DEDUP_REMOVED lines=17> */
.L_x_667:
[----:B------:R-:W-:Y:S05]  /*54d0*/  BSYNC.RECONVERGENT B1 ;  /* 0x0000000000017941 */ /* 0x000fea0003800200 */
.L_x_666:
        /* <DEDUP_REMOVED lines=16> */
.L_x_589:
[----:B------:R-:W-:Y:S05]  /*55e0*/  BSYNC.RECONVERGENT B0 ;  /* 0x0000000000007941 */ /* 0x000fea0003800200 */
.L_x_556:
[----:B------:R-:W-:Y:S05]  /*55f0*/  @P1 EXIT ;  /* 0x000000000000194d */ /* 0x000fea0003800000 */
[----:B01234-:R-:W0:Y:S01]  /*5600*/  LDC.64 R2, c[0x0][0x390] ;  /* 0x0000e400ff027b82 */ /* 0x01fe220000000a00 */
[----:B------:R-:W-:-:S04]  /*5610*/  LOP3.LUT R7, R7, R6, RZ, 0x3c, !PT ;  /* 0x0000000607077212 */ /* 0x000fc800078e3cff */
[----:B------:R-:W-:-:S04]  /*5620*/  LOP3.LUT R6, R7, R6, RZ, 0x3c, !PT ;  /* 0x0000000607067212 */ /* 0x000fc800078e3cff */
[----:B------:R-:W-:-:S05]  /*5630*/  LOP3.LUT R7, R7, R6, RZ, 0x3c, !PT ;  /* 0x0000000607077212 */ /* 0x000fca00078e3cff */
[----:B0-----:R-:W-:Y:S04]  /*5640*/  STG.E.64 desc[UR8][R2.64+0x8], R6 ;  /* 0x0000080602007986 */ /* 0x001fe8000c101b08 */
[----:B------:R-:W-:Y:S01]  /*5650*/  STG.E desc[UR8][R2.64], R8 ;  /* 0x0000000802007986 */ /* 0x000fe2000c101908 */
[----:B------:R-:W-:Y:S05]  /*5660*/  EXIT ;  /* 0x000000000000794d */ /* 0x000fea0003800000 */
.L_x_668:
        /* <DEDUP_REMOVED lines=9> */
.L_x_2321:


//--------------------- .text._ZN6thrust24THRUST_300001_SM_1000_NS8cuda_cub4core6detail13_kernel_agentINS1_8__reduce11ReduceAgentIPN4cuda3std3__45tupleIJflEEESC_SB_iNS1_9__extrema9arg_max_fIflNS9_4lessIfEEEEEEJSC_SC_iSH_EEEvDpT0_ --------------------------
	.section	.text._ZN6thrust24THRUST_300001_SM_1000_NS8cuda_cub4core6detail13_kernel_agentINS1_8__reduce11ReduceAgentIPN4cuda3std3__45tupleIJflEEESC_SB_iNS1_9__extrema9arg_max_fIflNS9_4lessIfEEEEEEJSC_SC_iSH_EEEvDpT0_,"ax",@progbits
	.align	128
        .global         _ZN6thrust24THRUST_300001_SM_1000_NS8cuda_cub4core6detail13_kernel_agentINS1_8__reduce11ReduceAgentIPN4cuda3std3__45tupleIJflEEESC_SB_iNS1_9__extrema9arg_max_fIflNS9_4lessIfEEEEEEJSC_SC_iSH_EEEvDpT0_
        .type           _ZN6thrust24THRUST_300001_SM_1000_NS8cuda_cub4core6detail13_kernel_agentINS1_8__reduce11ReduceAgentIPN4cuda3std3__45tupleIJflEEESC_SB_iNS1_9__extrema9arg_max_fIflNS9_4lessIfEEEEEEJSC_SC_iSH_EEEvDpT0_,@function
        .size           _ZN6thrust24THRUST_300001_SM_1000_NS8cuda_cub4core6detail13_kernel_agentINS1_8__reduce11ReduceAgentIPN4cuda3std3__45tupleIJflEEESC_SB_iNS1_9__extrema9arg_max_fIflNS9_4lessIfEEEEEEJSC_SC_iSH_EEEvDpT0_,(.L_x_2322 - _ZN6thrust24THRUST_300001_SM_1000_NS8cuda_cub4core6detail13_kernel_agentINS1_8__reduce11ReduceAgentIPN4cuda3std3__45tupleIJflEEESC_SB_iNS1_9__extrema9arg_max_fIflNS9_4lessIfEEEEEEJSC_SC_iSH_EEEvDpT0_)
        .other          _ZN6thrust24THRUST_300001_SM_1000_NS8cuda_cub4core6detail13_kernel_agentINS1_8__reduce11ReduceAgentIPN4cuda3std3__45tupleIJflEEESC_SB_iNS1_9__extrema9arg_max_fIflNS9_4lessIfEEEEEEJSC_SC_iSH_EEEvDpT0_,@"STO_CUDA_ENTRY STV_DEFAULT"
_ZN6thrust24THRUST_300001_SM_1000_NS8cuda_cub4core6detail13_kernel_agentINS1_8__reduce11ReduceAgentIPN4cuda3std3__45tupleIJflEEESC_SB_iNS1_9__extrema9arg_max_fIflNS9_4lessIfEEEEEEJSC_SC_iSH_EEEvDpT0_:
.text._ZN6thrust24THRUST_300001_SM_1000_NS8cuda_cub4core6detail13_kernel_agentINS1_8__reduce11ReduceAgentIPN4cuda3std3__45tupleIJflEEESC_SB_iNS1_9__extrema9arg_max_fIflNS9_4lessIfEEEEEEJSC_SC_iSH_EEEvDpT0_:
        /* <DEDUP_REMOVED lines=21> */
.L_x_672:
[----:B0-----:R-:W-:Y:S05]  /*0150*/  BSYNC.RECONVERGENT B1 ;  /* 0x0000000000017941 */ /* 0x001fea0003800200 */
.L_x_671:
        /* <DEDUP_REMOVED lines=15> */
.L_x_679:
        /* <DEDUP_REMOVED lines=28> */
.L_x_678:
[----:B------:R-:W-:Y:S05]  /*0410*/  BSYNC.RECONVERGENT B3 ;  /* 0x0000000000037941 */ /* 0x000fea0003800200 */
.L_x_677:
[----:B------:R-:W-:Y:S02]  /*0420*/  IMAD.X R7, RZ, RZ, R7, P3 ;  /* 0x000000ffff077224 */ /* 0x000fe400018e0607 */
[----:B------:R-:W-:Y:S01]  /*0430*/  VIADD R5, R5, 0x100 ;  /* 0x0000010005057836 */ /* 0x000fe20000000000 */
[----:B------:R-:W-:Y:S06]  /*0440*/  @P2 BRA `(.L_x_679) ;  /* 0xfffffffc00802947 */ /* 0x000fec000383ffff */
.L_x_676:
[----:B------:R-:W-:Y:S05]  /*0450*/  BSYNC.RECONVERGENT B2 ;  /* 0x0000000000027941 */ /* 0x000fea0003800200 */
.L_x_675:
[----:B------:R-:W0:Y:S01]  /*0460*/  LDC.64 R8, c[0x0][0x380] ;  /* 0x0000e000ff087b82 */ /* 0x000e220000000a00 */
[----:B------:R-:W-:-:S13]  /*0470*/  ISETP.GE.U32.AND P0, PT, R12, 0x300, PT ;  /* 0x000003000c00780c */ /* 0x000fda0003f06070 */
[----:B------:R-:W-:Y:S05]  /*0480*/  @!P0 BRA `(.L_x_674) ;  /* 0x0000000400588947 */ /* 0x000fea0003800000 */
.L_x_688:
        /* <DEDUP_REMOVED lines=26> */
.L_x_681:
[----:B------:R-:W-:Y:S05]  /*0630*/  BSYNC.RECONVERGENT B2 ;  /* 0x0000000000027941 */ /* 0x000fea0003800200 */
.L_x_680:
        /* <DEDUP_REMOVED lines=17> */
.L_x_683:
[----:B------:R-:W-:Y:S05]  /*0750*/  BSYNC.RECONVERGENT B2 ;  /* 0x0000000000027941 */ /* 0x000fea0003800200 */
.L_x_682:
        /* <DEDUP_REMOVED lines=17> */
.L_x_685:
[----:B------:R-:W-:Y:S05]  /*0870*/  BSYNC.RECONVERGENT B2 ;  /* 0x0000000000027941 */ /* 0x000fea0003800200 */
.L_x_684:
        /* <DEDUP_REMOVED lines=19> */
.L_x_687:
[----:B------:R-:W-:Y:S05]  /*09b0*/  BSYNC.RECONVERGENT B2 ;  /* 0x0000000000027941 */ /* 0x000fea0003800200 */
.L_x_686:
[----:B------:R-:W-:-:S05]  /*09c0*/  VIADD R5, R5, 0x400 ;  /* 0x0000040005057836 */ /* 0x000fca0000000000 */
[----:B------:R-:W-:-:S13]  /*09d0*/  ISETP.GE.AND P0, PT, R5, UR5, PT ;  /* 0x0000000505007c0c */ /* 0x000fda000bf06270 */
[----:B------:R-:W-:Y:S05]  /*09e0*/  @!P0 BRA `(.L_x_688) ;  /* 0xfffffff800a88947 */ /* 0x000fea000383ffff */
.L_x_674:
[----:B------:R-:W-:Y:S05]  /*09f0*/  BSYNC.RECONVERGENT B1 ;  /* 0x0000000000017941 */ /* 0x000fea0003800200 */
.L_x_673:
        /* <DEDUP_REMOVED lines=31> */
.L_x_691:
[----:B------:R-:W-:Y:S05]  /*0bf0*/  BSYNC.RECONVERGENT B1 ;  /* 0x0000000000017941 */ /* 0x000fea0003800200 */
.L_x_690:
        /* <DEDUP_REMOVED lines=27> */
.L_x_693:
[----:B------:R-:W-:Y:S05]  /*0db0*/  BSYNC.RECONVERGENT B1 ;  /* 0x0000000000017941 */ /* 0x000fea0003800200 */
.L_x_692:
        /* <DEDUP_REMOVED lines=24> */
.L_x_695:
[----:B------:R-:W-:Y:S05]  /*0f40*/  BSYNC.RECONVERGENT B1 ;  /* 0x0000000000017941 */ /* 0x000fea0003800200 */
.L_x_694:
        /* <DEDUP_REMOVED lines=24> */
.L_x_697:
[----:B------:R-:W-:Y:S05]  /*10d0*/  BSYNC.RECONVERGENT B1 ;  /* 0x0000000000017941 */ /* 0x000fea0003800200 */
.L_x_696:
        /* <DEDUP_REMOVED lines=24> */
.L_x_699:
[----:B------:R-:W-:Y:S05]  /*1260*/  BSYNC.RECONVERGENT B1 ;  /* 0x0000000000017941 */ /* 0x000fea0003800200 */
.L_x_698:
        /* <DEDUP_REMOVED lines=12> */
.L_x_701:
[----:B------:R-:W-:Y:S05]  /*1330*/  BSYNC.RECONVERGENT B1 ;  /* 0x0000000000017941 */ /* 0x000fea0003800200 */
.L_x_700:
        /* <DEDUP_REMOVED lines=27> */
.L_x_704:
[----:B------:R-:W-:Y:S05]  /*14f0*/  BSYNC.RECONVERGENT B1 ;  /* 0x0000000000017941 */ /* 0x000fea0003800200 */
.L_x_703:
        /* <DEDUP_REMOVED lines=27> */
.L_x_706:
[----:B------:R-:W-:Y:S05]  /*16b0*/  BSYNC.RECONVERGENT B1 ;  /* 0x0000000000017941 */ /* 0x000fea0003800200 */
.L_x_705:
        /* <DEDUP_REMOVED lines=17> */
.L_x_708:
[----:B------:R-:W-:Y:S05]  /*17d0*/  BSYNC.RECONVERGENT B1 ;  /* 0x0000000000017941 */ /* 0x000fea0003800200 */
.L_x_707:
        /* <DEDUP_REMOVED lines=17> */
.L_x_710:
[----:B------:R-:W-:Y:S05]  /*18f0*/  BSYNC.RECONVERGENT B1 ;  /* 0x0000000000017941 */ /* 0x000fea0003800200 */
.L_x_709:
        /* <DEDUP_REMOVED lines=17> */
.L_x_712:
[----:B------:R-:W-:Y:S05]  /*1a10*/  BSYNC.RECONVERGENT B1 ;  /* 0x0000000000017941 */ /* 0x000fea0003800200 */
.L_x_711:
        /* <DEDUP_REMOVED lines=17> */
.L_x_714:
[----:B------:R-:W-:Y:S05]  /*1b30*/  BSYNC.RECONVERGENT B1 ;  /* 0x0000000000017941 */ /* 0x000fea0003800200 */
.L_x_713:
        /* <DEDUP_REMOVED lines=18> */
.L_x_689:
        /* <DEDUP_REMOVED lines=40> */
.L_x_716:
[----:B------:R-:W-:Y:S05]  /*1ee0*/  BSYNC.RECONVERGENT B1 ;  /* 0x0000000000017941 */ /* 0x000fea0003800200 */
.L_x_715:
        /* <DEDUP_REMOVED lines=25> */
.L_x_718:
[----:B------:R-:W-:Y:S05]  /*2080*/  BSYNC.RECONVERGENT B1 ;  /* 0x0000000000017941 */ /* 0x000fea0003800200 */
.L_x_717:
        /* <DEDUP_REMOVED lines=24> */
.L_x_720:
[----:B------:R-:W-:Y:S05]  /*2210*/  BSYNC.RECONVERGENT B1 ;  /* 0x0000000000017941 */ /* 0x000fea0003800200 */
.L_x_719:
        /* <DEDUP_REMOVED lines=24> */
.L_x_722:
[----:B------:R-:W-:Y:S05]  /*23a0*/  BSYNC.RECONVERGENT B1 ;  /* 0x0000000000017941 */ /* 0x000fea0003800200 */
.L_x_721:
        /* <DEDUP_REMOVED lines=24> */
.L_x_724:
[----:B------:R-:W-:Y:S05]  /*2530*/  BSYNC.RECONVERGENT B1 ;  /* 0x0000000000017941 */ /* 0x000fea0003800200 */
.L_x_723:
        /* <DEDUP_REMOVED lines=12> */
.L_x_726:
[----:B------:R-:W-:Y:S05]  /*2600*/  BSYNC.RECONVERGENT B1 ;  /* 0x0000000000017941 */ /* 0x000fea0003800200 */
.L_x_725:
        /* <DEDUP_REMOVED lines=30> */
.L_x_728:
[----:B------:R-:W-:Y:S05]  /*27f0*/  BSYNC.RECONVERGENT B1 ;  /* 0x0000000000017941 */ /* 0x000fea0003800200 */
.L_x_727:
        /* <DEDUP_REMOVED lines=27> */
.L_x_730:
[----:B------:R-:W-:Y:S05]  /*29b0*/  BSYNC.RECONVERGENT B1 ;  /* 0x0000000000017941 */ /* 0x000fea0003800200 */
.L_x_729:
        /* <DEDUP_REMOVED lines=27> */
.L_x_732:
[----:B------:R-:W-:Y:S05]  /*2b70*/  BSYNC.RECONVERGENT B1 ;  /* 0x0000000000017941 */ /* 0x000fea0003800200 */
.L_x_731:
        /* <DEDUP_REMOVED lines=27> */
.L_x_734:
[----:B------:R-:W-:Y:S05]  /*2d30*/  BSYNC.RECONVERGENT B1 ;  /* 0x0000000000017941 */ /* 0x000fea0003800200 */
.L_x_733:
        /* <DEDUP_REMOVED lines=27> */
.L_x_736:
[----:B------:R-:W-:Y:S05]  /*2ef0*/  BSYNC.RECONVERGENT B1 ;  /* 0x0000000000017941 */ /* 0x000fea0003800200 */
.L_x_735:
        /* <DEDUP_REMOVED lines=27> */
.L_x_738:
[----:B------:R-:W-:Y:S05]  /*30b0*/  BSYNC.RECONVERGENT B1 ;  /* 0x0000000000017941 */ /* 0x000fea0003800200 */
.L_x_737:
        /* <DEDUP_REMOVED lines=28> */
.L_x_670:
        /* <DEDUP_REMOVED lines=12> */
[----:B------:R-:W5:Y:S01]  /*3340*/  LDG.E.64.CONSTANT R2, desc[UR6][R6.64+0x4008] ;  /* 0x0040080606027981 */ /* 0x000f62000c1e9b00 */
[----:B------:R-:W-:Y:S01]  /*3350*/  UISETP.GE.U32.AND UP0, UPT, UR4, 0xa00, UPT ;  /* 0x00000a000400788c */ /* 0x000fe2000bf06070 */
[----:B------:R-:W-:Y:S01]  /*3360*/  IMAD.MOV.U32 R19, RZ, RZ, 0x500 ;  /* 0x00000500ff137424 */ /* 0x000fe200078e00ff */
        /* <DEDUP_REMOVED lines=29> */
[----:B------:R-:W0:Y:S01]  /*3540*/  LDC.64 R6, c[0x0][0x380] ;  /* 0x0000e000ff067b82 */ /* 0x000e220000000a00 */
[----:B------:R-:W-:Y:S01]  /*3550*/  IMAD.MOV.U32 R23, RZ, RZ, R2 ;  /* 0x000000ffff177224 */ /* 0x000fe200078e0002 */
[----:B------:R-:W1:Y:S01]  /*3560*/  LDCU UR4, c[0x0][0x390] ;  /* 0x00007200ff0477ac */ /* 0x000e620008000800 */
[----:B------:R-:W-:Y:S02]  /*3570*/  IMAD.MOV.U32 R24, RZ, RZ, R3 ;  /* 0x000000ffff187224 */ /* 0x000fe400078e0003 */
[----:B------:R-:W-:Y:S02]  /*3580*/  IMAD.MOV.U32 R18, RZ, RZ, R4 ;  /* 0x000000ffff127224 */ /* 0x000fe400078e0004 */
[----:B------:R-:W-:-:S07]  /*3590*/  IMAD.MOV.U32 R5, RZ, RZ, 0x500 ;  /* 0x00000500ff057424 */ /* 0x000fce00078e00ff */
.L_x_740:
[----:B------:R-:W-:-:S04]  /*35a0*/  IMAD.IADD R17, R0, 0x1, R5 ;  /* 0x0000000100117824 */ /* 0x000fc800078e0205 */
[----:B0-----:R-:W-:-:S05]  /*35b0*/  IMAD.WIDE.U32 R16, R17, 0x10, R6 ;  /* 0x0000001011107825 */ /* 0x001fca00078e0006 */
        /* <DEDUP_REMOVED lines=36> */
[----:B------:R-:W-:Y:S01]  /*3800*/  @P2 SEL R14, R8, R14, P0 ;  /* 0x0000000e080e2207 */ /* 0x000fe20000000000 */
[C---:B------:R-:W-:Y:S01]  /*3810*/  VIADD R8, R5.reuse, 0xa00 ;  /* 0x00000a0005087836 */ /* 0x040fe20000000000 */
[----:B------:R-:W-:Y:S01]  /*3820*/  FSETP.GEU.AND P1, PT, R22, R4, PT ;  /* 0x000000041600720b */ /* 0x000fe20003f2e000 */
[----:B------:R-:W-:Y:S01]  /*3830*/  VIADD R5, R5, 0x500 ;  /* 0x0000050005057836 */ /* 0x000fe20000000000 */
[----:B------:R-:W-:Y:S02]  /*3840*/  @P2 SEL R15, R9, R15, P0 ;  /* 0x0000000f090f2207 */ /* 0x000fe40000000000 */
[----:B-1----:R-:W-:-:S09]  /*3850*/  ISETP.GT.AND P2, PT, R8, UR4, PT ;  /* 0x0000000408007c0c */ /* 0x002fd2000bf44270 */
[----:B------:R-:W-:-:S04]  /*3860*/  @P1 ISETP.GE.U32.AND P0, PT, R14, R2, PT ;  /* 0x000000020e00120c */ /* 0x000fc80003f06070 */
[----:B------:R-:W-:-:S04]  /*3870*/  @P1 ISETP.GE.AND.EX P0, PT, R15, R3, PT, P0 ;  /* 0x000000030f00120c */ /* 0x000fc80003f06300 */
[----:B------:R-:W-:-:S04]  /*3880*/  @P1 FSETP.LT.OR P0, PT, R4, R22, !P0 ;  /* 0x000000160400120b */ /* 0x000fc80004701400 */
[----:B------:R-:W-:Y:S02]  /*3890*/  @P1 FSEL R4, R22, R4, P0 ;  /* 0x0000000416041208 */ /* 0x000fe40000000000 */
[----:B------:R-:W-:Y:S02]  /*38a0*/  @P1 SEL R2, R14, R2, P0 ;  /* 0x000000020e021207 */ /* 0x000fe40000000000 */
[----:B------:R-:W-:Y:S01]  /*38b0*/  @P1 SEL R3, R15, R3, P0 ;  /* 0x000000030f031207 */ /* 0x000fe20000000000 */
[----:B------:R-:W-:Y:S02]  /*38c0*/  IMAD.MOV.U32 R18, RZ, RZ, R4 ;  /* 0x000000ffff127224 */ /* 0x000fe400078e0004 */
[----:B------:R-:W-:Y:S02]  /*38d0*/  IMAD.MOV.U32 R23, RZ, RZ, R2 ;  /* 0x000000ffff177224 */ /* 0x000fe400078e0002 */
[----:B------:R-:W-:Y:S01]  /*38e0*/  IMAD.MOV.U32 R24, RZ, RZ, R3 ;  /* 0x000000ffff187224 */ /* 0x000fe200078e0003 */
[----:B------:R-:W-:Y:S06]  /*38f0*/  @!P2 BRA `(.L_x_740) ;  /* 0xfffffffc0028a947 */ /* 0x000fec000383ffff */
[----:B------:R-:W-:-:S07]  /*3900*/  IMAD.MOV.U32 R19, RZ, RZ, R5 ;  /* 0x000000ffff137224 */ /* 0x000fce00078e0005 */
.L_x_739:
[----:B------:R-:W-:-:S13]  /*3910*/  ISETP.GE.AND P0, PT, R19, UR4, PT ;  /* 0x0000000413007c0c */ /* 0x000fda000bf06270 */
        /* <DEDUP_REMOVED lines=12> */
[----:B------:R-:W0:Y:S01]  /*39e0*/  LDC.64 R6, c[0x0][0x380] ;  /* 0x0000e000ff067b82 */ /* 0x000e220000000a00 */
[----:B------:R-:W-:Y:S01]  /*39f0*/  LEA.HI R8, R14, 0x1, RZ, 0x18 ;  /* 0x000000010e087811 */ /* 0x000fe200078fc0ff */
[----:B------:R-:W-:Y:S02]  /*3a00*/  IMAD.IADD R13, R0, 0x1, R19 ;  /* 0x00000001000d7824 */ /* 0x000fe400078e0213 */
[----:B------:R-:W-:Y:S01]  /*3a10*/  IMAD.MOV.U32 R18, RZ, RZ, R0 ;  /* 0x000000ffff127224 */ /* 0x000fe200078e0000 */
[----:B------:R-:W-:-:S05]  /*3a20*/  LOP3.LUT R8, R8, 0x3, RZ, 0xc0, !PT ;  /* 0x0000000308087812 */ /* 0x000fca00078ec0ff */
[----:B------:R-:W-:-:S07]  /*3a30*/  IMAD.MOV R12, RZ, RZ, -R8 ;  /* 0x000000ffff0c7224 */ /* 0x000fce00078e0a08 */
.L_x_747:
[----:B0-----:R-:W-:-:S05]  /*3a40*/  IMAD.WIDE.U32 R10, R13, 0x10, R6 ;  /* 0x000000100d0a7825 */ /* 0x001fca00078e0006 */
[----:B------:R-:W2:Y:S04]  /*3a50*/  LDG.E.CONSTANT R16, desc[UR6][R10.64] ;  /* 0x000000060a107981 */ /* 0x000ea8000c1e9900 */
[----:B------:R-:W3:Y:S01]  /*3a60*/  LDG.E.64.CONSTANT R8, desc[UR6][R10.64+0x8] ;  /* 0x000008060a087981 */ /* 0x000ee2000c1e9b00 */
[----:B------:R-:W-:Y:S01]  /*3a70*/  VIADD R12, R12, 0x1 ;  /* 0x000000010c0c7836 */ /* 0x000fe20000000000 */
[----:B------:R-:W-:Y:S01]  /*3a80*/  BSSY.RECONVERGENT B3, `(.L_x_745) ;  /* 0x0000015000037945 */ /* 0x000fe20003800200 */
[----:B------:R-:W-:Y:S02]  /*3a90*/  IMAD.MOV.U32 R17, RZ, RZ, R2 ;  /* 0x000000ffff117224 */ /* 0x000fe400078e0002 */
        /* <DEDUP_REMOVED lines=19> */
.L_x_746:
[----:B------:R-:W-:Y:S05]  /*3bd0*/  BSYNC.RECONVERGENT B3 ;  /* 0x0000000000037941 */ /* 0x000fea0003800200 */
.L_x_745:
[----:B------:R-:W-:Y:S02]  /*3be0*/  VIADD R18, R18, 0x100 ;  /* 0x0000010012127836 */ /* 0x000fe40000000000 */
[----:B------:R-:W-:Y:S01]  /*3bf0*/  VIADD R13, R13, 0x100 ;  /* 0x000001000d0d7836 */ /* 0x000fe20000000000 */
[----:B------:R-:W-:Y:S06]  /*3c00*/  @P3 BRA `(.L_x_747) ;  /* 0xfffffffc008c3947 */ /* 0x000fec000383ffff */
.L_x_744:
[----:B------:R-:W-:Y:S05]  /*3c10*/  BSYNC.RECONVERGENT B2 ;  /* 0x0000000000027941 */ /* 0x000fea0003800200 */
.L_x_743:
[----:B------:R-:W-:-:S13]  /*3c20*/  ISETP.GE.U32.AND P0, PT, R14, 0x300, PT ;  /* 0x000003000e00780c */ /* 0x000fda0003f06070 */
[----:B------:R-:W-:Y:S05]  /*3c30*/  @!P0 BRA `(.L_x_742) ;  /* 0x0000000400888947 */ /* 0x000fea0003800000 */
[----:B------:R-:W0:Y:S01]  /*3c40*/  LDCU.64 UR8, c[0x0][0x380] ;  /* 0x00007000ff0877ac */ /* 0x000e220008000a00 */
[----:B------:R-:W1:Y:S01]  /*3c50*/  LDC.64 R6, c[0x0][0x380] ;  /* 0x0000e000ff067b82 */ /* 0x000e620000000a00 */
[C---:B------:R-:W-:Y:S01]  /*3c60*/  IADD3 R13, P0, PT, R18.reuse, R19, RZ ;  /* 0x00000013120d7210 */ /* 0x040fe20007f1e0ff */
[----:B------:R-:W-:-:S04]  /*3c70*/  IMAD.IADD R19, R18, 0x1, R19 ;  /* 0x0000000112137824 */ /* 0x000fc800078e0213 */
[----:B------:R-:W-:Y:S01]  /*3c80*/  IMAD.X R8, RZ, RZ, RZ, P0 ;  /* 0x000000ffff087224 */ /* 0x000fe200000e06ff */
[----:B0-----:R-:W-:-:S04]  /*3c90*/  LEA R12, P1, R13, UR8, 0x4 ;  /* 0x000000080d0c7c11 */ /* 0x001fc8000f8220ff */
[----:B------:R-:W-:Y:S02]  /*3ca0*/  IADD3 R12, P0, PT, R12, 0x3008, RZ ;  /* 0x000030080c0c7810 */ /* 0x000fe40007f1e0ff */
[----:B------:R-:W-:-:S05]  /*3cb0*/  LEA.HI.X R13, R13, UR9, R8, 0x4, P1 ;  /* 0x000000090d0d7c11 */ /* 0x000fca00088f2408 */
[----:B------:R-:W-:-:S07]  /*3cc0*/  IMAD.X R13, RZ, RZ, R13, P0 ;  /* 0x000000ffff0d7224 */ /* 0x000fce00000e060d */
.L_x_756:
[----:B-1----:R-:W-:-:S05]  /*3cd0*/  IMAD.WIDE.U32 R10, R19, 0x10, R6 ;  /* 0x00000010130a7825 */ /* 0x002fca00078e0006 */
[----:B------:R-:W2:Y:S04]  /*3ce0*/  LDG.E.CONSTANT R23, desc[UR6][R10.64] ;  /* 0x000000060a177981 */ /* 0x000ea8000c1e9900 */
[----:B------:R0:W3:Y:S02]  /*3cf0*/  LDG.E.64.CONSTANT R8, desc[UR6][R10.64+0x8] ;  /* 0x000008060a087981 */ /* 0x0000e4000c1e9b00 */
[----:B0-----:R-:W-:Y:S02]  /*3d00*/  IMAD.MOV.U32 R10, RZ, RZ, R12 ;  /* 0x000000ffff0a7224 */ /* 0x001fe400078e000c */
[----:B------:R-:W-:-:S05]  /*3d10*/  IMAD.MOV.U32 R11, RZ, RZ, R13 ;  /* 0x000000ffff0b7224 */ /* 0x000fca00078e000d */
        /* <DEDUP_REMOVED lines=16> */
[CC--:B------:R-:W-:Y:S02]  /*3e20*/  @P2 ISETP.LT.U32.AND P1, PT, R2.reuse, R8.reuse, PT ;  /* 0x000000080200220c */ /* 0x0c0fe40003f21070 */
[CC--:B------:R-:W-:Y:S02]  /*3e30*/  @P2 ISETP.GE.U32.AND P0, PT, R2.reuse, R8.reuse, PT ;  /* 0x000000080200220c */ /* 0x0c0fe40003f06070 */
[CC--:B------:R-:W-:Y:S02]  /*3e40*/  @P2 ISETP.LT.AND.EX P1, PT, R3.reuse, R9.reuse, PT, P1 ;  /* 0x000000090300220c */ /* 0x0c0fe40003f21310 */
[CC--:B------:R-:W-:Y:S02]  /*3e50*/  @P2 ISETP.GE.AND.EX P0, PT, R3.reuse, R9.reuse, PT, P0 ;  /* 0x000000090300220c */ /* 0x0c0fe40003f06300 */
[----:B------:R-:W-:Y:S02]  /*3e60*/  @P2 SEL R27, R2, R8, P1 ;  /* 0x00000008021b2207 */ /* 0x000fe40000800000 */
[----:B------:R-:W-:-:S02]  /*3e70*/  @P2 SEL R29, R3, R9, P1 ;  /* 0x00000009031d2207 */ /* 0x000fc40000800000 */
[----:B------:R-:W-:-:S07]  /*3e80*/  @P2 FSEL R22, R4, R23, !P0 ;  /* 0x0000001704162208 */ /* 0x000fce0004000000 */
.L_x_749:
[----:B------:R-:W-:Y:S05]  /*3e90*/  BSYNC.RECONVERGENT B2 ;  /* 0x0000000000027941 */ /* 0x000fea0003800200 */
.L_x_748:
        /* <DEDUP_REMOVED lines=17> */
.L_x_751:
[----:B------:R-:W-:Y:S05]  /*3fb0*/  BSYNC.RECONVERGENT B2 ;  /* 0x0000000000027941 */ /* 0x000fea0003800200 */
.L_x_750:
        /* <DEDUP_REMOVED lines=17> */
.L_x_753:
[----:B------:R-:W-:Y:S05]  /*40d0*/  BSYNC.RECONVERGENT B2 ;  /* 0x0000000000027941 */ /* 0x000fea0003800200 */
.L_x_752:
        /* <DEDUP_REMOVED lines=17> */
.L_x_755:
[----:B------:R-:W-:Y:S05]  /*41f0*/  BSYNC.RECONVERGENT B2 ;  /* 0x0000000000027941 */ /* 0x000fea0003800200 */
.L_x_754:
[----:B------:R-:W-:Y:S01]  /*4200*/  VIADD R18, R18, 0x400 ;  /* 0x0000040012127836 */ /* 0x000fe20000000000 */
[----:B------:R-:W-:Y:S01]  /*4210*/  IADD3 R12, P1, PT, R10, 0x4000, RZ ;  /* 0x000040000a0c7810 */ /* 0x000fe20007f3e0ff */
[----:B------:R-:W-:-:S03]  /*4220*/  VIADD R19, R19, 0x400 ;  /* 0x0000040013137836 */ /* 0x000fc60000000000 */
[----:B------:R-:W-:Y:S01]  /*4230*/  ISETP.GE.AND P0, PT, R18, R5, PT ;  /* 0x000000051200720c */ /* 0x000fe20003f06270 */
[----:B------:R-:W-:-:S12]  /*4240*/  IMAD.X R13, RZ, RZ, R11, P1 ;  /* 0x000000ffff0d7224 */ /* 0x000fd800008e060b */
[----:B------:R-:W-:Y:S05]  /*4250*/  @!P0 BRA `(.L_x_756) ;  /* 0xfffffff8009c8947 */ /* 0x000fea000383ffff */
.L_x_742:
[----:B------:R-:W-:Y:S05]  /*4260*/  BSYNC.RECONVERGENT B1 ;  /* 0x0000000000017941 */ /* 0x000fea0003800200 */
.L_x_741:
        /* <DEDUP_REMOVED lines=31> */
.L_x_758:
[----:B------:R-:W-:Y:S05]  /*4460*/  BSYNC.RECONVERGENT B1 ;  /* 0x0000000000017941 */ /* 0x000fea0003800200 */
.L_x_757:
        /* <DEDUP_REMOVED lines=24> */
.L_x_760:
[----:B------:R-:W-:Y:S05]  /*45f0*/  BSYNC.RECONVERGENT B1 ;  /* 0x0000000000017941 */ /* 0x000fea0003800200 */
.L_x_759:
[----:B0-----:R0:W4:Y:S01]  /*4600*/  SHFL.DOWN PT, R5, R2, 0x4, 0x1f ;  /* 0x08801f0002057f89 */ /* 0x00112200000e0000 */
[----:B------:R-:W-:Y:S01]  /*4610*/  BSSY.RECONVERGENT B1, `(.L_x_761) ;  /* 0x0000017000017945 */ /* 0x000fe20003800200 */
[----:B--2---:R-:W-:Y:S02]  /*4620*/  IMAD.MOV.U32 R3, RZ, RZ, R2 ;  /* 0x000000ffff037224 */ /* 0x004fe400078e0002 */
[----:B------:R0:W2:Y:S01]  /*4630*/  SHFL.DOWN PT, R9, R4, 0x4, 0x1f ;  /* 0x08801f0004097f89 */ /* 0x0000a200000e0000 */
[----:B------:R-:W-:Y:S02]  /*4640*/  IMAD.MOV.U32 R6, RZ, RZ, R4 ;  /* 0x000000ffff067224 */ /* 0x000fe400078e0004 */
[----:B------:R-:W-:Y:S01]  /*4650*/  IMAD.MOV.U32 R7, RZ, RZ, R8 ;  /* 0x000000ffff077224 */ /* 0x000fe200078e0008 */
[----:B------:R0:W0:Y:S01]  /*4660*/  SHFL.DOWN PT, R11, R8, 0x4, 0x1f ;  /* 0x08801f00080b7f89 */ /* 0x00002200000e0000 */
[----:B------:R-:W-:Y:S05]  /*4670*/  @P5 BRA `(.L_x_762) ;  /* 0x0000000000405947 */ /* 0x000fea0003800000 */
[----:B----4-:R-:W-:Y:S01]  /*4680*/  FSETP.GEU.AND P0, PT, R2, R5, PT ;  /* 0x000000050200720b */ /* 0x010fe20003f0e000 */
[----:B------:R-:W-:Y:S02]  /*4690*/  IMAD.MOV.U32 R3, RZ, RZ, R5 ;  /* 0x000000ffff037224 */ /* 0x000fe400078e0005 */
[----:B--2---:R-:W-:Y:S02]  /*46a0*/  IMAD.MOV.U32 R6, RZ, RZ, R9 ;  /* 0x000000ffff067224 */ /* 0x004fe400078e0009 */
        /* <DEDUP_REMOVED lines=13> */
.L_x_762:
[----:B------:R-:W-:Y:S05]  /*4780*/  BSYNC.RECONVERGENT B1 ;  /* 0x0000000000017941 */ /* 0x000fea0003800200 */
.L_x_761:
        /* <DEDUP_REMOVED lines=24> */
.L_x_764:
[----:B------:R-:W-:Y:S05]  /*4910*/  BSYNC.RECONVERGENT B1 ;  /* 0x0000000000017941 */ /* 0x000fea0003800200 */
.L_x_763:
[----:B0-----:R0:W4:Y:S01]  /*4920*/  SHFL.DOWN PT, R3, R2, 0x10, 0x1f ;  /* 0x0a001f0002037f89 */ /* 0x00112200000e0000 */
[----:B------:R-:W-:Y:S01]  /*4930*/  BSSY.RECONVERGENT B1, `(.L_x_765) ;  /* 0x0000017000017945 */ /* 0x000fe20003800200 */
[----:B------:R-:W-:Y:S02]  /*4940*/  IMAD.MOV.U32 R8, RZ, RZ, R2 ;  /* 0x000000ffff087224 */ /* 0x000fe400078e0002 */
[----:B------:R0:W0:Y:S01]  /*4950*/  SHFL.DOWN PT, R9, R4, 0x10, 0x1f ;  /* 0x0a001f0004097f89 */ /* 0x00002200000e0000 */
[----:B--2---:R-:W-:Y:S02]  /*4960*/  IMAD.MOV.U32 R7, RZ, RZ, R4 ;  /* 0x000000ffff077224 */ /* 0x004fe400078e0004 */
[----:B------:R-:W-:Y:S01]  /*4970*/  IMAD.MOV.U32 R6, RZ, RZ, R5 ;  /* 0x000000ffff067224 */ /* 0x000fe200078e0005 */
[----:B-1----:R1:W2:Y:S01]  /*4980*/  SHFL.DOWN PT, R10, R5, 0x10, 0x1f ;  /* 0x0a001f00050a7f89 */ /* 0x0022a200000e0000 */
[----:B------:R-:W-:Y:S05]  /*4990*/  @P3 BRA `(.L_x_766) ;  /* 0x0000000000403947 */ /* 0x000fea0003800000 */
[----:B----4-:R-:W-:Y:S01]  /*49a0*/  FSETP.GEU.AND P0, PT, R2, R3, PT ;  /* 0x000000030200720b */ /* 0x010fe20003f0e000 */
[----:B------:R-:W-:Y:S02]  /*49b0*/  IMAD.MOV.U32 R8, RZ, RZ, R3 ;  /* 0x000000ffff087224 */ /* 0x000fe400078e0003 */
[----:B0-----:R-:W-:Y:S02]  /*49c0*/  IMAD.MOV.U32 R7, RZ, RZ, R9 ;  /* 0x000000ffff077224 */ /* 0x001fe400078e0009 */
[----:B--2---:R-:W-:-:S08]  /*49d0*/  IMAD.MOV.U32 R6, RZ, RZ, R10 ;  /* 0x000000ffff067224 */ /* 0x004fd000078e000a */
        /* <DEDUP_REMOVED lines=12> */
.L_x_766:
[----:B------:R-:W-:Y:S05]  /*4aa0*/  BSYNC.RECONVERGENT B1 ;  /* 0x0000000000017941 */ /* 0x000fea0003800200 */
.L_x_765:
[----:B------:R-:W-:Y:S04]  /*4ab0*/  BSSY.RECONVERGENT B1, `(.L_x_767) ;  /* 0x000000c000017945 */ /* 0x000fe80003800200 */
[----:B------:R-:W-:Y:S05]  /*4ac0*/  @P2 BRA `(.L_x_768) ;  /* 0x0000000000282947 */ /* 0x000fea0003800000 */
[----:B0-----:R-:W0:Y:S01]  /*4ad0*/  S2R R4, SR_CgaCtaId ;  /* 0x0000000000047919 */ /* 0x001e220000008800 */
[----:B----4-:R-:W-:Y:S02]  /*4ae0*/  MOV R3, 0x400 ;  /* 0x0000040000037802 */ /* 0x010fe40000000f00 */
[----:B------:R-:W-:-:S04]  /*4af0*/  SHF.R.U32.HI R2, RZ, 0x1, R0 ;  /* 0x00000001ff027819 */ /* 0x000fc80000011600 */
[----:B------:R-:W-:Y:S02]  /*4b00*/  LOP3.LUT R2, R2, 0x1f0, RZ, 0xc0, !PT ;  /* 0x000001f002027812 */ /* 0x000fe400078ec0ff */
[----:B0-----:R-:W-:-:S05]  /*4b10*/  LEA R3, R4, R3, 0x18 ;  /* 0x0000000304037211 */ /* 0x001fca00078ec0ff */
[----:B-1----:R-:W-:Y:S02]  /*4b20*/  IMAD.IADD R5, R2, 0x1, R3 ;  /* 0x0000000102057824 */ /* 0x002fe400078e0203 */
[----:B------:R-:W-:Y:S02]  /*4b30*/  IMAD.MOV.U32 R2, RZ, RZ, R7 ;  /* 0x000000ffff027224 */ /* 0x000fe400078e0007 */
[----:B------:R-:W-:Y:S01]  /*4b40*/  IMAD.MOV.U32 R3, RZ, RZ, R6 ;  /* 0x000000ffff037224 */ /* 0x000fe200078e0006 */
[----:B------:R0:W-:Y:S04]  /*4b50*/  STS [R5+0x8], R8 ;  /* 0x0000080805007388 */ /* 0x0001e80000000800 */
[----:B------:R0:W-:Y:S02]  /*4b60*/  STS.64 [R5+0x10], R2 ;  /* 0x0000100205007388 */ /* 0x0001e40000000a00 */
.L_x_768:
[----:B------:R-:W-:Y:S05]  /*4b70*/  BSYNC.RECONVERGENT B1 ;  /* 0x0000000000017941 */ /* 0x000fea0003800200 */
.L_x_767:
        /* <DEDUP_REMOVED lines=8> */
[----:B-1----:R-:W1:Y:S04]  /*4c00*/  LDS.64 R4, [R24+0x20] ;  /* 0x0000200018047984 */ /* 0x002e680000000a00 */
[----:B------:R4:W2:Y:S04]  /*4c10*/  LDS R18, [R24+0x28] ;  /* 0x0000280018127984 */ /* 0x0008a80000000800 */
[----:B------:R4:W2:Y:S01]  /*4c20*/  LDS R16, [R24+0x38] ;  /* 0x0000380018107984 */ /* 0x0008a20000000800 */
[----:B0-----:R-:W-:Y:S01]  /*4c30*/  FSETP.GEU.AND P0, PT, R8, R3, PT ;  /* 0x000000030800720b */ /* 0x001fe20003f0e000 */
[----:B------:R-:W-:-:S02]  /*4c40*/  IMAD.MOV.U32 R19, RZ, RZ, R3 ;  /* 0x000000ffff137224 */ /* 0x000fc400078e0003 */
[----:B-1----:R-:W-:Y:S02]  /*4c50*/  IMAD.MOV.U32 R21, RZ, RZ, R4 ;  /* 0x000000ffff157224 */ /* 0x002fe400078e0004 */
[----:B------:R-:W-:-:S08]  /*4c60*/  IMAD.MOV.U32 R20, RZ, RZ, R5 ;  /* 0x000000ffff147224 */ /* 0x000fd000078e0005 */
[----:B--2-4-:R-:W-:Y:S05]  /*4c70*/  @!P0 BRA `(.L_x_770) ;  /* 0x00000000002c8947 */ /* 0x014fea0003800000 */
        /* <DEDUP_REMOVED lines=11> */
.L_x_770:
[----:B------:R-:W-:Y:S05]  /*4d30*/  BSYNC.RECONVERGENT B1 ;  /* 0x0000000000017941 */ /* 0x000fea0003800200 */
.L_x_769:
        /* <DEDUP_REMOVED lines=27> */
.L_x_772:
[----:B------:R-:W-:Y:S05]  /*4ef0*/  BSYNC.RECONVERGENT B1 ;  /* 0x0000000000017941 */ /* 0x000fea0003800200 */
.L_x_771:
        /* <DEDUP_REMOVED lines=17> */
.L_x_774:
[----:B------:R-:W-:Y:S05]  /*5010*/  BSYNC.RECONVERGENT B1 ;  /* 0x0000000000017941 */ /* 0x000fea0003800200 */
.L_x_773:
        /* <DEDUP_REMOVED lines=17> */
.L_x_776:
[----:B------:R-:W-:Y:S05]  /*5130*/  BSYNC.RECONVERGENT B1 ;  /* 0x0000000000017941 */ /* 0x000fea0003800200 */
.L_x_775:
        /* <DEDUP_REMOVED lines=17> */
.L_x_778:
[----:B------:R-:W-:Y:S05]  /*5250*/  BSYNC.RECONVERGENT B1 ;  /* 0x0000000000017941 */ /* 0x000fea0003800200 */
.L_x_777:
        /* <DEDUP_REMOVED lines=17> */
.L_x_780:
[----:B------:R-:W-:Y:S05]  /*5370*/  BSYNC.RECONVERGENT B1 ;  /* 0x0000000000017941 */ /* 0x000fea0003800200 */
.L_x_779:
        /* <DEDUP_REMOVED lines=16> */
.L_x_702:
[----:B------:R-:W-:Y:S05]  /*5480*/  BSYNC.RECONVERGENT B0 ;  /* 0x0000000000007941 */ /* 0x000fea0003800200 */
.L_x_669:
        /* <DEDUP_REMOVED lines=8> */
.L_x_781:
        /* <DEDUP_REMOVED lines=15> */
.L_x_2322:


//--------------------- .text._ZN6thrust24THRUST_300001_SM_1000_NS8cuda_cub4core6detail13_kernel_agentINS1_8__reduce11ReduceAgentINS0_12zip_iteratorIN4cuda3std3__45tupleIJNS0_6detail15normal_iteratorINS0_10device_ptrIfEEEENS0_17counting_iteratorIlNS0_11use_defaultESI_SI_EEEEEEEPNSB_IJflEEESM_iNS1_9__extrema9arg_max_fIflNSA_4lessIfEEEEEEJSL_SN_iN3cub18CUB_300001_SM_100013GridEvenShareIiEENSV_9GridQueueIjEESS_EEEvDpT0_ --------------------------
	.section	.text._ZN6thrust24THRUST_300001_SM_1000_NS8cuda_cub4core6detail13_kernel_agentINS1_8__reduce11ReduceAgentINS0_12zip_iteratorIN4cuda3std3__45tupleIJNS0_6detail15normal_iteratorINS0_10device_ptrIfEEEENS0_17counting_iteratorIlNS0_11use_defaultESI_SI_EEEEEEEPNSB_IJflEEESM_iNS1_9__extrema9arg_max_fIflNSA_4lessIfEEEEEEJSL_SN_iN3cub18CUB_300001_SM_100013GridEvenShareIiEENSV_9GridQueueIjEESS_EEEvDpT0_,"ax",@progbits
	.align	128
        .global         _ZN6thrust24THRUST_300001_SM_1000_NS8cuda_cub4core6detail13_kernel_agentINS1_8__reduce11ReduceAgentINS0_12zip_iteratorIN4cuda3std3__45tupleIJNS0_6detail15normal_iteratorINS0_10device_ptrIfEEEENS0_17counting_iteratorIlNS0_11use_defaultESI_SI_EEEEEEEPNSB_IJflEEESM_iNS1_9__extrema9arg_max_fIflNSA_4lessIfEEEEEEJSL_SN_iN3cub18CUB_300001_SM_100013GridEvenShareIiEENSV_9GridQueueIjEESS_EEEvDpT0_
        .type           _ZN6thrust24THRUST_300001_SM_1000_NS8cuda_cub4core6detail13_kernel_agentINS1_8__reduce11ReduceAgentINS0_12zip_iteratorIN4cuda3std3__45tupleIJNS0_6detail15normal_iteratorINS0_10device_ptrIfEEEENS0_17counting_iteratorIlNS0_11use_defaultESI_SI_EEEEEEEPNSB_IJflEEESM_iNS1_9__extrema9arg_max_fIflNSA_4lessIfEEEEEEJSL_SN_iN3cub18CUB_300001_SM_100013GridEvenShareIiEENSV_9GridQueueIjEESS_EEEvDpT0_,@function
        .size           _ZN6thrust24THRUST_300001_SM_1000_NS8cuda_cub4core6detail13_kernel_agentINS1_8__reduce11ReduceAgentINS0_12zip_iteratorIN4cuda3std3__45tupleIJNS0_6detail15normal_iteratorINS0_10device_ptrIfEEEENS0_17counting_iteratorIlNS0_11use_defaultESI_SI_EEEEEEEPNSB_IJflEEESM_iNS1_9__extrema9arg_max_fIflNSA_4lessIfEEEEEEJSL_SN_iN3cub18CUB_300001_SM_100013GridEvenShareIiEENSV_9GridQueueIjEESS_EEEvDpT0_,(.L_x_2323 - _ZN6thrust24THRUST_300001_SM_1000_NS8cuda_cub4core6detail13_kernel_agentINS1_8__reduce11ReduceAgentINS0_12zip_iteratorIN4cuda3std3__45tupleIJNS0_6detail15normal_iteratorINS0_10device_ptrIfEEEENS0_17counting_iteratorIlNS0_11use_defaultESI_SI_EEEEEEEPNSB_IJflEEESM_iNS1_9__extrema9arg_max_fIflNSA_4lessIfEEEEEEJSL_SN_iN3cub18CUB_300001_SM_100013GridEvenShareIiEENSV_9GridQueueIjEESS_EEEvDpT0_)
        .other          _ZN6thrust24THRUST_300001_SM_1000_NS8cuda_cub4core6detail13_kernel_agentINS1_8__reduce11ReduceAgentINS0_12zip_iteratorIN4cuda3std3__45tupleIJNS0_6detail15normal_iteratorINS0_10device_ptrIfEEEENS0_17counting_iteratorIlNS0_11use_defaultESI_SI_EEEEEEEPNSB_IJflEEESM_iNS1_9__extrema9arg_max_fIflNSA_4lessIfEEEEEEJSL_SN_iN3cub18CUB_300001_SM_100013GridEvenShareIiEENSV_9GridQueueIjEESS_EEEvDpT0_,@"STO_CUDA_ENTRY STV_DEFAULT"
_ZN6thrust24THRUST_300001_SM_1000_NS8cuda_cub4core6detail13_kernel_agentINS1_8__reduce11ReduceAgentINS0_12zip_iteratorIN4cuda3std3__45tupleIJNS0_6detail15normal_iteratorINS0_10device_ptrIfEEEENS0_17counting_iteratorIlNS0_11use_defaultESI_SI_EEEEEEEPNSB_IJflEEESM_iNS1_9__extrema9arg_max_fIflNSA_4lessIfEEEEEEJSL_SN_iN3cub18CUB_300001_SM_100013GridEvenShareIiEENSV_9GridQueueIjEESS_EEEvDpT0_:
.text._ZN6thrust24THRUST_300001_SM_1000_NS8cuda_cub4core6detail13_kernel_agentINS1_8__reduce11ReduceAgentINS0_12zip_iteratorIN4cuda3std3__45tupleIJNS0_6detail15normal_iteratorINS0_10device_ptrIfEEEENS0_17counting_iteratorIlNS0_11use_defaultESI_SI_EEEEEEEPNSB_IJflEEESM_iNS1_9__extrema9arg_max_fIflNSA_4lessIfEEEEEEJSL_SN_iN3cub18CUB_300001_SM_100013GridEvenShareIiEENSV_9GridQueueIjEESS_EEEvDpT0_:
[----:B------:R-:W-:Y:S01]  /*0000*/  LDC R1, c[0x0][0x37c] ;  /* 0x0000df00ff017b82 */ /* 0x000fe20000000800 */
[----:B------:R-:W0:Y:S01]  /*0010*/  S2R R0, SR_CTAID.X ;  /* 0x0000000000007919 */ /* 0x000e220000002500 */
[----:B------:R-:W1:Y:S01]  /*0020*/  LDCU UR4, c[0x0][0x398] ;  /* 0x00007300ff0477ac */ /* 0x000e620008000800 */
[----:B------:R-:W-:Y:S01]  /*0030*/  BSSY.RECONVERGENT B0, `(.L_x_782) ;  /* 0x0000586000007945 */ /* 0x000fe20003800200 */
[----:B------:R-:W2:Y:S01]  /*0040*/  LDCU UR6, c[0x0][0x370] ;  /* 0x00006e00ff0677ac */ /* 0x000ea20008000800 */
[----:B------:R-:W3:Y:S01]  /*0050*/  LDCU.64 UR10, c[0x0][0x358] ;  /* 0x00006b00ff0a77ac */ /* 0x000ee20008000a00 */
[----:B-1----:R-:W-:Y:S01]  /*0060*/  IMAD.U32 R4, RZ, RZ, UR4 ;  /* 0x00000004ff047e24 */ /* 0x002fe2000f8e00ff */
[----:B--2---:R-:W-:Y:S01]  /*0070*/  UIMAD UR6, UR6, 0x500, URZ ;  /* 0x00000500060678a4 */ /* 0x004fe2000f8e02ff */
[----:B0-----:R-:W-:-:S04]  /*0080*/  IMAD R5, R0, 0x500, RZ ;  /* 0x0000050000057824 */ /* 0x001fc800078e02ff */
[----:B------:R-:W-:-:S05]  /*0090*/  VIADD R3, R5, 0x500 ;  /* 0x0000050005037836 */ /* 0x000fca0000000000 */
[----:B------:R-:W-:-:S13]  /*00a0*/  ISETP.GT.AND P0, PT, R3, R4, PT ;  /* 0x000000040300720c */ /* 0x000fda0003f04270 */
[----:B---3--:R-:W-:Y:S05]  /*00b0*/  @!P0 BRA `(.L_x_783) ;  /* 0x0000003000b48947 */ /* 0x008fea0003800000 */
[----:B------:R-:W0:Y:S01]  /*00c0*/  S2R R2, SR_TID.X ;  /* 0x0000000000027919 */ /* 0x000e220000002100 */
[----:B------:R-:W-:Y:S01]  /*00d0*/  IMAD.IADD R3, R4, 0x1, -R5 ;  /* 0x0000000104037824 */ /* 0x000fe200078e0a05 */
[----:B------:R-:W1:Y:S01]  /*00e0*/  LDCU.64 UR6, c[0x0][0x388] ;  /* 0x00007100ff0677ac */ /* 0x000e620008000a00 */
[----:B------:R-:W-:Y:S01]  /*00f0*/  BSSY.RECONVERGENT B1, `(.L_x_784) ;  /* 0x000000f000017945 */ /* 0x000fe20003800200 */
[----:B------:R-:W-:Y:S01]  /*0100*/  CS2R R6, SRZ ;  /* 0x0000000000067805 */ /* 0x000fe2000001ff00 */
[----:B------:R-:W-:Y:S01]  /*0110*/  IMAD.MOV.U32 R8, RZ, RZ, RZ ;  /* 0x000000ffff087224 */ /* 0x000fe200078e00ff */
[----:B------:R-:W2:Y:S01]  /*0120*/  LDCU.64 UR8, c[0x0][0x388] ;  /* 0x00007100ff0877ac */ /* 0x000ea20008000a00 */
[----:B0-----:R-:W-:Y:S01]  /*0130*/  ISETP.GE.AND P0, PT, R2, R3, PT ;  /* 0x000000030200720c */ /* 0x001fe20003f06270 */
[----:B------:R-:W-:-:S12]  /*0140*/  IMAD.MOV.U32 R10, RZ, RZ, R2 ;  /* 0x000000ffff0a7224 */ /* 0x000fd800078e0002 */
[----:B-12---:R-:W-:Y:S05]  /*0150*/  @P0 BRA `(.L_x_785) ;  /* 0x0000000000200947 */ /* 0x006fea0003800000 */
[----:B------:R-:W0:Y:S01]  /*0160*/  LDC.64 R12, c[0x0][0x380] ;  /* 0x0000e000ff0c7b82 */ /* 0x000e220000000a00 */
[----:B------:R-:W-:Y:S01]  /*0170*/  IMAD.IADD R9, R5, 0x1, R2 ;  /* 0x0000000105097824 */ /* 0x000fe200078e0202 */
[----:B------:R-:W1:Y:S03]  /*0180*/  LDCU.64 UR4, c[0x0][0x388] ;  /* 0x00007100ff0477ac */ /* 0x000e660008000a00 */
[----:B0-----:R-:W-:-:S05]  /*0190*/  IMAD.WIDE R12, R9, 0x4, R12 ;  /* 0x00000004090c7825 */ /* 0x001fca00078e020c */
[----:B------:R0:W5:Y:S01]  /*01a0*/  LDG.E R7, desc[UR10][R12.64] ;  /* 0x0000000a0c077981 */ /* 0x000162000c1e1900 */
[----:B-1----:R-:W-:Y:S01]  /*01b0*/  IADD3 R6, P0, PT, R9, UR4, RZ ;  /* 0x0000000409067c10 */ /* 0x002fe2000ff1e0ff */
[----:B------:R-:W-:-:S03]  /*01c0*/  VIADD R10, R2, 0x100 ;  /* 0x00000100020a7836 */ /* 0x000fc60000000000 */
[----:B------:R-:W-:-:S09]  /*01d0*/  LEA.HI.X.SX32 R8, R9, UR5, 0x1, P0 ;  /* 0x0000000509087c11 */ /* 0x000fd200080f0eff */
.L_x_785:
[----:B------:R-:W-:Y:S05]  /*01e0*/  BSYNC.RECONVERGENT B1 ;  /* 0x0000000000017941 */ /* 0x000fea0003800200 */
.L_x_784:
[----:B------:R-:W-:Y:S01]  /*01f0*/  ISETP.GE.AND P0, PT, R10, R3, PT ;  /* 0x000000030a00720c */ /* 0x000fe20003f06270 */
[----:B------:R-:W-:-:S12]  /*0200*/  BSSY.RECONVERGENT B1, `(.L_x_786) ;  /* 0x0000091000017945 */ /* 0x000fd80003800200 */
[----:B------:R-:W-:Y:S05]  /*0210*/  @P0 BRA `(.L_x_787) ;  /* 0x00000008003c0947 */ /* 0x000fea0003800000 */
[----:B------:R-:W-:Y:S01]  /*0220*/  LOP3.LUT R9, RZ, R10, RZ, 0x33, !PT ;  /* 0x0000000aff097212 */ /* 0x000fe200078e33ff */
[----:B------:R-:W-:Y:S03]  /*0230*/  BSSY.RECONVERGENT B2, `(.L_x_788) ;  /* 0x0000028000027945 */ /* 0x000fe60003800200 */
[----:B------:R-:W-:-:S04]  /*0240*/  IADD3 R11, PT, PT, -R5, R4, R9 ;  /* 0x00000004050b7210 */ /* 0x000fc80007ffe109 */
[----:B------:R-:W-:-:S04]  /*0250*/  LOP3.LUT R4, R11, 0x300, RZ, 0xc0, !PT ;  /* 0x000003000b047812 */ /* 0x000fc800078ec0ff */
[----:B------:R-:W-:-:S13]  /*0260*/  ISETP.NE.AND P0, PT, R4, 0x300, PT ;  /* 0x000003000400780c */ /* 0x000fda0003f05270 */
[----:B------:R-:W-:Y:S05]  /*0270*/  @!P0 BRA `(.L_x_789) ;  /* 0x00000000008c8947 */ /* 0x000fea0003800000 */
[----:B0-----:R-:W0:Y:S01]  /*0280*/  LDC.64 R12, c[0x0][0x380] ;  /* 0x0000e000ff0c7b82 */ /* 0x001e220000000a00 */
[----:B------:R-:W-:Y:S01]  /*0290*/  LEA.HI R4, R11, 0x1, RZ, 0x18 ;  /* 0x000000010b047811 */ /* 0x000fe200078fc0ff */
[----:B------:R-:W-:-:S03]  /*02a0*/  IMAD.IADD R9, R5, 0x1, R10 ;  /* 0x0000000105097824 */ /* 0x000fc600078e020a */
[----:B------:R-:W-:-:S05]  /*02b0*/  LOP3.LUT R4, R4, 0x3, RZ, 0xc0, !PT ;  /* 0x0000000304047812 */ /* 0x000fca00078ec0ff */
[----:B------:R-:W-:-:S07]  /*02c0*/  IMAD.MOV R4, RZ, RZ, -R4 ;  /* 0x000000ffff047224 */ /* 0x000fce00078e0a04 */
.L_x_792:
[----:B0-----:R-:W-:-:S06]  /*02d0*/  IMAD.WIDE R14, R9, 0x4, R12 ;  /* 0x00000004090e7825 */ /* 0x001fcc00078e020c */
[----:B------:R-:W2:Y:S01]  /*02e0*/  LDG.E R15, desc[UR10][R14.64] ;  /* 0x0000000a0e0f7981 */ /* 0x000ea2000c1e1900 */
[C---:B------:R-:W-:Y:S01]  /*02f0*/  IADD3 R20, P1, PT, R9.reuse, UR6, RZ ;  /* 0x0000000609147c10 */ /* 0x040fe2000ff3e0ff */
[----:B------:R-:W-:Y:S01]  /*0300*/  VIADD R4, R4, 0x1 ;  /* 0x0000000104047836 */ /* 0x000fe20000000000 */
[----:B------:R-:W-:Y:S01]  /*0310*/  BSSY.RECONVERGENT B3, `(.L_x_790) ;  /* 0x0000016000037945 */ /* 0x000fe20003800200 */
[----:B------:R-:W-:Y:S01]  /*0320*/  IMAD.MOV.U32 R17, RZ, RZ, R6 ;  /* 0x000000ffff117224 */ /* 0x000fe200078e0006 */
[----:B------:R-:W-:Y:S01]  /*0330*/  LEA.HI.X.SX32 R19, R9, UR7, 0x1, P1 ;  /* 0x0000000709137c11 */ /* 0x000fe200088f0eff */
[----:B------:R-:W-:Y:S01]  /*0340*/  IMAD.MOV.U32 R18, RZ, RZ, R8 ;  /* 0x000000ffff127224 */ /* 0x000fe200078e0008 */
[----:B------:R-:W-:Y:S01]  /*0350*/  ISETP.NE.AND P2, PT, R4, RZ, PT ;  /* 0x000000ff0400720c */ /* 0x000fe20003f45270 */
[----:B-----5:R-:W-:Y:S02]  /*0360*/  IMAD.MOV.U32 R16, RZ, RZ, R7 ;  /* 0x000000ffff107224 */ /* 0x020fe400078e0007 */
[----:B------:R-:W-:-:S02]  /*0370*/  IMAD.MOV.U32 R6, RZ, RZ, R20 ;  /* 0x000000ffff067224 */ /* 0x000fc400078e0014 */
        /* <DEDUP_REMOVED lines=15> */
.L_x_791:
[----:B------:R-:W-:Y:S05]  /*0470*/  BSYNC.RECONVERGENT B3 ;  /* 0x0000000000037941 */ /* 0x000fea0003800200 */
.L_x_790:
[----:B------:R-:W-:Y:S02]  /*0480*/  VIADD R10, R10, 0x100 ;  /* 0x000001000a0a7836 */ /* 0x000fe40000000000 */
[----:B------:R-:W-:Y:S01]  /*0490*/  VIADD R9, R9, 0x100 ;  /* 0x0000010009097836 */ /* 0x000fe20000000000 */
[----:B------:R-:W-:Y:S06]  /*04a0*/  @P2 BRA `(.L_x_792) ;  /* 0xfffffffc00882947 */ /* 0x000fec000383ffff */
.L_x_789:
[----:B------:R-:W-:Y:S05]  /*04b0*/  BSYNC.RECONVERGENT B2 ;  /* 0x0000000000027941 */ /* 0x000fea0003800200 */
.L_x_788:
[----:B------:R-:W-:-:S13]  /*04c0*/  ISETP.GE.U32.AND P0, PT, R11, 0x300, PT ;  /* 0x000003000b00780c */ /* 0x000fda0003f06070 */
[----:B------:R-:W-:Y:S05]  /*04d0*/  @!P0 BRA `(.L_x_787) ;  /* 0x00000004008c8947 */ /* 0x000fea0003800000 */
[----:B0-----:R-:W0:Y:S01]  /*04e0*/  LDC.64 R12, c[0x0][0x380] ;  /* 0x0000e000ff0c7b82 */ /* 0x001e220000000a00 */
[----:B------:R-:W-:-:S04]  /*04f0*/  IMAD.IADD R9, R5, 0x1, R10 ;  /* 0x0000000105097824 */ /* 0x000fc800078e020a */
[C---:B------:R-:W-:Y:S02]  /*0500*/  VIADD R19, R9.reuse, 0x100 ;  /* 0x0000010009137836 */ /* 0x040fe40000000000 */
[C---:B------:R-:W-:Y:S02]  /*0510*/  VIADD R18, R9.reuse, 0x200 ;  /* 0x0000020009127836 */ /* 0x040fe40000000000 */
[----:B------:R-:W-:Y:S01]  /*0520*/  VIADD R20, R9, 0x300 ;  /* 0x0000030009147836 */ /* 0x000fe20000000000 */
[----:B0-----:R-:W-:-:S05]  /*0530*/  IADD3 R4, P0, PT, R12, 0x800, RZ ;  /* 0x000008000c047810 */ /* 0x001fca0007f1e0ff */
[----:B------:R-:W-:-:S08]  /*0540*/  IMAD.X R5, RZ, RZ, R13, P0 ;  /* 0x000000ffff057224 */ /* 0x000fd000000e060d */
.L_x_801:
[----:B------:R-:W-:-:S05]  /*0550*/  IMAD.WIDE R14, R9, 0x4, R4 ;  /* 0x00000004090e7825 */ /* 0x000fca00078e0204 */
[----:B------:R-:W2:Y:S04]  /*0560*/  LDG.E R22, desc[UR10][R14.64+-0x800] ;  /* 0xfff8000a0e167981 */ /* 0x000ea8000c1e1900 */
[----:B-----5:R0:W5:Y:S04]  /*0570*/  LDG.E R24, desc[UR10][R14.64+-0x400] ;  /* 0xfffc000a0e187981 */ /* 0x020168000c1e1900 */
[----:B------:R0:W5:Y:S04]  /*0580*/  LDG.E R11, desc[UR10][R14.64] ;  /* 0x0000000a0e0b7981 */ /* 0x000168000c1e1900 */
[----:B------:R0:W5:Y:S01]  /*0590*/  LDG.E R12, desc[UR10][R14.64+0x400] ;  /* 0x0004000a0e0c7981 */ /* 0x000162000c1e1900 */
[C---:B------:R-:W-:Y:S01]  /*05a0*/  IADD3 R21, P1, PT, R9.reuse, UR8, RZ ;  /* 0x0000000809157c10 */ /* 0x040fe2000ff3e0ff */
[----:B------:R-:W-:Y:S03]  /*05b0*/  BSSY.RECONVERGENT B2, `(.L_x_793) ;  /* 0x0000012000027945 */ /* 0x000fe60003800200 */
[----:B------:R-:W-:Y:S01]  /*05c0*/  LEA.HI.X.SX32 R23, R9, UR9, 0x1, P1 ;  /* 0x0000000909177c11 */ /* 0x000fe200088f0eff */
[----:B------:R-:W-:-:S04]  /*05d0*/  IMAD.MOV.U32 R16, RZ, RZ, R21 ;  /* 0x000000ffff107224 */ /* 0x000fc800078e0015 */
        /* <DEDUP_REMOVED lines=15> */
.L_x_794:
[----:B------:R-:W-:Y:S05]  /*06d0*/  BSYNC.RECONVERGENT B2 ;  /* 0x0000000000027941 */ /* 0x000fea0003800200 */
.L_x_793:
[----:B-----5:R-:W-:Y:S01]  /*06e0*/  FSETP.GEU.AND P0, PT, R13, R24, PT ;  /* 0x000000180d00720b */ /* 0x020fe20003f0e000 */
[----:B------:R-:W-:Y:S01]  /*06f0*/  BSSY.RECONVERGENT B2, `(.L_x_795) ;  /* 0x0000012000027945 */ /* 0x000fe20003800200 */
[----:B------:R-:W-:Y:S01]  /*0700*/  IADD3 R15, P1, PT, R19, UR8, RZ ;  /* 0x00000008130f7c10 */ /* 0x000fe2000ff3e0ff */
[----:B------:R-:W-:-:S03]  /*0710*/  IMAD.MOV.U32 R6, RZ, RZ, R24 ;  /* 0x000000ffff067224 */ /* 0x000fc600078e0018 */
[----:B------:R-:W-:Y:S01]  /*0720*/  LEA.HI.X.SX32 R14, R19, UR9, 0x1, P1 ;  /* 0x00000009130e7c11 */ /* 0x000fe200088f0eff */
        /* <DEDUP_REMOVED lines=14> */
.L_x_796:
[----:B------:R-:W-:Y:S05]  /*0810*/  BSYNC.RECONVERGENT B2 ;  /* 0x0000000000027941 */ /* 0x000fea0003800200 */
.L_x_795:
[----:B------:R-:W-:Y:S01]  /*0820*/  FSETP.GEU.AND P0, PT, R6, R11, PT ;  /* 0x0000000b0600720b */ /* 0x000fe20003f0e000 */
[----:B------:R-:W-:Y:S01]  /*0830*/  BSSY.RECONVERGENT B2, `(.L_x_797) ;  /* 0x0000013000027945 */ /* 0x000fe20003800200 */
[----:B------:R-:W-:Y:S01]  /*0840*/  IADD3 R16, P1, PT, R18, UR8, RZ ;  /* 0x0000000812107c10 */ /* 0x000fe2000ff3e0ff */
[----:B------:R-:W-:Y:S01]  /*0850*/  IMAD.MOV.U32 R13, RZ, RZ, R11 ;  /* 0x000000ffff0d7224 */ /* 0x000fe200078e000b */
[----:B------:R-:W-:Y:S02]  /*0860*/  IADD3 R21, P2, PT, R20, UR8, RZ ;  /* 0x0000000814157c10 */ /* 0x000fe4000ff5e0ff */
        /* <DEDUP_REMOVED lines=15> */
.L_x_798:
[----:B------:R-:W-:Y:S05]  /*0960*/  BSYNC.RECONVERGENT B2 ;  /* 0x0000000000027941 */ /* 0x000fea0003800200 */
.L_x_797:
[----:B------:R-:W-:Y:S01]  /*0970*/  FSETP.GEU.AND P0, PT, R13, R12, PT ;  /* 0x0000000c0d00720b */ /* 0x000fe20003f0e000 */
[----:B------:R-:W-:Y:S01]  /*0980*/  BSSY.RECONVERGENT B2, `(.L_x_799) ;  /* 0x0000011000027945 */ /* 0x000fe20003800200 */
[----:B------:R-:W-:Y:S01]  /*0990*/  LEA.HI.X.SX32 R16, R20, UR9, 0x1, P2 ;  /* 0x0000000914107c11 */ /* 0x000fe200090f0eff */
        /* <DEDUP_REMOVED lines=15> */
.L_x_800:
[----:B------:R-:W-:Y:S05]  /*0a90*/  BSYNC.RECONVERGENT B2 ;  /* 0x0000000000027941 */ /* 0x000fea0003800200 */
.L_x_799:
[----:B------:R-:W-:Y:S02]  /*0aa0*/  VIADD R10, R10, 0x400 ;  /* 0x000004000a0a7836 */ /* 0x000fe40000000000 */
[----:B------:R-:W-:Y:S02]  /*0ab0*/  VIADD R19, R19, 0x400 ;  /* 0x0000040013137836 */ /* 0x000fe40000000000 */
[----:B------:R-:W-:Y:S01]  /*0ac0*/  VIADD R18, R18, 0x400 ;  /* 0x0000040012127836 */ /* 0x000fe20000000000 */
[----:B------:R-:W-:Y:S01]  /*0ad0*/  ISETP.GE.AND P0, PT, R10, R3, PT ;  /* 0x000000030a00720c */ /* 0x000fe20003f06270 */
[----:B------:R-:W-:Y:S02]  /*0ae0*/  VIADD R20, R20, 0x400 ;  /* 0x0000040014147836 */ /* 0x000fe40000000000 */
[----:B------:R-:W-:-:S10]  /*0af0*/  VIADD R9, R9, 0x400 ;  /* 0x0000040009097836 */ /* 0x000fd40000000000 */
[----:B------:R-:W-:Y:S05]  /*0b00*/  @!P0 BRA `(.L_x_801) ;  /* 0xfffffff800908947 */ /* 0x000fea000383ffff */
.L_x_787:
[----:B------:R-:W-:Y:S05]  /*0b10*/  BSYNC.RECONVERGENT B1 ;  /* 0x0000000000017941 */ /* 0x000fea0003800200 */
.L_x_786:
[----:B------:R-:W-:-:S13]  /*0b20*/  ISETP.GE.AND P0, PT, R3, 0x100, PT ;  /* 0x000001000300780c */ /* 0x000fda0003f06270 */
[----:B------:R-:W-:Y:S05]  /*0b30*/  @!P0 BRA `(.L_x_802) ;  /* 0x00000010008c8947 */ /* 0x000fea0003800000 */
[----:B0-----:R-:W0:Y:S01]  /*0b40*/  S2R R12, SR_LANEID ;  /* 0x00000000000c7919 */ /* 0x001e220000000000 */
[----:B------:R-:W-:Y:S01]  /*0b50*/  BSSY.RECONVERGENT B1, `(.L_x_803) ;  /* 0x000001b000017945 */ /* 0x000fe20003800200 */
[----:B------:R-:W-:Y:S01]  /*0b60*/  IMAD.MOV.U32 R9, RZ, RZ, R6 ;  /* 0x000000ffff097224 */ /* 0x000fe200078e0006 */
[----:B-----5:R1:W2:Y:S01]  /*0b70*/  SHFL.DOWN PT, R4, R7, 0x1, 0x1f ;  /* 0x08201f0007047f89 */ /* 0x0202a200000e0000 */
        /* <DEDUP_REMOVED lines=24> */
.L_x_804:
[----:B------:R-:W-:Y:S05]  /*0d00*/  BSYNC.RECONVERGENT B1 ;  /* 0x0000000000017941 */ /* 0x000fea0003800200 */
.L_x_803:
        /* <DEDUP_REMOVED lines=12> */
[----:B---3--:R-:W-:Y:S02]  /*0dd0*/  IMAD.MOV.U32 R5, RZ, RZ, R12 ;  /* 0x000000ffff057224 */ /* 0x008fe400078e000c */
[----:B--2---:R-:W-:Y:S02]  /*0de0*/  IMAD.MOV.U32 R8, RZ, RZ, R7 ;  /* 0x000000ffff087224 */ /* 0x004fe400078e0007 */
        /* <DEDUP_REMOVED lines=13> */
.L_x_806:
[----:B------:R-:W-:Y:S05]  /*0ec0*/  BSYNC.RECONVERGENT B1 ;  /* 0x0000000000017941 */ /* 0x000fea0003800200 */
.L_x_805:
[----:B0-----:R0:W4:Y:S01]  /*0ed0*/  SHFL.DOWN PT, R9, R4, 0x4, 0x1f ;  /* 0x08801f0004097f89 */ /* 0x00112200000e0000 */
[----:B------:R-:W-:Y:S01]  /*0ee0*/  BSSY.RECONVERGENT B1, `(.L_x_807) ;  /* 0x0000017000017945 */ /* 0x000fe20003800200 */
[----:B-1----:R-:W-:Y:S02]  /*0ef0*/  IMAD.MOV.U32 R6, RZ, RZ, R5 ;  /* 0x000000ffff067224 */ /* 0x002fe400078e0005 */
[----:B------:R0:W1:Y:S01]  /*0f00*/  SHFL.DOWN PT, R10, R5, 0x4, 0x1f ;  /* 0x08801f00050a7f89 */ /* 0x00006200000e0000 */
[----:B--2---:R-:W-:Y:S02]  /*0f10*/  IMAD.MOV.U32 R7, RZ, RZ, R8 ;  /* 0x000000ffff077224 */ /* 0x004fe400078e0008 */
[----:B------:R-:W-:Y:S01]  /*0f20*/  IMAD.MOV.U32 R3, RZ, RZ, R4 ;  /* 0x000000ffff037224 */ /* 0x000fe200078e0004 */
[----:B------:R0:W2:Y:S01]  /*0f30*/  SHFL.DOWN PT, R11, R8, 0x4, 0x1f ;  /* 0x08801f00080b7f89 */ /* 0x0000a200000e0000 */
[----:B------:R-:W-:Y:S05]  /*0f40*/  @P3 BRA `(.L_x_808) ;  /* 0x0000000000403947 */ /* 0x000fea0003800000 */
[----:B----4-:R-:W-:Y:S01]  /*0f50*/  FSETP.GEU.AND P0, PT, R4, R9, PT ;  /* 0x000000090400720b */ /* 0x010fe20003f0e000 */
[----:B-1----:R-:W-:Y:S02]  /*0f60*/  IMAD.MOV.U32 R6, RZ, RZ, R10 ;  /* 0x000000ffff067224 */ /* 0x002fe400078e000a */
        /* <DEDUP_REMOVED lines=14> */
.L_x_808:
[----:B------:R-:W-:Y:S05]  /*1050*/  BSYNC.RECONVERGENT B1 ;  /* 0x0000000000017941 */ /* 0x000fea0003800200 */
.L_x_807:
[----:B0-----:R0:W0:Y:S01]  /*1060*/  SHFL.DOWN PT, R8, R3, 0x8, 0x1f ;  /* 0x09001f0003087f89 */ /* 0x00102200000e0000 */
[----:B------:R-:W-:Y:S01]  /*1070*/  BSSY.RECONVERGENT B1, `(.L_x_809) ;  /* 0x0000017000017945 */ /* 0x000fe20003800200 */
[----:B------:R-:W-:Y:S02]  /*1080*/  IMAD.MOV.U32 R5, RZ, RZ, R6 ;  /* 0x000000ffff057224 */ /* 0x000fe400078e0006 */
[----:B--2---:R2:W0:Y:S01]  /*1090*/  SHFL.DOWN PT, R11, R6, 0x8, 0x1f ;  /* 0x09001f00060b7f89 */ /* 0x00442200000e0000 */
        /* <DEDUP_REMOVED lines=20> */
.L_x_810:
[----:B------:R-:W-:Y:S05]  /*11e0*/  BSYNC.RECONVERGENT B1 ;  /* 0x0000000000017941 */ /* 0x000fea0003800200 */
.L_x_809:
[----:B0-----:R0:W4:Y:S01]  /*11f0*/  SHFL.DOWN PT, R3, R4, 0x10, 0x1f ;  /* 0x0a001f0004037f89 */ /* 0x00112200000e0000 */
[----:B------:R-:W-:Y:S01]  /*1200*/  BSSY.RECONVERGENT B1, `(.L_x_811) ;  /* 0x0000017000017945 */ /* 0x000fe20003800200 */
[----:B--2---:R-:W-:Y:S02]  /*1210*/  IMAD.MOV.U32 R7, RZ, RZ, R5 ;  /* 0x000000ffff077224 */ /* 0x004fe400078e0005 */
[----:B-1----:R0:W1:Y:S01]  /*1220*/  SHFL.DOWN PT, R10, R5, 0x10, 0x1f ;  /* 0x0a001f00050a7f89 */ /* 0x00206200000e0000 */
[----:B------:R-:W-:Y:S02]  /*1230*/  IMAD.MOV.U32 R8, RZ, RZ, R9 ;  /* 0x000000ffff087224 */ /* 0x000fe400078e0009 */
[----:B------:R-:W-:Y:S01]  /*1240*/  IMAD.MOV.U32 R6, RZ, RZ, R4 ;  /* 0x000000ffff067224 */ /* 0x000fe200078e0004 */
[----:B---3--:R0:W2:Y:S01]  /*1250*/  SHFL.DOWN PT, R12, R9, 0x10, 0x1f ;  /* 0x0a001f00090c7f89 */ /* 0x0080a200000e0000 */
        /* <DEDUP_REMOVED lines=17> */
.L_x_812:
[----:B------:R-:W-:Y:S05]  /*1370*/  BSYNC.RECONVERGENT B1 ;  /* 0x0000000000017941 */ /* 0x000fea0003800200 */
.L_x_811:
[----:B------:R-:W-:Y:S04]  /*1380*/  BSSY.RECONVERGENT B1, `(.L_x_813) ;  /* 0x000000c000017945 */ /* 0x000fe80003800200 */
[----:B------:R-:W-:Y:S05]  /*1390*/  @P2 BRA `(.L_x_814) ;  /* 0x0000000000282947 */ /* 0x000fea0003800000 */
[----:B0-----:R-:W0:Y:S01]  /*13a0*/  S2R R5, SR_CgaCtaId ;  /* 0x0000000000057919 */ /* 0x001e220000008800 */
[----:B------:R-:W-:Y:S02]  /*13b0*/  MOV R4, 0x400 ;  /* 0x0000040000047802 */ /* 0x000fe40000000f00 */
[----:B----4-:R-:W-:-:S04]  /*13c0*/  SHF.R.U32.HI R3, RZ, 0x1, R2 ;  /* 0x00000001ff037819 */ /* 0x010fc80000011602 */
[----:B------:R-:W-:Y:S02]  /*13d0*/  LOP3.LUT R3, R3, 0x1f0, RZ, 0xc0, !PT ;  /* 0x000001f003037812 */ /* 0x000fe400078ec0ff */
[----:B0-----:R-:W-:Y:S01]  /*13e0*/  LEA R4, R5, R4, 0x18 ;  /* 0x0000000405047211 */ /* 0x001fe200078ec0ff */
[----:B------:R-:W-:-:S04]  /*13f0*/  IMAD.MOV.U32 R5, RZ, RZ, R8 ;  /* 0x000000ffff057224 */ /* 0x000fc800078e0008 */
[----:B------:R-:W-:Y:S02]  /*1400*/  IMAD.IADD R3, R3, 0x1, R4 ;  /* 0x0000000103037824 */ /* 0x000fe400078e0204 */
[----:B------:R-:W-:-:S03]  /*1410*/  IMAD.MOV.U32 R4, RZ, RZ, R7 ;  /* 0x000000ffff047224 */ /* 0x000fc600078e0007 */
[----:B------:R3:W-:Y:S04]  /*1420*/  STS [R3+0x8], R6 ;  /* 0x0000080603007388 */ /* 0x0007e80000000800 */
[----:B------:R3:W-:Y:S02]  /*1430*/  STS.64 [R3+0x10], R4 ;  /* 0x0000100403007388 */ /* 0x0007e40000000a00 */
.L_x_814:
[----:B------:R-:W-:Y:S05]  /*1440*/  BSYNC.RECONVERGENT B1 ;  /* 0x0000000000017941 */ /* 0x000fea0003800200 */
.L_x_813:
[----:B------:R-:W-:Y:S01]  /*1450*/  BAR.SYNC.DEFER_BLOCKING 0x0 ;  /* 0x0000000000007b1d */ /* 0x000fe20000010000 */
[----:B------:R-:W-:-:S13]  /*1460*/  ISETP.NE.AND P2, PT, R2, RZ, PT ;  /* 0x000000ff0200720c */ /* 0x000fda0003f45270 */
[----:B------:R-:W-:Y:S05]  /*1470*/  @P2 BRA `(.L_x_815) ;  /* 0x0000004400042947 */ /* 0x000fea0003800000 */
[----:B---34-:R-:W3:Y:S01]  /*1480*/  S2R R3, SR_CgaCtaId ;  /* 0x0000000000037919 */ /* 0x018ee20000008800 */
[----:B------:R-:W-:Y:S01]  /*1490*/  MOV R2, 0x400 ;  /* 0x0000040000027802 */ /* 0x000fe20000000f00 */
[----:B------:R-:W-:Y:S03]  /*14a0*/  BSSY.RECONVERGENT B1, `(.L_x_816) ;  /* 0x0000016000017945 */ /* 0x000fe60003800200 */
[----:B---3--:R-:W-:-:S05]  /*14b0*/  LEA R26, R3, R2, 0x18 ;  /* 0x00000002031a7211 */ /* 0x008fca00078ec0ff */
[----:B0-----:R-:W0:Y:S04]  /*14c0*/  LDS R5, [R26+0x18] ;  /* 0x000018001a057984 */ /* 0x001e280000000800 */
        /* <DEDUP_REMOVED lines=19> */
.L_x_817:
[----:B------:R-:W-:Y:S05]  /*1600*/  BSYNC.RECONVERGENT B1 ;  /* 0x0000000000017941 */ /* 0x000fea0003800200 */
.L_x_816:
[----:B------:R-:W0:Y:S01]  /*1610*/  LDS.64 R6, [R26+0x30] ;  /* 0x000030001a067984 */ /* 0x000e220000000a00 */
[----:B------:R-:W-:Y:S01]  /*1620*/  FSETP.GEU.AND P0, PT, R21, R22, PT ;  /* 0x000000161500720b */ /* 0x000fe20003f0e000 */
[----:B------:R-:W-:Y:S01]  /*1630*/  BSSY.RECONVERGENT B1, `(.L_x_818) ;  /* 0x0000019000017945 */ /* 0x000fe20003800200 */
[----:B------:R-:W-:Y:S01]  /*1640*/  IMAD.MOV.U32 R23, RZ, RZ, R22 ;  /* 0x000000ffff177224 */ /* 0x000fe200078e0016 */
[----:B------:R1:W3:Y:S04]  /*1650*/  LDS R20, [R26+0x48] ;  /* 0x000048001a147984 */ /* 0x0002e80000000800 */
[----:B------:R1:W4:Y:S04]  /*1660*/  LDS R19, [R26+0x58] ;  /* 0x000058001a137984 */ /* 0x0003280000000800 */
[----:B------:R1:W1:Y:S04]  /*1670*/  LDS R18, [R26+0x68] ;  /* 0x000068001a127984 */ /* 0x0002680000000800 */
[----:B------:R0:W1:Y:S04]  /*1680*/  LDS R17, [R26+0x78] ;  /* 0x000078001a117984 */ /* 0x0000680000000800 */
[----:B------:R0:W1:Y:S04]  /*1690*/  LDS.64 R8, [R26+0x40] ;  /* 0x000040001a087984 */ /* 0x0000680000000a00 */
[----:B------:R0:W1:Y:S04]  /*16a0*/  LDS.64 R10, [R26+0x50] ;  /* 0x000050001a0a7984 */ /* 0x0000680000000a00 */
[----:B--2---:R2:W1:Y:S04]  /*16b0*/  LDS.64 R12, [R26+0x60] ;  /* 0x000060001a0c7984 */ /* 0x0044680000000a00 */
        /* <DEDUP_REMOVED lines=16> */
.L_x_819:
[----:B------:R-:W-:Y:S05]  /*17c0*/  BSYNC.RECONVERGENT B1 ;  /* 0x0000000000017941 */ /* 0x000fea0003800200 */
.L_x_818:
        /* <DEDUP_REMOVED lines=17> */
.L_x_821:
[----:B------:R-:W-:Y:S05]  /*18e0*/  BSYNC.RECONVERGENT B1 ;  /* 0x0000000000017941 */ /* 0x000fea0003800200 */
.L_x_820:
[----:B---3--:R-:W-:Y:S01]  /*18f0*/  FSETP.GEU.AND P0, PT, R3, R20, PT ;  /* 0x000000140300720b */ /* 0x008fe20003f0e000 */
        /* <DEDUP_REMOVED lines=16> */
.L_x_823:
[----:B------:R-:W-:Y:S05]  /*1a00*/  BSYNC.RECONVERGENT B1 ;  /* 0x0000000000017941 */ /* 0x000fea0003800200 */
.L_x_822:
        /* <DEDUP_REMOVED lines=17> */
.L_x_825:
[----:B------:R-:W-:Y:S05]  /*1b20*/  BSYNC.RECONVERGENT B1 ;  /* 0x0000000000017941 */ /* 0x000fea0003800200 */
.L_x_824:
        /* <DEDUP_REMOVED lines=17> */
.L_x_827:
[----:B------:R-:W-:Y:S05]  /*1c40*/  BSYNC.RECONVERGENT B1 ;  /* 0x0000000000017941 */ /* 0x000fea0003800200 */
.L_x_826:
        /* <DEDUP_REMOVED lines=18> */
.L_x_802:
[----:B------:R-:W1:Y:S01]  /*1d70*/  S2R R14, SR_LANEID ;  /* 0x00000000000e7919 */ /* 0x000e620000000000 */
[----:B------:R-:W-:Y:S01]  /*1d80*/  LOP3.LUT R4, R2, 0x3e0, RZ, 0xc0, !PT ;  /* 0x000003e002047812 */ /* 0x000fe200078ec0ff */
[----:B------:R-:W-:Y:S01]  /*1d90*/  BSSY.RECONVERGENT B1, `(.L_x_828) ;  /* 0x0000027000017945 */ /* 0x000fe20003800200 */
[----:B------:R-:W-:-:S03]  /*1da0*/  IMAD.MOV.U32 R16, RZ, RZ, R8 ;  /* 0x000000ffff107224 */ /* 0x000fc600078e0008 */
[----:B------:R-:W-:Y:S01]  /*1db0*/  VIADD R10, R4, 0x20 ;  /* 0x00000020040a7836 */ /* 0x000fe20000000000 */
[----:B------:R-:W-:-:S04]  /*1dc0*/  LOP3.LUT R4, RZ, R4, RZ, 0x33, !PT ;  /* 0x00000004ff047212 */ /* 0x000fc800078e33ff */
[----:B------:R-:W-:Y:S01]  /*1dd0*/  ISETP.GT.AND P0, PT, R10, R3, PT ;  /* 0x000000030a00720c */ /* 0x000fe20003f04270 */
[----:B------:R-:W-:-:S05]  /*1de0*/  IMAD.IADD R4, R3, 0x1, R4 ;  /* 0x0000000103047824 */ /* 0x000fca00078e0204 */
[----:B------:R-:W-:-:S05]  /*1df0*/  SEL R5, R4, 0x1f, P0 ;  /* 0x0000001f04057807 */ /* 0x000fca0000000000 */
[----:B------:R2:W3:Y:S04]  /*1e00*/  SHFL.DOWN PT, R9, R6, 0x1, R5 ;  /* 0x0820000006097989 */ /* 0x0004e800000e0005 */
[----:B------:R2:W4:Y:S01]  /*1e10*/  SHFL.DOWN PT, R11, R8, 0x1, R5 ;  /* 0x08200000080b7989 */ /* 0x00052200000e0005 */
[CC--:B-1----:R-:W-:Y:S01]  /*1e20*/  ISETP.GE.AND P0, PT, R14.reuse, R5.reuse, PT ;  /* 0x000000050e00720c */ /* 0x0c2fe20003f06270 */
[C---:B------:R-:W-:Y:S01]  /*1e30*/  VIADD R10, R14.reuse, 0x4 ;  /* 0x000000040e0a7836 */ /* 0x040fe20000000000 */
[C---:B------:R-:W-:Y:S01]  /*1e40*/  ISETP.NE.AND P2, PT, R14.reuse, RZ, PT ;  /* 0x000000ff0e00720c */ /* 0x040fe20003f45270 */
[C---:B------:R-:W-:Y:S02]  /*1e50*/  VIADD R4, R14.reuse, 0x2 ;  /* 0x000000020e047836 */ /* 0x040fe40000000000 */
[----:B0-----:R-:W-:Y:S01]  /*1e60*/  VIADD R12, R14, 0x8 ;  /* 0x000000080e0c7836 */ /* 0x001fe20000000000 */
[-C--:B------:R-:W-:Y:S01]  /*1e70*/  ISETP.GT.AND P5, PT, R10, R5.reuse, PT ;  /* 0x000000050a00720c */ /* 0x080fe20003fa4270 */
[----:B------:R-:W-:Y:S01]  /*1e80*/  VIADD R14, R14, 0x10 ;  /* 0x000000100e0e7836 */ /* 0x000fe20000000000 */
[----:B-----5:R2:W0:Y:S01]  /*1e90*/  SHFL.DOWN PT, R10, R7, 0x1, R5 ;  /* 0x08200000070a7989 */ /* 0x02042200000e0005 */
[-C--:B------:R-:W-:Y:S01]  /*1ea0*/  ISETP.GT.AND P1, PT, R4, R5.reuse, PT ;  /* 0x000000050400720c */ /* 0x080fe20003f24270 */
[----:B------:R-:W-:Y:S01]  /*1eb0*/  IMAD.MOV.U32 R4, RZ, RZ, R7 ;  /* 0x000000ffff047224 */ /* 0x000fe200078e0007 */
[----:B------:R-:W-:-:S02]  /*1ec0*/  ISETP.GT.AND P4, PT, R12, R5, PT ;  /* 0x000000050c00720c */ /* 0x000fc40003f84270 */
[----:B------:R-:W-:Y:S01]  /*1ed0*/  ISETP.GT.AND P3, PT, R14, R5, PT ;  /* 0x000000050e00720c */ /* 0x000fe20003f64270 */
[----:B------:R-:W-:Y:S01]  /*1ee0*/  IMAD.MOV.U32 R14, RZ, RZ, R6 ;  /* 0x000000ffff0e7224 */ /* 0x000fe200078e0006 */
[----:B---3--:R-:W-:Y:S11]  /*1ef0*/  @P0 BRA `(.L_x_829) ;  /* 0x0000000000400947 */ /* 0x008ff60003800000 */
[----:B0-----:R-:W-:Y:S01]  /*1f00*/  FSETP.GEU.AND P0, PT, R7, R10, PT ;  /* 0x0000000a0700720b */ /* 0x001fe20003f0e000 */
[----:B------:R-:W-:Y:S02]  /*1f10*/  IMAD.MOV.U32 R4, RZ, RZ, R10 ;  /* 0x000000ffff047224 */ /* 0x000fe400078e000a */
[----:B------:R-:W-:Y:S02]  /*1f20*/  IMAD.MOV.U32 R14, RZ, RZ, R9 ;  /* 0x000000ffff0e7224 */ /* 0x000fe400078e0009 */
[----:B----4-:R-:W-:-:S08]  /*1f30*/  IMAD.MOV.U32 R16, RZ, RZ, R11 ;  /* 0x000000ffff107224 */ /* 0x010fd000078e000b */
        /* <DEDUP_REMOVED lines=12> */
.L_x_829:
[----:B------:R-:W-:Y:S05]  /*2000*/  BSYNC.RECONVERGENT B1 ;  /* 0x0000000000017941 */ /* 0x000fea0003800200 */
.L_x_828:
[----:B--2---:R1:W2:Y:S01]  /*2010*/  SHFL.DOWN PT, R7, R4, 0x2, R5 ;  /* 0x0840000004077989 */ /* 0x0042a200000e0005 */
[----:B------:R-:W-:Y:S01]  /*2020*/  BSSY.RECONVERGENT B1, `(.L_x_830) ;  /* 0x0000017000017945 */ /* 0x000fe20003800200 */
[----:B------:R-:W-:Y:S02]  /*2030*/  IMAD.MOV.U32 R6, RZ, RZ, R4 ;  /* 0x000000ffff067224 */ /* 0x000fe400078e0004 */
[----:B------:R1:W3:Y:S01]  /*2040*/  SHFL.DOWN PT, R9, R14, 0x2, R5 ;  /* 0x084000000e097989 */ /* 0x0002e200000e0005 */
[----:B0-----:R-:W-:Y:S02]  /*2050*/  IMAD.MOV.U32 R10, RZ, RZ, R14 ;  /* 0x000000ffff0a7224 */ /* 0x001fe400078e000e */
[----:B------:R-:W-:Y:S01]  /*2060*/  IMAD.MOV.U32 R12, RZ, RZ, R16 ;  /* 0x000000ffff0c7224 */ /* 0x000fe200078e0010 */
[----:B----4-:R1:W0:Y:S01]  /*2070*/  SHFL.DOWN PT, R11, R16, 0x2, R5 ;  /* 0x08400000100b7989 */ /* 0x01022200000e0005 */
[----:B------:R-:W-:Y:S05]  /*2080*/  @P1 BRA `(.L_x_831) ;  /* 0x0000000000401947 */ /* 0x000fea0003800000 */
[----:B--2---:R-:W-:Y:S01]  /*2090*/  FSETP.GEU.AND P0, PT, R4, R7, PT ;  /* 0x000000070400720b */ /* 0x004fe20003f0e000 */
[----:B------:R-:W-:Y:S02]  /*20a0*/  IMAD.MOV.U32 R6, RZ, RZ, R7 ;  /* 0x000000ffff067224 */ /* 0x000fe400078e0007 */
[----:B---3--:R-:W-:Y:S02]  /*20b0*/  IMAD.MOV.U32 R10, RZ, RZ, R9 ;  /* 0x000000ffff0a7224 */ /* 0x008fe400078e0009 */
        /* <DEDUP_REMOVED lines=13> */
.L_x_831:
[----:B------:R-:W-:Y:S05]  /*2190*/  BSYNC.RECONVERGENT B1 ;  /* 0x0000000000017941 */ /* 0x000fea0003800200 */
.L_x_830:
[----:B--2---:R2:W4:Y:S01]  /*21a0*/  SHFL.DOWN PT, R7, R6, 0x4, R5 ;  /* 0x0880000006077989 */ /* 0x00452200000e0005 */
[----:B------:R-:W-:Y:S01]  /*21b0*/  BSSY.RECONVERGENT B1, `(.L_x_832) ;  /* 0x0000017000017945 */ /* 0x000fe20003800200 */
[----:B-1----:R-:W-:Y:S02]  /*21c0*/  IMAD.MOV.U32 R4, RZ, RZ, R6 ;  /* 0x000000ffff047224 */ /* 0x002fe400078e0006 */
[----:B---3--:R2:W1:Y:S01]  /*21d0*/  SHFL.DOWN PT, R9, R10, 0x4, R5 ;  /* 0x088000000a097989 */ /* 0x00846200000e0005 */
        /* <DEDUP_REMOVED lines=20> */
.L_x_833:
[----:B------:R-:W-:Y:S05]  /*2320*/  BSYNC.RECONVERGENT B1 ;  /* 0x0000000000017941 */ /* 0x000fea0003800200 */
.L_x_832:
        /* <DEDUP_REMOVED lines=24> */
.L_x_835:
[----:B------:R-:W-:Y:S05]  /*24b0*/  BSYNC.RECONVERGENT B1 ;  /* 0x0000000000017941 */ /* 0x000fea0003800200 */
.L_x_834:
[----:B-1----:R1:W2:Y:S01]  /*24c0*/  SHFL.DOWN PT, R9, R10, 0x10, R5 ;  /* 0x0a0000000a097989 */ /* 0x0022a200000e0005 */
[----:B------:R-:W-:Y:S01]  /*24d0*/  BSSY.RECONVERGENT B1, `(.L_x_836) ;  /* 0x0000017000017945 */ /* 0x000fe20003800200 */
[----:B------:R-:W-:Y:S02]  /*24e0*/  IMAD.MOV.U32 R6, RZ, RZ, R10 ;  /* 0x000000ffff067224 */ /* 0x000fe400078e000a */
[----:B0-----:R1:W0:Y:S01]  /*24f0*/  SHFL.DOWN PT, R11, R12, 0x10, R5 ;  /* 0x0a0000000c0b7989 */ /* 0x00122200000e0005 */
[----:B----4-:R-:W-:Y:S02]  /*2500*/  IMAD.MOV.U32 R7, RZ, RZ, R12 ;  /* 0x000000ffff077224 */ /* 0x010fe400078e000c */
[----:B---3--:R-:W-:Y:S01]  /*2510*/  IMAD.MOV.U32 R8, RZ, RZ, R14 ;  /* 0x000000ffff087224 */ /* 0x008fe200078e000e */
[----:B------:R1:W3:Y:S01]  /*2520*/  SHFL.DOWN PT, R13, R14, 0x10, R5 ;  /* 0x0a0000000e0d7989 */ /* 0x0002e200000e0005 */
[----:B------:R-:W-:Y:S05]  /*2530*/  @P3 BRA `(.L_x_837) ;  /* 0x0000000000403947 */ /* 0x000fea0003800000 */
        /* <DEDUP_REMOVED lines=16> */
.L_x_837:
[----:B------:R-:W-:Y:S05]  /*2640*/  BSYNC.RECONVERGENT B1 ;  /* 0x0000000000017941 */ /* 0x000fea0003800200 */
.L_x_836:
[----:B------:R-:W-:Y:S04]  /*2650*/  BSSY.RECONVERGENT B1, `(.L_x_838) ;  /* 0x000000c000017945 */ /* 0x000fe80003800200 */
[----:B------:R-:W-:Y:S05]  /*2660*/  @P2 BRA `(.L_x_839) ;  /* 0x0000000000282947 */ /* 0x000fea0003800000 */
[----:B-1----:R-:W1:Y:S01]  /*2670*/  S2R R10, SR_CgaCtaId ;  /* 0x00000000000a7919 */ /* 0x002e620000008800 */
[----:B------:R-:W-:Y:S02]  /*2680*/  MOV R5, 0x400 ;  /* 0x0000040000057802 */ /* 0x000fe40000000f00 */
[----:B------:R-:W-:-:S04]  /*2690*/  SHF.R.U32.HI R4, RZ, 0x1, R2 ;  /* 0x00000001ff047819 */ /* 0x000fc80000011602 */
[----:B------:R-:W-:Y:S02]  /*26a0*/  LOP3.LUT R4, R4, 0x1f0, RZ, 0xc0, !PT ;  /* 0x000001f004047812 */ /* 0x000fe400078ec0ff */
[----:B-1----:R-:W-:-:S05]  /*26b0*/  LEA R5, R10, R5, 0x18 ;  /* 0x000000050a057211 */ /* 0x002fca00078ec0ff */
[----:B--2---:R-:W-:Y:S02]  /*26c0*/  IMAD.IADD R9, R4, 0x1, R5 ;  /* 0x0000000104097824 */ /* 0x004fe400078e0205 */
[----:B------:R-:W-:Y:S02]  /*26d0*/  IMAD.MOV.U32 R4, RZ, RZ, R7 ;  /* 0x000000ffff047224 */ /* 0x000fe400078e0007 */
[----:B------:R-:W-:Y:S01]  /*26e0*/  IMAD.MOV.U32 R5, RZ, RZ, R8 ;  /* 0x000000ffff057224 */ /* 0x000fe200078e0008 */
[----:B------:R4:W-:Y:S04]  /*26f0*/  STS [R9+0x8], R6 ;  /* 0x0000080609007388 */ /* 0x0009e80000000800 */
[----:B------:R4:W-:Y:S02]  /*2700*/  STS.64 [R9+0x10], R4 ;  /* 0x0000100409007388 */ /* 0x0009e40000000a00 */
.L_x_839:
[----:B------:R-:W-:Y:S05]  /*2710*/  BSYNC.RECONVERGENT B1 ;  /* 0x0000000000017941 */ /* 0x000fea0003800200 */
.L_x_838:
[----:B------:R-:W-:Y:S01]  /*2720*/  BAR.SYNC.DEFER_BLOCKING 0x0 ;  /* 0x0000000000007b1d */ /* 0x000fe20000010000 */
[----:B------:R-:W-:-:S13]  /*2730*/  ISETP.NE.AND P2, PT, R2, RZ, PT ;  /* 0x000000ff0200720c */ /* 0x000fda0003f45270 */
[----:B------:R-:W-:Y:S05]  /*2740*/  @P2 BRA `(.L_x_815) ;  /* 0x0000003000502947 */ /* 0x000fea0003800000 */
[C---:B------:R-:W-:Y:S01]  /*2750*/  ISETP.GE.AND P0, PT, R3.reuse, 0x21, PT ;  /* 0x000000210300780c */ /* 0x040fe20003f06270 */
[----:B------:R-:W-:Y:S01]  /*2760*/  IMAD.MOV.U32 R2, RZ, RZ, R6 ;  /* 0x000000ffff027224 */ /* 0x000fe200078e0006 */
[C---:B------:R-:W-:Y:S01]  /*2770*/  ISETP.GE.AND P5, PT, R3.reuse, 0x41, PT ;  /* 0x000000410300780c */ /* 0x040fe20003fa6270 */
[----:B0-----:R-:W-:Y:S01]  /*2780*/  IMAD.MOV.U32 R11, RZ, RZ, R7 ;  /* 0x000000ffff0b7224 */ /* 0x001fe200078e0007 */
[C---:B------:R-:W-:Y:S01]  /*2790*/  ISETP.GE.AND P4, PT, R3.reuse, 0x61, PT ;  /* 0x000000610300780c */ /* 0x040fe20003f86270 */
[----:B-1----:R-:W-:Y:S01]  /*27a0*/  IMAD.MOV.U32 R10, RZ, RZ, R8 ;  /* 0x000000ffff0a7224 */ /* 0x002fe200078e0008 */
[----:B------:R-:W-:-:S07]  /*27b0*/  ISETP.GE.AND P3, PT, R3, 0x81, PT ;  /* 0x000000810300780c */ /* 0x000fce0003f66270 */
[----:B------:R-:W-:Y:S06]  /*27c0*/  @!P0 BRA `(.L_x_840) ;  /* 0x00000000005c8947 */ /* 0x000fec0003800000 */
[----:B------:R-:W0:Y:S01]  /*27d0*/  S2UR UR5, SR_CgaCtaId ;  /* 0x00000000000579c3 */ /* 0x000e220000008800 */
[----:B------:R-:W-:Y:S01]  /*27e0*/  UMOV UR4, 0x400 ;  /* 0x0000040000047882 */ /* 0x000fe20000000000 */
[----:B------:R-:W-:Y:S01]  /*27f0*/  BSSY.RECONVERGENT B1, `(.L_x_840) ;  /* 0x0000014000017945 */ /* 0x000fe20003800200 */
[----:B0-----:R-:W-:-:S09]  /*2800*/  ULEA UR4, UR5, UR4, 0x18 ;  /* 0x0000000405047291 */ /* 0x001fd2000f8ec0ff */
[----:B----4-:R-:W0:Y:S04]  /*2810*/  LDS R5, [UR4+0x18] ;  /* 0x00001804ff057984 */ /* 0x010e280008000800 */
[----:B---3--:R-:W1:Y:S01]  /*2820*/  LDS.64 R12, [UR4+0x20] ;  /* 0x00002004ff0c7984 */ /* 0x008e620008000a00 */
        /* <DEDUP_REMOVED lines=16> */
.L_x_841:
[----:B------:R-:W-:Y:S05]  /*2930*/  BSYNC.RECONVERGENT B1 ;  /* 0x0000000000017941 */ /* 0x000fea0003800200 */
.L_x_840:
[----:B----4-:R-:W-:Y:S02]  /*2940*/  IMAD.MOV.U32 R4, RZ, RZ, R2 ;  /* 0x000000ffff047224 */ /* 0x010fe400078e0002 */
[----:B--2---:R-:W-:Y:S02]  /*2950*/  IMAD.MOV.U32 R9, RZ, RZ, R11 ;  /* 0x000000ffff097224 */ /* 0x004fe400078e000b */
[----:B------:R-:W-:Y:S01]  /*2960*/  IMAD.MOV.U32 R8, RZ, RZ, R10 ;  /* 0x000000ffff087224 */ /* 0x000fe200078e000a */
[----:B------:R-:W-:Y:S06]  /*2970*/  @!P5 BRA `(.L_x_842) ;  /* 0x00000000005cd947 */ /* 0x000fec0003800000 */
[----:B------:R-:W0:Y:S01]  /*2980*/  S2UR UR5, SR_CgaCtaId ;  /* 0x00000000000579c3 */ /* 0x000e220000008800 */
[----:B------:R-:W-:Y:S01]  /*2990*/  UMOV UR4, 0x400 ;  /* 0x0000040000047882 */ /* 0x000fe20000000000 */
[----:B------:R-:W-:Y:S01]  /*29a0*/  BSSY.RECONVERGENT B1, `(.L_x_842) ;  /* 0x0000014000017945 */ /* 0x000fe20003800200 */
[----:B0-----:R-:W-:-:S09]  /*29b0*/  ULEA UR4, UR5, UR4, 0x18 ;  /* 0x0000000405047291 */ /* 0x001fd2000f8ec0ff */
[----:B------:R-:W0:Y:S04]  /*29c0*/  LDS R5, [UR4+0x28] ;  /* 0x00002804ff057984 */ /* 0x000e280008000800 */
[----:B------:R-:W1:Y:S01]  /*29d0*/  LDS.64 R6, [UR4+0x30] ;  /* 0x00003004ff067984 */ /* 0x000e620008000a00 */
        /* <DEDUP_REMOVED lines=16> */
.L_x_843:
[----:B------:R-:W-:Y:S05]  /*2ae0*/  BSYNC.RECONVERGENT B1 ;  /* 0x0000000000017941 */ /* 0x000fea0003800200 */
.L_x_842:
        /* <DEDUP_REMOVED lines=29> */
.L_x_845:
[----:B------:R-:W-:Y:S05]  /*2cc0*/  BSYNC.RECONVERGENT B1 ;  /* 0x0000000000017941 */ /* 0x000fea0003800200 */
.L_x_844:
        /* <DEDUP_REMOVED lines=26> */
.L_x_847:
[----:B------:R-:W-:Y:S05]  /*2e70*/  BSYNC.RECONVERGENT B1 ;  /* 0x0000000000017941 */ /* 0x000fea0003800200 */
.L_x_846:
        /* <DEDUP_REMOVED lines=26> */
.L_x_849:
[----:B------:R-:W-:Y:S05]  /*3020*/  BSYNC.RECONVERGENT B1 ;  /* 0x0000000000017941 */ /* 0x000fea0003800200 */
.L_x_848:
        /* <DEDUP_REMOVED lines=26> */
.L_x_851:
[----:B------:R-:W-:Y:S05]  /*31d0*/  BSYNC.RECONVERGENT B1 ;  /* 0x0000000000017941 */ /* 0x000fea0003800200 */
.L_x_850:
        /* <DEDUP_REMOVED lines=27> */
.L_x_783:
[----:B------:R-:W0:Y:S01]  /*3390*/  S2R R2, SR_TID.X ;  /* 0x0000000000027919 */ /* 0x000e220000002100 */
[----:B------:R-:W1:Y:S01]  /*33a0*/  LDCU.128 UR12, c[0x0][0x380] ;  /* 0x00007000ff0c77ac */ /* 0x000e620008000c00 */
[----:B------:R-:W-:Y:S02]  /*33b0*/  SHF.R.S32.HI R12, RZ, 0x1f, R5 ;  /* 0x0000001fff0c7819 */ /* 0x000fe40000011405 */
[----:B0-----:R-:W-:-:S04]  /*33c0*/  IADD3 R3, P0, PT, R5, R2, RZ ;  /* 0x0000000205037210 */ /* 0x001fc80007f1e0ff */
[----:B-1----:R-:W-:Y:S01]  /*33d0*/  LEA R6, P1, R3, UR12, 0x2 ;  /* 0x0000000c03067c11 */ /* 0x002fe2000f8210ff */
[----:B------:R-:W-:-:S05]  /*33e0*/  IMAD.X R8, RZ, RZ, R12, P0 ;  /* 0x000000ffff087224 */ /* 0x000fca00000e060c */
[----:B------:R-:W-:-:S05]  /*33f0*/  LEA.HI.X R7, R3, UR13, R8, 0x2, P1 ;  /* 0x0000000d03077c11 */ /* 0x000fca00088f1408 */
[----:B------:R-:W2:Y:S04]  /*3400*/  LDG.E R8, desc[UR10][R6.64] ;  /* 0x0000000a06087981 */ /* 0x000ea8000c1e1900 */
[----:B------:R-:W2:Y:S04]  /*3410*/  LDG.E R9, desc[UR10][R6.64+0x400] ;  /* 0x0004000a06097981 */ /* 0x000ea8000c1e1900 */
[----:B------:R-:W3:Y:S04]  /*3420*/  LDG.E R10, desc[UR10][R6.64+0x800] ;  /* 0x0008000a060a7981 */ /* 0x000ee8000c1e1900 */
[----:B------:R-:W4:Y:S04]  /*3430*/  LDG.E R11, desc[UR10][R6.64+0xc00] ;  /* 0x000c000a060b7981 */ /* 0x000f28000c1e1900 */
[----:B------:R0:W5:Y:S02]  /*3440*/  LDG.E R3, desc[UR10][R6.64+0x1000] ;  /* 0x0010000a06037981 */ /* 0x000164000c1e1900 */
[----:B0-----:R-:W-:-:S02]  /*3450*/  LOP3.LUT R6, R2, 0x400, RZ, 0xfc, !PT ;  /* 0x0000040002067812 */ /* 0x001fc400078efcff */
[----:B--2---:R-:W-:-:S04]  /*3460*/  FSETP.GEU.AND P0, PT, R8, R9, PT ;  /* 0x000000090800720b */ /* 0x004fc80003f0e000 */
[----:B------:R-:W-:-:S04]  /*3470*/  FSEL R9, R8, R9, P0 ;  /* 0x0000000908097208 */ /* 0x000fc80000000000 */
[----:B---3--:R-:W-:-:S04]  /*3480*/  FSETP.GEU.AND P2, PT, R9, R10, PT ;  /* 0x0000000a0900720b */ /* 0x008fc80003f4e000 */
[----:B------:R-:W-:Y:S01]  /*3490*/  FSEL R10, R9, R10, P2 ;  /* 0x0000000a090a7208 */ /* 0x000fe20001000000 */
[----:B------:R-:W-:-:S03]  /*34a0*/  VIADD R9, R2, 0x200 ;  /* 0x0000020002097836 */ /* 0x000fc60000000000 */
[----:B----4-:R-:W-:-:S04]  /*34b0*/  FSETP.GEU.AND P3, PT, R10, R11, PT ;  /* 0x0000000b0a00720b */ /* 0x010fc80003f6e000 */
[----:B------:R-:W-:Y:S01]  /*34c0*/  FSEL R10, R10, R11, P3 ;  /* 0x0000000b0a0a7208 */ /* 0x000fe20001800000 */
[----:B------:R-:W-:-:S03]  /*34d0*/  VIADD R11, R2, 0x100 ;  /* 0x00000100020b7836 */ /* 0x000fc60000000000 */
[----:B-----5:R-:W-:Y:S02]  /*34e0*/  FSETP.GEU.AND P1, PT, R10, R3, PT ;  /* 0x000000030a00720b */ /* 0x020fe40003f2e000 */
[C---:B------:R-:W-:Y:S02]  /*34f0*/  @P2 SEL R9, R2.reuse, R11, P0 ;  /* 0x0000000b02092207 */ /* 0x040fe40000000000 */
[----:B------:R-:W-:Y:S01]  /*3500*/  IADD3 R8, P2, PT, R5, UR14, RZ ;  /* 0x0000000e05087c10 */ /* 0x000fe2000ff5e0ff */
[----:B------:R-:W-:-:S03]  /*3510*/  @!P3 VIADD R9, R2, 0x300 ;  /* 0x000003000209b836 */ /* 0x000fc60000000000 */
[----:B------:R-:W-:Y:S02]  /*3520*/  IADD3.X R7, PT, PT, R12, UR15, RZ, P2, !PT ;  /* 0x0000000f0c077c10 */ /* 0x000fe400097fe4ff */
[----:B------:R-:W-:Y:S02]  /*3530*/  ISETP.LE.AND P2, PT, R4, UR6, PT ;  /* 0x0000000604007c0c */ /* 0x000fe4000bf43270 */
[----:B------:R-:W-:Y:S02]  /*3540*/  IADD3 R5, P3, PT, R6, R8, RZ ;  /* 0x0000000806057210 */ /* 0x000fe40007f7e0ff */
[C---:B------:R-:W-:Y:S02]  /*3550*/  @P1 ISETP.GE.U32.AND P0, PT, R9.reuse, R6, PT ;  /* 0x000000060900120c */ /* 0x040fe40003f06070 */
[----:B------:R-:W-:Y:S01]  /*3560*/  @P1 IADD3 R8, P4, PT, R9, R8, RZ ;  /* 0x0000000809081210 */ /* 0x000fe20007f9e0ff */
[----:B------:R-:W-:Y:S01]  /*3570*/  IMAD.X R6, RZ, RZ, R7, P3 ;  /* 0x000000ffff067224 */ /* 0x000fe200018e0607 */
[----:B------:R-:W-:-:S03]  /*3580*/  @P1 ISETP.GE.U32.AND.EX P0, PT, RZ, RZ, PT, P0 ;  /* 0x000000ffff00120c */ /* 0x000fc60003f06100 */
        /* <DEDUP_REMOVED lines=17> */
[----:B------:R-:W-:-:S05]  /*36a0*/  IMAD.MOV.U32 R11, RZ, RZ, 0x500 ;  /* 0x00000500ff0b7424 */ /* 0x000fca00078e00ff */
[----:B------:R-:W2:Y:S01]  /*36b0*/  ATOMG.E.ADD.STRONG.GPU PT, R7, desc[UR10][R8.64], R11 ;  /* 0x8000000b080779a8 */ /* 0x000ea200081ef10a */
[----:B------:R-:W0:Y:S01]  /*36c0*/  S2UR UR5, SR_CgaCtaId ;  /* 0x00000000000579c3 */ /* 0x000e220000008800 */
[----:B------:R-:W-:Y:S02]  /*36d0*/  UMOV UR4, 0x400 ;  /* 0x0000040000047882 */ /* 0x000fe40000000000 */
[----:B0-----:R-:W-:Y:S01]  /*36e0*/  ULEA UR4, UR5, UR4, 0x18 ;  /* 0x0000000405047291 */ /* 0x001fe2000f8ec0ff */
[----:B--2---:R-:W-:-:S08]  /*36f0*/  VIADD R7, R7, UR6 ;  /* 0x0000000607077c36 */ /* 0x004fd00008000000 */
[----:B------:R0:W-:Y:S03]  /*3700*/  STS [UR4+0x98], R7 ;  /* 0x00009807ff007988 */ /* 0x0001e60008000804 */
.L_x_854:
[----:B------:R-:W-:Y:S05]  /*3710*/  BSYNC.RECONVERGENT B1 ;  /* 0x0000000000017941 */ /* 0x000fea0003800200 */
.L_x_853:
[----:B------:R-:W1:Y:S08]  /*3720*/  S2UR UR5, SR_CgaCtaId ;  /* 0x00000000000579c3 */ /* 0x000e700000008800 */
[----:B------:R-:W-:Y:S06]  /*3730*/  BAR.SYNC.DEFER_BLOCKING 0x0 ;  /* 0x0000000000007b1d */ /* 0x000fec0000010000 */
[----:B------:R-:W-:-:S02]  /*3740*/  UMOV UR4, 0x400 ;  /* 0x0000040000047882 */ /* 0x000fc40000000000 */
[----:B-1----:R-:W-:-:S06]  /*3750*/  ULEA UR4, UR5, UR4, 0x18 ;  /* 0x0000000405047291 */ /* 0x002fcc000f8ec0ff */
[----:B0-----:R-:W-:-:S05]  /*3760*/  IMAD.U32 R7, RZ, RZ, UR4 ;  /* 0x00000004ff077e24 */ /* 0x001fca000f8e00ff */
[----:B------:R-:W0:Y:S02]  /*3770*/  LDS R11, [R7+0x98] ;  /* 0x00009800070b7984 */ /* 0x000e240000000800 */
[----:B0-----:R-:W-:-:S05]  /*3780*/  VIADD R13, R11, 0x500 ;  /* 0x000005000b0d7836 */ /* 0x001fca0000000000 */
[----:B------:R-:W-:-:S13]  /*3790*/  ISETP.GT.AND P0, PT, R13, R4, PT ;  /* 0x000000040d00720c */ /* 0x000fda0003f04270 */
[----:B------:R-:W-:Y:S05]  /*37a0*/  @P0 BRA `(.L_x_855) ;  /* 0x00000004004c0947 */ /* 0x000fea0003800000 */
[----:B------:R-:W-:Y:S01]  /*37b0*/  BSSY.RECONVERGENT B1, `(.L_x_855) ;  /* 0x0000052000017945 */ /* 0x000fe20003800200 */
[----:B------:R-:W-:Y:S01]  /*37c0*/  IMAD.MOV.U32 R12, RZ, RZ, R3 ;  /* 0x000000ffff0c7224 */ /* 0x000fe200078e0003 */
[----:B------:R-:W0:Y:S01]  /*37d0*/  LDCU UR7, c[0x0][0x398] ;  /* 0x00007300ff0777ac */ /* 0x000e220008000800 */
[----:B------:R-:W-:Y:S02]  /*37e0*/  IMAD.MOV.U32 R16, RZ, RZ, R5 ;  /* 0x000000ffff107224 */ /* 0x000fe400078e0005 */
[----:B------:R-:W-:Y:S01]  /*37f0*/  IMAD.MOV.U32 R23, RZ, RZ, R6 ;  /* 0x000000ffff177224 */ /* 0x000fe200078e0006 */
[----:B------:R-:W1:Y:S06]  /*3800*/  LDCU.128 UR12, c[0x0][0x380] ;  /* 0x00007000ff0c77ac */ /* 0x000e6c0008000c00 */
.L_x_858:
[----:B------:R-:W-:-:S04]  /*3810*/  IADD3 R21, P0, PT, R2, R11, RZ ;  /* 0x0000000b02157210 */ /* 0x000fc80007f1e0ff */
[----:B------:R-:W-:Y:S02]  /*3820*/  LEA.HI.X.SX32 R20, R11, RZ, 0x1, P0 ;  /* 0x000000ff0b147211 */ /* 0x000fe400000f0eff */
[----:B-1----:R-:W-:-:S04]  /*3830*/  LEA R4, P0, R21, UR12, 0x2 ;  /* 0x0000000c15047c11 */ /* 0x002fc8000f8010ff */
[----:B------:R-:W-:-:S05]  /*3840*/  LEA.HI.X R5, R21, UR13, R20, 0x2, P0 ;  /* 0x0000000d15057c11 */ /* 0x000fca00080f1414 */
[----:B------:R-:W2:Y:S04]  /*3850*/  LDG.E R11, desc[UR10][R4.64] ;  /* 0x0000000a040b7981 */ /* 0x000ea8000c1e1900 */
[----:B------:R-:W3:Y:S04]  /*3860*/  LDG.E R14, desc[UR10][R4.64+0x400] ;  /* 0x0004000a040e7981 */ /* 0x000ee8000c1e1900 */
[----:B------:R-:W4:Y:S04]  /*3870*/  LDG.E R13, desc[UR10][R4.64+0x800] ;  /* 0x0008000a040d7981 */ /* 0x000f28000c1e1900 */
[----:B------:R-:W4:Y:S01]  /*3880*/  LDG.E R10, desc[UR10][R4.64+0xc00] ;  /* 0x000c000a040a7981 */ /* 0x000f22000c1e1900 */
[----:B------:R-:W-:-:S03]  /*3890*/  IADD3 R21, P0, PT, R21, UR14, RZ ;  /* 0x0000000e15157c10 */ /* 0x000fc6000ff1e0ff */
[----:B------:R1:W5:Y:S01]  /*38a0*/  LDG.E R3, desc[UR10][R4.64+0x1000] ;  /* 0x0010000a04037981 */ /* 0x000362000c1e1900 */
[----:B------:R-:W-:Y:S01]  /*38b0*/  IADD3.X R20, PT, PT, R20, UR15, RZ, P0, !PT ;  /* 0x0000000f14147c10 */ /* 0x000fe200087fe4ff */
[----:B------:R-:W-:Y:S01]  /*38c0*/  BSSY.RECONVERGENT B2, `(.L_x_856) ;  /* 0x000002a000027945 */ /* 0x000fe20003800200 */
[----:B------:R-:W-:Y:S01]  /*38d0*/  BAR.SYNC.DEFER_BLOCKING 0x0 ;  /* 0x0000000000007b1d */ /* 0x000fe20000010000 */
[C---:B------:R-:W-:Y:S02]  /*38e0*/  IADD3 R18, P3, PT, R21.reuse, 0x100, RZ ;  /* 0x0000010015127810 */ /* 0x040fe40007f7e0ff */
[C---:B------:R-:W-:Y:S02]  /*38f0*/  IADD3 R17, P4, PT, R21.reuse, 0x200, RZ ;  /* 0x0000020015117810 */ /* 0x040fe40007f9e0ff */
[----:B-1----:R-:W-:Y:S01]  /*3900*/  IADD3 R5, P6, PT, R21, 0x400, RZ ;  /* 0x0000040015057810 */ /* 0x002fe20007fde0ff */
[----:B------:R-:W-:Y:S01]  /*3910*/  IMAD.X R19, RZ, RZ, R20, P3 ;  /* 0x000000ffff137224 */ /* 0x000fe200018e0614 */
[----:B------:R-:W-:-:S03]  /*3920*/  ISETP.NE.AND P3, PT, R2, RZ, PT ;  /* 0x000000ff0200720c */ /* 0x000fc60003f65270 */
        /* <DEDUP_REMOVED lines=9> */
[--C-:B------:R-:W-:Y:S02]  /*39c0*/  IMAD.X R16, RZ, RZ, R20.reuse, P4 ;  /* 0x000000ffff107224 */ /* 0x100fe400020e0614 */
[----:B------:R-:W-:Y:S01]  /*39d0*/  IMAD.X R15, RZ, RZ, R20, P5 ;  /* 0x000000ffff0f7224 */ /* 0x000fe200028e0614 */
[----:B------:R-:W-:-:S07]  /*39e0*/  @P2 SEL R20, R23, R20, P0 ;  /* 0x0000001417142207 */ /* 0x000fce0000000000 */
        /* <DEDUP_REMOVED lines=10> */
[----:B------:R-:W-:Y:S02]  /*3a90*/  @P2 FSEL R13, R14, R13, P0 ;  /* 0x0000000d0e0d2208 */ /* 0x000fe40000000000 */
[----:B------:R-:W-:Y:S02]  /*3aa0*/  @P2 SEL R17, R18, R17, P0 ;  /* 0x0000001112112207 */ /* 0x000fe40000000000 */
[----:B------:R-:W-:Y:S02]  /*3ab0*/  FSETP.GEU.AND P1, PT, R13, R10, PT ;  /* 0x0000000a0d00720b */ /* 0x000fe40003f2e000 */
[----:B------:R-:W-:Y:S01]  /*3ac0*/  @P2 SEL R16, R19, R16, P0 ;  /* 0x0000001013102207 */ /* 0x000fe20000000000 */
[----:B------:R-:W-:Y:S10]  /*3ad0*/  @P3 BRA `(.L_x_857) ;  /* 0x0000000000203947 */ /* 0x000ff40003800000 */
[----:B------:R-:W-:-:S05]  /*3ae0*/  IMAD.MOV.U32 R11, RZ, RZ, 0x500 ;  /* 0x00000500ff0b7424 */ /* 0x000fca00078e00ff */
[----:B------:R-:W2:Y:S01]  /*3af0*/  ATOMG.E.ADD.STRONG.GPU PT, R4, desc[UR10][R8.64], R11 ;  /* 0x8000000b080479a8 */ /* 0x000ea200081ef10a */
[----:B------:R-:W1:Y:S01]  /*3b00*/  S2UR UR5, SR_CgaCtaId ;  /* 0x00000000000579c3 */ /* 0x000e620000008800 */
[----:B------:R-:W-:Y:S02]  /*3b10*/  UMOV UR4, 0x400 ;  /* 0x0000040000047882 */ /* 0x000fe40000000000 */
[----:B-1----:R-:W-:-:S06]  /*3b20*/  ULEA UR4, UR5, UR4, 0x18 ;  /* 0x0000000405047291 */ /* 0x002fcc000f8ec0ff */
[----:B------:R-:W-:Y:S02]  /*3b30*/  IMAD.U32 R7, RZ, RZ, UR4 ;  /* 0x00000004ff077e24 */ /* 0x000fe4000f8e00ff */
[----:B--2---:R-:W-:-:S05]  /*3b40*/  VIADD R4, R4, UR6 ;  /* 0x0000000604047c36 */ /* 0x004fca0008000000 */
[----:B------:R1:W-:Y:S02]  /*3b50*/  STS [R7+0x98], R4 ;  /* 0x0000980407007388 */ /* 0x0003e40000000800 */
.L_x_857:
[----:B0-----:R-:W-:Y:S05]  /*3b60*/  BSYNC.RECONVERGENT B2 ;  /* 0x0000000000027941 */ /* 0x001fea0003800200 */
.L_x_856:
[----:B------:R-:W-:Y:S01]  /*3b70*/  BAR.SYNC.DEFER_BLOCKING 0x0 ;  /* 0x0000000000007b1d */ /* 0x000fe20000010000 */
[----:B------:R-:W-:Y:S01]  /*3b80*/  @P1 ISETP.GE.U32.AND P0, PT, R17, R12, PT ;  /* 0x0000000c1100120c */ /* 0x000fe20003f06070 */
[----:B-1----:R-:W-:-:S03]  /*3b90*/  IMAD.U32 R4, RZ, RZ, UR7 ;  /* 0x00000007ff047e24 */ /* 0x002fc6000f8e00ff */
[----:B------:R-:W-:-:S04]  /*3ba0*/  @P1 ISETP.GE.AND.EX P0, PT, R16, R15, PT, P0 ;  /* 0x0000000f1000120c */ /* 0x000fc80003f06300 */
[----:B------:R-:W-:-:S04]  /*3bb0*/  @P1 FSETP.LT.OR P0, PT, R10, R13, !P0 ;  /* 0x0000000d0a00120b */ /* 0x000fc80004701400 */
[----:B------:R-:W-:Y:S02]  /*3bc0*/  @P1 FSEL R10, R13, R10, P0 ;  /* 0x0000000a0d0a1208 */ /* 0x000fe40000000000 */
[----:B------:R-:W-:Y:S02]  /*3bd0*/  @P1 SEL R12, R17, R12, P0 ;  /* 0x0000000c110c1207 */ /* 0x000fe40000000000 */
[----:B-----5:R-:W-:Y:S02]  /*3be0*/  FSETP.GEU.AND P2, PT, R10, R3, PT ;  /* 0x000000030a00720b */ /* 0x020fe40003f4e000 */
[----:B------:R-:W-:Y:S01]  /*3bf0*/  @P1 SEL R15, R16, R15, P0 ;  /* 0x0000000f100f1207 */ /* 0x000fe20000000000 */
[----:B------:R-:W0:Y:S10]  /*3c00*/  LDS R11, [R7+0x98] ;  /* 0x00009800070b7984 */ /* 0x000e340000000800 */
        /* <DEDUP_REMOVED lines=8> */
[----:B------:R-:W-:Y:S02]  /*3c90*/  IMAD.MOV.U32 R23, RZ, RZ, R6 ;  /* 0x000000ffff177224 */ /* 0x000fe400078e0006 */
[----:B0-----:R-:W-:-:S05]  /*3ca0*/  VIADD R13, R11, 0x500 ;  /* 0x000005000b0d7836 */ /* 0x001fca0000000000 */
[----:B------:R-:W-:-:S13]  /*3cb0*/  ISETP.GT.AND P0, PT, R13, R4, PT ;  /* 0x000000040d00720c */ /* 0x000fda0003f04270 */
[----:B------:R-:W-:Y:S05]  /*3cc0*/  @!P0 BRA `(.L_x_858) ;  /* 0xfffffff800d08947 */ /* 0x000fea000383ffff */
[----:B------:R-:W-:Y:S05]  /*3cd0*/  BSYNC.RECONVERGENT B1 ;  /* 0x0000000000017941 */ /* 0x000fea0003800200 */
.L_x_855:
[----:B------:R-:W-:Y:S01]  /*3ce0*/  ISETP.GE.AND P0, PT, R11, R4, PT ;  /* 0x000000040b00720c */ /* 0x000fe20003f06270 */
[----:B------:R-:W0:Y:S01]  /*3cf0*/  LDCU.64 UR6, c[0x0][0x388] ;  /* 0x00007100ff0677ac */ /* 0x000e220008000a00 */
[----:B------:R-:W-:Y:S01]  /*3d00*/  BSSY.RECONVERGENT B1, `(.L_x_852) ;  /* 0x0000097000017945 */ /* 0x000fe20003800200 */
[----:B------:R-:W1:Y:S10]  /*3d10*/  LDCU.64 UR4, c[0x0][0x388] ;  /* 0x00007100ff0477ac */ /* 0x000e740008000a00 */
[----:B------:R-:W-:Y:S05]  /*3d20*/  @P0 BRA `(.L_x_859) ;  /* 0x0000000800500947 */ /* 0x000fea0003800000 */
[----:B------:R-:W-:-:S05]  /*3d30*/  IMAD.IADD R7, R4, 0x1, -R11 ;  /* 0x0000000104077824 */ /* 0x000fca00078e0a0b */
[----:B------:R-:W-:-:S13]  /*3d40*/  ISETP.GE.AND P0, PT, R2, R7, PT ;  /* 0x000000070200720c */ /* 0x000fda0003f06270 */
[----:B------:R-:W-:Y:S05]  /*3d50*/  @P0 BRA `(.L_x_859) ;  /* 0x0000000800440947 */ /* 0x000fea0003800000 */
[----:B------:R-:W-:Y:S01]  /*3d60*/  LOP3.LUT R8, RZ, R2, RZ, 0x33, !PT ;  /* 0x00000002ff087212 */ /* 0x000fe200078e33ff */
[----:B------:R-:W-:Y:S03]  /*3d70*/  BSSY.RECONVERGENT B2, `(.L_x_860) ;  /* 0x000002a000027945 */ /* 0x000fe60003800200 */
[----:B------:R-:W-:-:S04]  /*3d80*/  IADD3 R14, PT, PT, -R11, R4, R8 ;  /* 0x000000040b0e7210 */ /* 0x000fc80007ffe108 */
[----:B------:R-:W-:-:S04]  /*3d90*/  LOP3.LUT R4, R14, 0x300, RZ, 0xc0, !PT ;  /* 0x000003000e047812 */ /* 0x000fc800078ec0ff */
[----:B------:R-:W-:Y:S01]  /*3da0*/  ISETP.NE.AND P0, PT, R4, 0x300, PT ;  /* 0x000003000400780c */ /* 0x000fe20003f05270 */
[----:B------:R-:W-:-:S12]  /*3db0*/  IMAD.MOV.U32 R4, RZ, RZ, R2 ;  /* 0x000000ffff047224 */ /* 0x000fd800078e0002 */
[----:B------:R-:W-:Y:S05]  /*3dc0*/  @!P0 BRA `(.L_x_861) ;  /* 0x0000000000908947 */ /* 0x000fea0003800000 */
[----:B------:R-:W2:Y:S01]  /*3dd0*/  LDC.64 R8, c[0x0][0x380] ;  /* 0x0000e000ff087b82 */ /* 0x000ea20000000a00 */
[----:B------:R-:W-:Y:S01]  /*3de0*/  LEA.HI R4, R14, 0x1, RZ, 0x18 ;  /* 0x000000010e047811 */ /* 0x000fe200078fc0ff */
[----:B------:R-:W-:-:S03]  /*3df0*/  IMAD.IADD R15, R2, 0x1, R11 ;  /* 0x00000001020f7824 */ /* 0x000fc600078e020b */
[----:B------:R-:W-:Y:S01]  /*3e00*/  LOP3.LUT R10, R4, 0x3, RZ, 0xc0, !PT ;  /* 0x00000003040a7812 */ /* 0x000fe200078ec0ff */
[----:B------:R-:W-:-:S04]  /*3e10*/  IMAD.MOV.U32 R4, RZ, RZ, R2 ;  /* 0x000000ffff047224 */ /* 0x000fc800078e0002 */
[----:B------:R-:W-:-:S07]  /*3e20*/  IMAD.MOV R10, RZ, RZ, -R10 ;  /* 0x000000ffff0a7224 */ /* 0x000fce00078e0a0a */
.L_x_864:
[----:B--2---:R-:W-:-:S06]  /*3e30*/  IMAD.WIDE R12, R15, 0x4, R8 ;  /* 0x000000040f0c7825 */ /* 0x004fcc00078e0208 */
[----:B------:R-:W2:Y:S01]  /*3e40*/  LDG.E R13, desc[UR10][R12.64] ;  /* 0x0000000a0c0d7981 */ /* 0x000ea2000c1e1900 */
[C---:B-1----:R-:W-:Y:S01]  /*3e50*/  IADD3 R19, P1, PT, R15.reuse, UR4, RZ ;  /* 0x000000040f137c10 */ /* 0x042fe2000ff3e0ff */
[----:B------:R-:W-:Y:S01]  /*3e60*/  VIADD R10, R10, 0x1 ;  /* 0x000000010a0a7836 */ /* 0x000fe20000000000 */
[----:B------:R-:W-:Y:S01]  /*3e70*/  BSSY.RECONVERGENT B3, `(.L_x_862) ;  /* 0x0000016000037945 */ /* 0x000fe20003800200 */
[----:B------:R-:W-:Y:S01]  /*3e80*/  IMAD.MOV.U32 R16, RZ, RZ, R5 ;  /* 0x000000ffff107224 */ /* 0x000fe200078e0005 */
[----:B------:R-:W-:Y:S01]  /*3e90*/  LEA.HI.X.SX32 R20, R15, UR5, 0x1, P1 ;  /* 0x000000050f147c11 */ /* 0x000fe200088f0eff */
[----:B------:R-:W-:Y:S01]  /*3ea0*/  IMAD.MOV.U32 R17, RZ, RZ, R6 ;  /* 0x000000ffff117224 */ /* 0x000fe200078e0006 */
[----:B------:R-:W-:Y:S01]  /*3eb0*/  ISETP.NE.AND P2, PT, R10, RZ, PT ;  /* 0x000000ff0a00720c */ /* 0x000fe20003f45270 */
[----:B------:R-:W-:Y:S02]  /*3ec0*/  IMAD.MOV.U32 R18, RZ, RZ, R3 ;  /* 0x000000ffff127224 */ /* 0x000fe400078e0003 */
        /* <DEDUP_REMOVED lines=16> */
.L_x_863:
[----:B0-----:R-:W-:Y:S05]  /*3fd0*/  BSYNC.RECONVERGENT B3 ;  /* 0x0000000000037941 */ /* 0x001fea0003800200 */
.L_x_862:
[----:B------:R-:W-:Y:S02]  /*3fe0*/  VIADD R4, R4, 0x100 ;  /* 0x0000010004047836 */ /* 0x000fe40000000000 */
[----:B------:R-:W-:Y:S01]  /*3ff0*/  VIADD R15, R15, 0x100 ;  /* 0x000001000f0f7836 */ /* 0x000fe20000000000 */
[----:B------:R-:W-:Y:S06]  /*4000*/  @P2 BRA `(.L_x_864) ;  /* 0xfffffffc00882947 */ /* 0x000fec000383ffff */
.L_x_861:
[----:B01----:R-:W-:Y:S05]  /*4010*/  BSYNC.RECONVERGENT B2 ;  /* 0x0000000000027941 */ /* 0x003fea0003800200 */
.L_x_860:
[----:B------:R-:W-:-:S13]  /*4020*/  ISETP.GE.U32.AND P0, PT, R14, 0x300, PT ;  /* 0x000003000e00780c */ /* 0x000fda0003f06070 */
[----:B------:R-:W-:Y:S05]  /*4030*/  @!P0 BRA `(.L_x_859) ;  /* 0x00000004008c8947 */ /* 0x000fea0003800000 */
[----:B------:R-:W0:Y:S01]  /*4040*/  LDC.64 R8, c[0x0][0x380] ;  /* 0x0000e000ff087b82 */ /* 0x000e220000000a00 */
[----:B------:R-:W-:-:S04]  /*4050*/  IMAD.IADD R11, R4, 0x1, R11 ;  /* 0x00000001040b7824 */ /* 0x000fc800078e020b */
[C---:B------:R-:W-:Y:S02]  /*4060*/  VIADD R20, R11.reuse, 0x100 ;  /* 0x000001000b147836 */ /* 0x040fe40000000000 */
[C---:B------:R-:W-:Y:S02]  /*4070*/  VIADD R19, R11.reuse, 0x200 ;  /* 0x000002000b137836 */ /* 0x040fe40000000000 */
[----:B------:R-:W-:Y:S01]  /*4080*/  VIADD R18, R11, 0x300 ;  /* 0x000003000b127836 */ /* 0x000fe20000000000 */
[----:B0-----:R-:W-:-:S05]  /*4090*/  IADD3 R8, P0, PT, R8, 0x800, RZ ;  /* 0x0000080008087810 */ /* 0x001fca0007f1e0ff */
[----:B------:R-:W-:-:S08]  /*40a0*/  IMAD.X R9, RZ, RZ, R9, P0 ;  /* 0x000000ffff097224 */ /* 0x000fd000000e0609 */
.L_x_873:
[----:B------:R-:W-:-:S05]  /*40b0*/  IMAD.WIDE R14, R11, 0x4, R8 ;  /* 0x000000040b0e7825 */ /* 0x000fca00078e0208 */
[----:B------:R-:W2:Y:S04]  /*40c0*/  LDG.E R24, desc[UR10][R14.64+-0x800] ;  /* 0xfff8000a0e187981 */ /* 0x000ea8000c1e1900 */
[----:B------:R0:W5:Y:S04]  /*40d0*/  LDG.E R26, desc[UR10][R14.64+-0x400] ;  /* 0xfffc000a0e1a7981 */ /* 0x000168000c1e1900 */
        /* <DEDUP_REMOVED lines=21> */
.L_x_866:
[----:B------:R-:W-:Y:S05]  /*4230*/  BSYNC.RECONVERGENT B2 ;  /* 0x0000000000027941 */ /* 0x000fea0003800200 */
.L_x_865:
        /* <DEDUP_REMOVED lines=19> */
.L_x_868:
[----:B------:R-:W-:Y:S05]  /*4370*/  BSYNC.RECONVERGENT B2 ;  /* 0x0000000000027941 */ /* 0x000fea0003800200 */
.L_x_867:
[----:B------:R-:W-:Y:S01]  /*4380*/  FSETP.GEU.AND P0, PT, R3, R10, PT ;  /* 0x0000000a0300720b */ /* 0x000fe20003f0e000 */
[----:B------:R-:W-:Y:S01]  /*4390*/  BSSY.RECONVERGENT B2, `(.L_x_869) ;  /* 0x0000013000027945 */ /* 0x000fe20003800200 */
[C---:B------:R-:W-:Y:S01]  /*43a0*/  IADD3 R16, P1, PT, R19.reuse, UR6, RZ ;  /* 0x0000000613107c10 */ /* 0x040fe2000ff3e0ff */
        /* <DEDUP_REMOVED lines=17> */
.L_x_870:
[----:B------:R-:W-:Y:S05]  /*44c0*/  BSYNC.RECONVERGENT B2 ;  /* 0x0000000000027941 */ /* 0x000fea0003800200 */
.L_x_869:
        /* <DEDUP_REMOVED lines=18> */
.L_x_872:
[----:B------:R-:W-:Y:S05]  /*45f0*/  BSYNC.RECONVERGENT B2 ;  /* 0x0000000000027941 */ /* 0x000fea0003800200 */
.L_x_871:
[----:B------:R-:W-:Y:S02]  /*4600*/  VIADD R4, R4, 0x400 ;  /* 0x0000040004047836 */ /* 0x000fe40000000000 */
[----:B------:R-:W-:Y:S02]  /*4610*/  VIADD R20, R20, 0x400 ;  /* 0x0000040014147836 */ /* 0x000fe40000000000 */
[----:B------:R-:W-:Y:S01]  /*4620*/  VIADD R19, R19, 0x400 ;  /* 0x0000040013137836 */ /* 0x000fe20000000000 */
[----:B------:R-:W-:Y:S01]  /*4630*/  ISETP.GE.AND P0, PT, R4, R7, PT ;  /* 0x000000070400720c */ /* 0x000fe20003f06270 */
[----:B------:R-:W-:Y:S02]  /*4640*/  VIADD R18, R18, 0x400 ;  /* 0x0000040012127836 */ /* 0x000fe40000000000 */
[----:B------:R-:W-:-:S10]  /*4650*/  VIADD R11, R11, 0x400 ;  /* 0x000004000b0b7836 */ /* 0x000fd40000000000 */
[----:B------:R-:W-:Y:S05]  /*4660*/  @!P0 BRA `(.L_x_873) ;  /* 0xfffffff800908947 */ /* 0x000fea000383ffff */
.L_x_859:
[----:B01----:R-:W-:Y:S05]  /*4670*/  BSYNC.RECONVERGENT B1 ;  /* 0x0000000000017941 */ /* 0x003fea0003800200 */
.L_x_852:
        /* <DEDUP_REMOVED lines=31> */
.L_x_875:
[----:B------:R-:W-:Y:S05]  /*4870*/  BSYNC.RECONVERGENT B1 ;  /* 0x0000000000017941 */ /* 0x000fea0003800200 */
.L_x_874:
        /* <DEDUP_REMOVED lines=24> */
.L_x_877:
[----:B------:R-:W-:Y:S05]  /*4a00*/  BSYNC.RECONVERGENT B1 ;  /* 0x0000000000017941 */ /* 0x000fea0003800200 */
.L_x_876:
[----:B---3--:R3:W4:Y:S01]  /*4a10*/  SHFL.DOWN PT, R10, R3, 0x4, 0x1f ;  /* 0x08801f00030a7f89 */ /* 0x00872200000e0000 */
[----:B------:R-:W-:Y:S01]  /*4a20*/  BSSY.RECONVERGENT B1, `(.L_x_878) ;  /* 0x0000017000017945 */ /* 0x000fe20003800200 */
[----:B0-----:R-:W-:Y:S02]  /*4a30*/  IMAD.MOV.U32 R4, RZ, RZ, R3 ;  /* 0x000000ffff047224 */ /* 0x001fe400078e0003 */
[----:B------:R3:W0:Y:S01]  /*4a40*/  SHFL.DOWN PT, R12, R5, 0x4, 0x1f ;  /* 0x08801f00050c7f89 */ /* 0x00062200000e0000 */
[----:B--2---:R-:W-:Y:S02]  /*4a50*/  IMAD.MOV.U32 R6, RZ, RZ, R5 ;  /* 0x000000ffff067224 */ /* 0x004fe400078e0005 */
[----:B------:R-:W-:Y:S01]  /*4a60*/  IMAD.MOV.U32 R7, RZ, RZ, R8 ;  /* 0x000000ffff077224 */ /* 0x000fe200078e0008 */
[----:B------:R3:W2:Y:S01]  /*4a70*/  SHFL.DOWN PT, R9, R8, 0x4, 0x1f ;  /* 0x08801f0008097f89 */ /* 0x0006a200000e0000 */
        /* <DEDUP_REMOVED lines=17> */
.L_x_879:
[----:B------:R-:W-:Y:S05]  /*4b90*/  BSYNC.RECONVERGENT B1 ;  /* 0x0000000000017941 */ /* 0x000fea0003800200 */
.L_x_878:
[----:B-1----:R1:W0:Y:S01]  /*4ba0*/  SHFL.DOWN PT, R11, R4, 0x8, 0x1f ;  /* 0x09001f00040b7f89 */ /* 0x00222200000e0000 */
[----:B------:R-:W-:Y:S01]  /*4bb0*/  BSSY.RECONVERGENT B1, `(.L_x_880) ;  /* 0x0000017000017945 */ /* 0x000fe20003800200 */
[----:B---3--:R-:W-:Y:S02]  /*4bc0*/  IMAD.MOV.U32 R3, RZ, RZ, R4 ;  /* 0x000000ffff037224 */ /* 0x008fe400078e0004 */
[----:B------:R1:W3:Y:S01]  /*4bd0*/  SHFL.DOWN PT, R13, R6, 0x8, 0x1f ;  /* 0x09001f00060d7f89 */ /* 0x0002e200000e0000 */
[----:B------:R-:W-:Y:S02]  /*4be0*/  IMAD.MOV.U32 R5, RZ, RZ, R6 ;  /* 0x000000ffff057224 */ /* 0x000fe400078e0006 */
[----:B--2---:R-:W-:Y:S01]  /*4bf0*/  IMAD.MOV.U32 R9, RZ, RZ, R7 ;  /* 0x000000ffff097224 */ /* 0x004fe200078e0007 */
[----:B------:R1:W2:Y:S01]  /*4c00*/  SHFL.DOWN PT, R8, R7, 0x8, 0x1f ;  /* 0x09001f0007087f89 */ /* 0x0002a200000e0000 */
[----:B------:R-:W-:Y:S05]  /*4c10*/  @P4 BRA `(.L_x_881) ;  /* 0x0000000000404947 */ /* 0x000fea0003800000 */
[----:B0-----:R-:W-:Y:S01]  /*4c20*/  FSETP.GEU.AND P0, PT, R4, R11, PT ;  /* 0x0000000b0400720b */ /* 0x001fe20003f0e000 */
[----:B------:R-:W-:Y:S02]  /*4c30*/  IMAD.MOV.U32 R3, RZ, RZ, R11 ;  /* 0x000000ffff037224 */ /* 0x000fe400078e000b */
[----:B---3--:R-:W-:Y:S02]  /*4c40*/  IMAD.MOV.U32 R5, RZ, RZ, R13 ;  /* 0x000000ffff057224 */ /* 0x008fe400078e000d */
        /* <DEDUP_REMOVED lines=13> */
.L_x_881:
[----:B------:R-:W-:Y:S05]  /*4d20*/  BSYNC.RECONVERGENT B1 ;  /* 0x0000000000017941 */ /* 0x000fea0003800200 */
.L_x_880:
[----:B-1----:R1:W1:Y:S01]  /*4d30*/  SHFL.DOWN PT, R4, R3, 0x10, 0x1f ;  /* 0x0a001f0003047f89 */ /* 0x00226200000e0000 */
[----:B------:R-:W-:Y:S01]  /*4d40*/  BSSY.RECONVERGENT B1, `(.L_x_882) ;  /* 0x0000017000017945 */ /* 0x000fe20003800200 */
[----:B------:R-:W-:Y:S02]  /*4d50*/  IMAD.MOV.U32 R6, RZ, RZ, R3 ;  /* 0x000000ffff067224 */ /* 0x000fe400078e0003 */
[----:B----4-:R4:W1:Y:S01]  /*4d60*/  SHFL.DOWN PT, R10, R5, 0x10, 0x1f ;  /* 0x0a001f00050a7f89 */ /* 0x01086200000e0000 */
[----:B------:R-:W-:Y:S02]  /*4d70*/  IMAD.MOV.U32 R7, RZ, RZ, R5 ;  /* 0x000000ffff077224 */ /* 0x000fe400078e0005 */
[----:B--2---:R-:W-:Y:S01]  /*4d80*/  IMAD.MOV.U32 R8, RZ, RZ, R9 ;  /* 0x000000ffff087224 */ /* 0x004fe200078e0009 */
[----:B0-----:R4:W0:Y:S01]  /*4d90*/  SHFL.DOWN PT, R12, R9, 0x10, 0x1f ;  /* 0x0a001f00090c7f89 */ /* 0x00182200000e0000 */
        /* <DEDUP_REMOVED lines=17> */
.L_x_883:
[----:B------:R-:W-:Y:S05]  /*4eb0*/  BSYNC.RECONVERGENT B1 ;  /* 0x0000000000017941 */ /* 0x000fea0003800200 */
.L_x_882:
[----:B------:R-:W-:Y:S04]  /*4ec0*/  BSSY.RECONVERGENT B1, `(.L_x_884) ;  /* 0x000000c000017945 */ /* 0x000fe80003800200 */
[----:B------:R-:W-:Y:S05]  /*4ed0*/  @P2 BRA `(.L_x_885) ;  /* 0x0000000000282947 */ /* 0x000fea0003800000 */
[----:B----4-:R-:W2:Y:S01]  /*4ee0*/  S2R R5, SR_CgaCtaId ;  /* 0x0000000000057919 */ /* 0x010ea20000008800 */
[----:B-1----:R-:W-:Y:S02]  /*4ef0*/  MOV R4, 0x400 ;  /* 0x0000040000047802 */ /* 0x002fe40000000f00 */
[----:B------:R-:W-:-:S04]  /*4f00*/  SHF.R.U32.HI R3, RZ, 0x1, R2 ;  /* 0x00000001ff037819 */ /* 0x000fc80000011602 */
[----:B------:R-:W-:Y:S02]  /*4f10*/  LOP3.LUT R3, R3, 0x1f0, RZ, 0xc0, !PT ;  /* 0x000001f003037812 */ /* 0x000fe400078ec0ff */
[----:B--2---:R-:W-:Y:S01]  /*4f20*/  LEA R4, R5, R4, 0x18 ;  /* 0x0000000405047211 */ /* 0x004fe200078ec0ff */
[----:B------:R-:W-:-:S04]  /*4f30*/  IMAD.MOV.U32 R5, RZ, RZ, R8 ;  /* 0x000000ffff057224 */ /* 0x000fc800078e0008 */
[----:B------:R-:W-:Y:S02]  /*4f40*/  IMAD.IADD R3, R3, 0x1, R4 ;  /* 0x0000000103037824 */ /* 0x000fe400078e0204 */
[----:B------:R-:W-:-:S03]  /*4f50*/  IMAD.MOV.U32 R4, RZ, RZ, R7 ;  /* 0x000000ffff047224 */ /* 0x000fc600078e0007 */
[----:B------:R2:W-:Y:S04]  /*4f60*/  STS [R3+0x8], R6 ;  /* 0x0000080603007388 */ /* 0x0005e80000000800 */
[----:B------:R2:W-:Y:S02]  /*4f70*/  STS.64 [R3+0x10], R4 ;  /* 0x0000100403007388 */ /* 0x0005e40000000a00 */
.L_x_885:
[----:B------:R-:W-:Y:S05]  /*4f80*/  BSYNC.RECONVERGENT B1 ;  /* 0x0000000000017941 */ /* 0x000fea0003800200 */
.L_x_884:
        /* <DEDUP_REMOVED lines=27> */
.L_x_887:
[----:B------:R-:W-:Y:S05]  /*5140*/  BSYNC.RECONVERGENT B1 ;  /* 0x0000000000017941 */ /* 0x000fea0003800200 */
.L_x_886:
        /* <DEDUP_REMOVED lines=27> */
.L_x_889:
[----:B------:R-:W-:Y:S05]  /*5300*/  BSYNC.RECONVERGENT B1 ;  /* 0x0000000000017941 */ /* 0x000fea0003800200 */
.L_x_888:
        /* <DEDUP_REMOVED lines=17> */
.L_x_891:
[----:B------:R-:W-:Y:S05]  /*5420*/  BSYNC.RECONVERGENT B1 ;  /* 0x0000000000017941 */ /* 0x000fea0003800200 */
.L_x_890:
        /* <DEDUP_REMOVED lines=17> */
.L_x_893:
[----:B------:R-:W-:Y:S05]  /*5540*/  BSYNC.RECONVERGENT B1 ;  /* 0x0000000000017941 */ /* 0x000fea0003800200 */
.L_x_892:
        /* <DEDUP_REMOVED lines=17> */
.L_x_895:
[----:B------:R-:W-:Y:S05]  /*5660*/  BSYNC.RECONVERGENT B1 ;  /* 0x0000000000017941 */ /* 0x000fea0003800200 */
.L_x_894:
        /* <DEDUP_REMOVED lines=17> */
.L_x_897:
[----:B------:R-:W-:Y:S05]  /*5780*/  BSYNC.RECONVERGENT B1 ;  /* 0x0000000000017941 */ /* 0x000fea0003800200 */
.L_x_896:
        /* <DEDUP_REMOVED lines=16> */
.L_x_815:
[----:B------:R-:W-:Y:S05]  /*5890*/  BSYNC.RECONVERGENT B0 ;  /* 0x0000000000007941 */ /* 0x000fea0003800200 */
.L_x_782:
[----:B------:R-:W-:Y:S05]  /*58a0*/  @P2 EXIT ;  /* 0x000000000000294d */ /* 0x000fea0003800000 */
[----:B-1234-:R-:W1:Y:S01]  /*58b0*/  LDC.64 R2, c[0x0][0x390] ;  /* 0x0000e400ff027b82 */ /* 0x01ee620000000a00 */
[----:B0-----:R-:W-:Y:S02]  /*58c0*/  IMAD.MOV.U32 R9, RZ, RZ, R8 ;  /* 0x000000ffff097224 */ /* 0x001fe400078e0008 */
[----:B------:R-:W-:Y:S02]  /*58d0*/  IMAD.MOV.U32 R8, RZ, RZ, R7 ;  /* 0x000000ffff087224 */ /* 0x000fe400078e0007 */
[----:B-1----:R-:W-:-:S05]  /*58e0*/  IMAD.WIDE.U32 R2, R0, 0x10, R2 ;  /* 0x0000001000027825 */ /* 0x002fca00078e0002 */
[----:B------:R-:W-:Y:S04]  /*58f0*/  STG.E.64 desc[UR10][R2.64+0x8], R8 ;  /* 0x0000080802007986 */ /* 0x000fe8000c101b0a */
[----:B------:R-:W-:Y:S01]  /*5900*/  STG.E desc[UR10][R2.64], R6 ;  /* 0x0000000602007986 */ /* 0x000fe2000c10190a */
[----:B------:R-:W-:Y:S05]  /*5910*/  EXIT ;  /* 0x000000000000794d */ /* 0x000fea0003800000 */
.L_x_898:
        /* <DEDUP_REMOVED lines=14> */
.L_x_2323:


//--------------------- .text._ZN6thrust24THRUST_300001_SM_1000_NS8cuda_cub4core6detail13_kernel_agentINS1_8__reduce11ReduceAgentINS0_12zip_iteratorIN4cuda3std3__45tupleIJNS0_6detail15normal_iteratorINS0_10device_ptrIfEEEENS0_17counting_iteratorIlNS0_11use_defaultESI_SI_EEEEEEEPNSB_IJflEEESM_iNS1_9__extrema9arg_max_fIflNSA_4lessIfEEEEEEJSL_SN_iSS_EEEvDpT0_ --------------------------
	.section	.text._ZN6thrust24THRUST_300001_SM_1000_NS8cuda_cub4core6detail13_kernel_agentINS1_8__reduce11ReduceAgentINS0_12zip_iteratorIN4cuda3std3__45tupleIJNS0_6detail15normal_iteratorINS0_10device_ptrIfEEEENS0_17counting_iteratorIlNS0_11use_defaultESI_SI_EEEEEEEPNSB_IJflEEESM_iNS1_9__extrema9arg_max_fIflNSA_4lessIfEEEEEEJSL_SN_iSS_EEEvDpT0_,"ax",@progbits
	.align	128
        .global         _ZN6thrust24THRUST_300001_SM_1000_NS8cuda_cub4core6detail13_kernel_agentINS1_8__reduce11ReduceAgentINS0_12zip_iteratorIN4cuda3std3__45tupleIJNS0_6detail15normal_iteratorINS0_10device_ptrIfEEEENS0_17counting_iteratorIlNS0_11use_defaultESI_SI_EEEEEEEPNSB_IJflEEESM_iNS1_9__extrema9arg_max_fIflNSA_4lessIfEEEEEEJSL_SN_iSS_EEEvDpT0_
        .type           _ZN6thrust24THRUST_300001_SM_1000_NS8cuda_cub4core6detail13_kernel_agentINS1_8__reduce11ReduceAgentINS0_12zip_iteratorIN4cuda3std3__45tupleIJNS0_6detail15normal_iteratorINS0_10device_ptrIfEEEENS0_17counting_iteratorIlNS0_11use_defaultESI_SI_EEEEEEEPNSB_IJflEEESM_iNS1_9__extrema9arg_max_fIflNSA_4lessIfEEEEEEJSL_SN_iSS_EEEvDpT0_,@function
        .size           _ZN6thrust24THRUST_300001_SM_1000_NS8cuda_cub4core6detail13_kernel_agentINS1_8__reduce11ReduceAgentINS0_12zip_iteratorIN4cuda3std3__45tupleIJNS0_6detail15normal_iteratorINS0_10device_ptrIfEEEENS0_17counting_iteratorIlNS0_11use_defaultESI_SI_EEEEEEEPNSB_IJflEEESM_iNS1_9__extrema9arg_max_fIflNSA_4lessIfEEEEEEJSL_SN_iSS_EEEvDpT0_,(.L_x_2324 - _ZN6thrust24THRUST_300001_SM_1000_NS8cuda_cub4core6detail13_kernel_agentINS1_8__reduce11ReduceAgentINS0_12zip_iteratorIN4cuda3std3__45tupleIJNS0_6detail15normal_iteratorINS0_10device_ptrIfEEEENS0_17counting_iteratorIlNS0_11use_defaultESI_SI_EEEEEEEPNSB_IJflEEESM_iNS1_9__extrema9arg_max_fIflNSA_4lessIfEEEEEEJSL_SN_iSS_EEEvDpT0_)
        .other          _ZN6thrust24THRUST_300001_SM_1000_NS8cuda_cub4core6detail13_kernel_agentINS1_8__reduce11ReduceAgentINS0_12zip_iteratorIN4cuda3std3__45tupleIJNS0_6detail15normal_iteratorINS0_10device_ptrIfEEEENS0_17counting_iteratorIlNS0_11use_defaultESI_SI_EEEEEEEPNSB_IJflEEESM_iNS1_9__extrema9arg_max_fIflNSA_4lessIfEEEEEEJSL_SN_iSS_EEEvDpT0_,@"STO_CUDA_ENTRY STV_DEFAULT"
_ZN6thrust24THRUST_300001_SM_1000_NS8cuda_cub4core6detail13_kernel_agentINS1_8__reduce11ReduceAgentINS0_12zip_iteratorIN4cuda3std3__45tupleIJNS0_6detail15normal_iteratorINS0_10device_ptrIfEEEENS0_17counting_iteratorIlNS0_11use_defaultESI_SI_EEEEEEEPNSB_IJflEEESM_iNS1_9__extrema9arg_max_fIflNSA_4lessIfEEEEEEJSL_SN_iSS_EEEvDpT0_:
.text._ZN6thrust24THRUST_300001_SM_1000_NS8cuda_cub4core6detail13_kernel_agentINS1_8__reduce11ReduceAgentINS0_12zip_iteratorIN4cuda3std3__45tupleIJNS0_6detail15normal_iteratorINS0_10device_ptrIfEEEENS0_17counting_iteratorIlNS0_11use_defaultESI_SI_EEEEEEEPNSB_IJflEEESM_iNS1_9__extrema9arg_max_fIflNSA_4lessIfEEEEEEJSL_SN_iSS_EEEvDpT0_:
        /* <DEDUP_REMOVED lines=23> */
.L_x_902:
[----:B0-----:R-:W-:Y:S05]  /*0170*/  BSYNC.RECONVERGENT B1 ;  /* 0x0000000000017941 */ /* 0x001fea0003800200 */
.L_x_901:
        /* <DEDUP_REMOVED lines=17> */
.L_x_909:
        /* <DEDUP_REMOVED lines=24> */
.L_x_908:
[----:B------:R-:W-:Y:S05]  /*0410*/  BSYNC.RECONVERGENT B3 ;  /* 0x0000000000037941 */ /* 0x000fea0003800200 */
.L_x_907:
[----:B------:R-:W-:Y:S01]  /*0420*/  IADD3 R5, P0, PT, R5, 0x100, RZ ;  /* 0x0000010005057810 */ /* 0x000fe20007f1e0ff */
[----:B------:R-:W-:Y:S02]  /*0430*/  VIADD R9, R9, 0x100 ;  /* 0x0000010009097836 */ /* 0x000fe40000000000 */
[----:B------:R-:W-:Y:S02]  /*0440*/  IMAD.X R3, RZ, RZ, R3, P3 ;  /* 0x000000ffff037224 */ /* 0x000fe400018e0603 */
[----:B------:R-:W-:Y:S01]  /*0450*/  IMAD.X R10, RZ, RZ, R10, P0 ;  /* 0x000000ffff0a7224 */ /* 0x000fe200000e060a */
[----:B------:R-:W-:Y:S07]  /*0460*/  @P2 BRA `(.L_x_909) ;  /* 0xfffffffc00882947 */ /* 0x000fee000383ffff */
.L_x_906:
[----:B------:R-:W-:Y:S05]  /*0470*/  BSYNC.RECONVERGENT B2 ;  /* 0x0000000000027941 */ /* 0x000fea0003800200 */
.L_x_905:
[----:B------:R-:W-:-:S13]  /*0480*/  ISETP.GE.U32.AND P0, PT, R11, 0x300, PT ;  /* 0x000003000b00780c */ /* 0x000fda0003f06070 */
[----:B------:R-:W-:Y:S05]  /*0490*/  @!P0 BRA `(.L_x_904) ;  /* 0x00000004007c8947 */ /* 0x000fea0003800000 */
[----:B------:R-:W0:Y:S01]  /*04a0*/  LDC.64 R4, c[0x0][0x380] ;  /* 0x0000e000ff047b82 */ /* 0x000e220000000a00 */
[----:B------:R-:W-:-:S07]  /*04b0*/  VIADD R10, R9, 0x200 ;  /* 0x00000200090a7836 */ /* 0x000fce0000000000 */
[----:B------:R-:W1:Y:S02]  /*04c0*/  LDC.64 R2, c[0x0][0x388] ;  /* 0x0000e200ff027b82 */ /* 0x000e640000000a00 */
.L_x_918:
        /* <DEDUP_REMOVED lines=26> */
.L_x_911:
[----:B------:R-:W-:Y:S05]  /*0670*/  BSYNC.RECONVERGENT B2 ;  /* 0x0000000000027941 */ /* 0x000fea0003800200 */
.L_x_910:
        /* <DEDUP_REMOVED lines=20> */
.L_x_913:
[----:B------:R-:W-:Y:S05]  /*07c0*/  BSYNC.RECONVERGENT B2 ;  /* 0x0000000000027941 */ /* 0x000fea0003800200 */
.L_x_912:
        /* <DEDUP_REMOVED lines=20> */
.L_x_915:
[----:B------:R-:W-:Y:S05]  /*0910*/  BSYNC.RECONVERGENT B2 ;  /* 0x0000000000027941 */ /* 0x000fea0003800200 */
.L_x_914:
        /* <DEDUP_REMOVED lines=18> */
.L_x_917:
[----:B------:R-:W-:Y:S05]  /*0a40*/  BSYNC.RECONVERGENT B2 ;  /* 0x0000000000027941 */ /* 0x000fea0003800200 */
.L_x_916:
[C---:B------:R-:W-:Y:S02]  /*0a50*/  VIADD R9, R10.reuse, 0x200 ;  /* 0x000002000a097836 */ /* 0x040fe40000000000 */
[----:B------:R-:W-:-:S03]  /*0a60*/  VIADD R10, R10, 0x400 ;  /* 0x000004000a0a7836 */ /* 0x000fc60000000000 */
[----:B------:R-:W-:-:S13]  /*0a70*/  ISETP.GE.AND P0, PT, R9, UR5, PT ;  /* 0x0000000509007c0c */ /* 0x000fda000bf06270 */
[----:B------:R-:W-:Y:S05]  /*0a80*/  @!P0 BRA `(.L_x_918) ;  /* 0xfffffff800908947 */ /* 0x000fea000383ffff */
.L_x_904:
[----:B------:R-:W-:Y:S05]  /*0a90*/  BSYNC.RECONVERGENT B1 ;  /* 0x0000000000017941 */ /* 0x000fea0003800200 */
.L_x_903:
        /* <DEDUP_REMOVED lines=31> */
.L_x_921:
[----:B------:R-:W-:Y:S05]  /*0c90*/  BSYNC.RECONVERGENT B1 ;  /* 0x0000000000017941 */ /* 0x000fea0003800200 */
.L_x_920:
        /* <DEDUP_REMOVED lines=27> */
.L_x_923:
[----:B------:R-:W-:Y:S05]  /*0e50*/  BSYNC.RECONVERGENT B1 ;  /* 0x0000000000017941 */ /* 0x000fea0003800200 */
.L_x_922:
        /* <DEDUP_REMOVED lines=24> */
.L_x_925:
[----:B------:R-:W-:Y:S05]  /*0fe0*/  BSYNC.RECONVERGENT B1 ;  /* 0x0000000000017941 */ /* 0x000fea0003800200 */
.L_x_924:
        /* <DEDUP_REMOVED lines=24> */
.L_x_927:
[----:B------:R-:W-:Y:S05]  /*1170*/  BSYNC.RECONVERGENT B1 ;  /* 0x0000000000017941 */ /* 0x000fea0003800200 */
.L_x_926:
        /* <DEDUP_REMOVED lines=24> */
.L_x_929:
[----:B------:R-:W-:Y:S05]  /*1300*/  BSYNC.RECONVERGENT B1 ;  /* 0x0000000000017941 */ /* 0x000fea0003800200 */
.L_x_928:
        /* <DEDUP_REMOVED lines=12> */
.L_x_931:
[----:B------:R-:W-:Y:S05]  /*13d0*/  BSYNC.RECONVERGENT B1 ;  /* 0x0000000000017941 */ /* 0x000fea0003800200 */
.L_x_930:
        /* <DEDUP_REMOVED lines=27> */
.L_x_934:
[----:B------:R-:W-:Y:S05]  /*1590*/  BSYNC.RECONVERGENT B1 ;  /* 0x0000000000017941 */ /* 0x000fea0003800200 */
.L_x_933:
        /* <DEDUP_REMOVED lines=27> */
.L_x_936:
[----:B------:R-:W-:Y:S05]  /*1750*/  BSYNC.RECONVERGENT B1 ;  /* 0x0000000000017941 */ /* 0x000fea0003800200 */
.L_x_935:
        /* <DEDUP_REMOVED lines=17> */
.L_x_938:
[----:B------:R-:W-:Y:S05]  /*1870*/  BSYNC.RECONVERGENT B1 ;  /* 0x0000000000017941 */ /* 0x000fea0003800200 */
.L_x_937:
        /* <DEDUP_REMOVED lines=17> */
.L_x_940:
[----:B------:R-:W-:Y:S05]  /*1990*/  BSYNC.RECONVERGENT B1 ;  /* 0x0000000000017941 */ /* 0x000fea0003800200 */
.L_x_939:
        /* <DEDUP_REMOVED lines=17> */
.L_x_942:
[----:B------:R-:W-:Y:S05]  /*1ab0*/  BSYNC.RECONVERGENT B1 ;  /* 0x0000000000017941 */ /* 0x000fea0003800200 */
.L_x_941:
        /* <DEDUP_REMOVED lines=17> */
.L_x_944:
[----:B------:R-:W-:Y:S05]  /*1bd0*/  BSYNC.RECONVERGENT B1 ;  /* 0x0000000000017941 */ /* 0x000fea0003800200 */
.L_x_943:
        /* <DEDUP_REMOVED lines=18> */
.L_x_919:
        /* <DEDUP_REMOVED lines=41> */
.L_x_946:
[----:B------:R-:W-:Y:S05]  /*1f90*/  BSYNC.RECONVERGENT B1 ;  /* 0x0000000000017941 */ /* 0x000fea0003800200 */
.L_x_945:
        /* <DEDUP_REMOVED lines=24> */
.L_x_948:
[----:B------:R-:W-:Y:S05]  /*2120*/  BSYNC.RECONVERGENT B1 ;  /* 0x0000000000017941 */ /* 0x000fea0003800200 */
.L_x_947:
        /* <DEDUP_REMOVED lines=24> */
.L_x_950:
[----:B------:R-:W-:Y:S05]  /*22b0*/  BSYNC.RECONVERGENT B1 ;  /* 0x0000000000017941 */ /* 0x000fea0003800200 */
.L_x_949:
        /* <DEDUP_REMOVED lines=24> */
.L_x_952:
[----:B------:R-:W-:Y:S05]  /*2440*/  BSYNC.RECONVERGENT B1 ;  /* 0x0000000000017941 */ /* 0x000fea0003800200 */
.L_x_951:
        /* <DEDUP_REMOVED lines=24> */
.L_x_954:
[----:B------:R-:W-:Y:S05]  /*25d0*/  BSYNC.RECONVERGENT B1 ;  /* 0x0000000000017941 */ /* 0x000fea0003800200 */
.L_x_953:
        /* <DEDUP_REMOVED lines=12> */
.L_x_956:
[----:B------:R-:W-:Y:S05]  /*26a0*/  BSYNC.RECONVERGENT B1 ;  /* 0x0000000000017941 */ /* 0x000fea0003800200 */
.L_x_955:
        /* <DEDUP_REMOVED lines=30> */
.L_x_958:
[----:B------:R-:W-:Y:S05]  /*2890*/  BSYNC.RECONVERGENT B1 ;  /* 0x0000000000017941 */ /* 0x000fea0003800200 */
.L_x_957:
        /* <DEDUP_REMOVED lines=27> */
.L_x_960:
[----:B------:R-:W-:Y:S05]  /*2a50*/  BSYNC.RECONVERGENT B1 ;  /* 0x0000000000017941 */ /* 0x000fea0003800200 */
.L_x_959:
        /* <DEDUP_REMOVED lines=27> */
.L_x_962:
[----:B------:R-:W-:Y:S05]  /*2c10*/  BSYNC.RECONVERGENT B1 ;  /* 0x0000000000017941 */ /* 0x000fea0003800200 */
.L_x_961:
        /* <DEDUP_REMOVED lines=27> */
.L_x_964:
[----:B------:R-:W-:Y:S05]  /*2dd0*/  BSYNC.RECONVERGENT B1 ;  /* 0x0000000000017941 */ /* 0x000fea0003800200 */
.L_x_963:
        /* <DEDUP_REMOVED lines=27> */
.L_x_966:
[----:B------:R-:W-:Y:S05]  /*2f90*/  BSYNC.RECONVERGENT B1 ;  /* 0x0000000000017941 */ /* 0x000fea0003800200 */
.L_x_965:
        /* <DEDUP_REMOVED lines=27> */
.L_x_968:
[----:B------:R-:W-:Y:S05]  /*3150*/  BSYNC.RECONVERGENT B1 ;  /* 0x0000000000017941 */ /* 0x000fea0003800200 */
.L_x_967:
        /* <DEDUP_REMOVED lines=28> */
.L_x_900:
        /* <DEDUP_REMOVED lines=9> */
[----:B------:R-:W-:Y:S01]  /*33b0*/  VIADD R9, R0, 0x100 ;  /* 0x0000010000097836 */ /* 0x000fe20000000000 */
[----:B------:R-:W-:Y:S01]  /*33c0*/  UISETP.GE.U32.AND UP0, UPT, UR4, 0xa00, UPT ;  /* 0x00000a000400788c */ /* 0x000fe2000bf06070 */
[----:B---3--:R-:W-:-:S04]  /*33d0*/  FSETP.GEU.AND P0, PT, R4, R5, PT ;  /* 0x000000050400720b */ /* 0x008fc80003f0e000 */
[----:B------:R-:W-:Y:S01]  /*33e0*/  FSEL R4, R4, R5, P0 ;  /* 0x0000000504047208 */ /* 0x000fe20000000000 */
[----:B------:R-:W-:-:S03]  /*33f0*/  VIADD R5, R0, 0x200 ;  /* 0x0000020000057836 */ /* 0x000fc60000000000 */
[----:B----4-:R-:W-:-:S04]  /*3400*/  FSETP.GEU.AND P2, PT, R4, R7, PT ;  /* 0x000000070400720b */ /* 0x010fc80003f4e000 */
[----:B------:R-:W-:-:S04]  /*3410*/  FSEL R7, R4, R7, P2 ;  /* 0x0000000704077208 */ /* 0x000fc80001000000 */
[----:B-----5:R-:W-:-:S04]  /*3420*/  FSETP.GEU.AND P3, PT, R7, R8, PT ;  /* 0x000000080700720b */ /* 0x020fc80003f6e000 */
[----:B------:R-:W-:Y:S02]  /*3430*/  FSEL R7, R7, R8, P3 ;  /* 0x0000000807077208 */ /* 0x000fe40001800000 */
        /* <DEDUP_REMOVED lines=11> */
[----:B------:R-:W-:Y:S01]  /*34f0*/  @P1 SEL R8, R5, R8, P0 ;  /* 0x0000000805081207 */ /* 0x000fe20000000000 */
[----:B------:R-:W-:Y:S01]  /*3500*/  IMAD.MOV.U32 R5, RZ, RZ, 0x500 ;  /* 0x00000500ff057424 */ /* 0x000fe200078e00ff */
[----:B------:R-:W-:Y:S02]  /*3510*/  @P1 FSEL R6, R7, R6, P0 ;  /* 0x0000000607061208 */ /* 0x000fe40000000000 */
[----:B------:R-:W-:Y:S01]  /*3520*/  @P1 SEL R9, R4, R9, P0 ;  /* 0x0000000904091207 */ /* 0x000fe20000000000 */
[----:B------:R-:W-:Y:S06]  /*3530*/  BRA.U !UP0, `(.L_x_969) ;  /* 0x0000000508047547 */ /* 0x000fec000b800000 */
[----:B------:R-:W-:Y:S01]  /*3540*/  IMAD.MOV.U32 R10, RZ, RZ, R6 ;  /* 0x000000ffff0a7224 */ /* 0x000fe200078e0006 */
[----:B------:R-:W0:Y:S01]  /*3550*/  LDCU UR4, c[0x0][0x398] ;  /* 0x00007300ff0477ac */ /* 0x000e220008000800 */
[----:B------:R-:W-:Y:S02]  /*3560*/  IMAD.MOV.U32 R21, RZ, RZ, R8 ;  /* 0x000000ffff157224 */ /* 0x000fe400078e0008 */
[----:B------:R-:W-:Y:S01]  /*3570*/  IMAD.MOV.U32 R20, RZ, RZ, R9 ;  /* 0x000000ffff147224 */ /* 0x000fe200078e0009 */
[----:B------:R-:W1:Y:S01]  /*3580*/  LDCU.64 UR6, c[0x0][0x388] ;  /* 0x00007100ff0677ac */ /* 0x000e620008000a00 */
[----:B------:R-:W-:-:S07]  /*3590*/  IMAD.MOV.U32 R7, RZ, RZ, 0x500 ;  /* 0x00000500ff077424 */ /* 0x000fce00078e00ff */
.L_x_970:
[----:B------:R-:W-:-:S05]  /*35a0*/  IMAD.WIDE.U32 R4, R7, 0x4, R2 ;  /* 0x0000000407047825 */ /* 0x000fca00078e0002 */
[----:B------:R-:W2:Y:S04]  /*35b0*/  LDG.E R11, desc[UR8][R4.64] ;  /* 0x00000008040b7981 */ /* 0x000ea8000c1e1900 */
[----:B------:R-:W3:Y:S04]  /*35c0*/  LDG.E R12, desc[UR8][R4.64+0x400] ;  /* 0x00040008040c7981 */ /* 0x000ee8000c1e1900 */
[----:B------:R-:W4:Y:S04]  /*35d0*/  LDG.E R13, desc[UR8][R4.64+0x800] ;  /* 0x00080008040d7981 */ /* 0x000f28000c1e1900 */
[----:B------:R-:W5:Y:S04]  /*35e0*/  LDG.E R14, desc[UR8][R4.64+0xc00] ;  /* 0x000c0008040e7981 */ /* 0x000f68000c1e1900 */
[----:B------:R0:W5:Y:S01]  /*35f0*/  LDG.E R6, desc[UR8][R4.64+0x1000] ;  /* 0x0010000804067981 */ /* 0x000162000c1e1900 */
[----:B-1----:R-:W-:-:S04]  /*3600*/  IADD3 R18, P0, P1, R0, UR6, R7 ;  /* 0x0000000600127c10 */ /* 0x002fc8000f91e007 */
[----:B------:R-:W-:Y:S02]  /*3610*/  IADD3.X R19, PT, PT, RZ, UR7, RZ, P0, P1 ;  /* 0x00000007ff137c10 */ /* 0x000fe400087e24ff */
[C---:B------:R-:W-:Y:S02]  /*3620*/  IADD3 R17, P3, PT, R18.reuse, 0x100, RZ ;  /* 0x0000010012117810 */ /* 0x040fe40007f7e0ff */
[C---:B------:R-:W-:Y:S02]  /*3630*/  IADD3 R15, P5, PT, R18.reuse, 0x300, RZ ;  /* 0x00000300120f7810 */ /* 0x040fe40007fbe0ff */
[----:B------:R-:W-:Y:S01]  /*3640*/  IADD3 R8, P6, PT, R18, 0x400, RZ ;  /* 0x0000040012087810 */ /* 0x000fe20007fde0ff */
[--C-:B------:R-:W-:Y:S02]  /*3650*/  IMAD.X R16, RZ, RZ, R19.reuse, P3 ;  /* 0x000000ffff107224 */ /* 0x100fe400018e0613 */
[--C-:B0-----:R-:W-:Y:S02]  /*3660*/  IMAD.X R4, RZ, RZ, R19.reuse, P5 ;  /* 0x000000ffff047224 */ /* 0x101fe400028e0613 */
        /* <DEDUP_REMOVED lines=23> */
[----:B-----5:R-:W-:Y:S02]  /*37e0*/  FSETP.GEU.AND P1, PT, R13, R14, PT ;  /* 0x0000000e0d00720b */ /* 0x020fe40003f2e000 */
[----:B------:R-:W-:-:S11]  /*37f0*/  @P2 SEL R5, R16, R5, P0 ;  /* 0x0000000510052207 */ /* 0x000fd60000000000 */
[----:B------:R-:W-:-:S04]  /*3800*/  @P1 ISETP.GE.U32.AND P0, PT, R10, R15, PT ;  /* 0x0000000f0a00120c */ /* 0x000fc80003f06070 */
[----:B------:R-:W-:-:S04]  /*3810*/  @P1 ISETP.GE.AND.EX P0, PT, R5, R4, PT, P0 ;  /* 0x000000040500120c */ /* 0x000fc80003f06300 */
[----:B------:R-:W-:-:S04]  /*3820*/  @P1 FSETP.LT.OR P0, PT, R14, R13, !P0 ;  /* 0x0000000d0e00120b */ /* 0x000fc80004701400 */
[----:B------:R-:W-:Y:S02]  /*3830*/  @P1 FSEL R14, R13, R14, P0 ;  /* 0x0000000e0d0e1208 */ /* 0x000fe40000000000 */
[----:B------:R-:W-:Y:S01]  /*3840*/  @P1 SEL R15, R10, R15, P0 ;  /* 0x0000000f0a0f1207 */ /* 0x000fe20000000000 */
[----:B------:R-:W-:Y:S01]  /*3850*/  VIADD R10, R7, 0xa00 ;  /* 0x00000a00070a7836 */ /* 0x000fe20000000000 */
[----:B------:R-:W-:Y:S02]  /*3860*/  FSETP.GEU.AND P2, PT, R14, R6, PT ;  /* 0x000000060e00720b */ /* 0x000fe40003f4e000 */
[----:B------:R-:W-:Y:S01]  /*3870*/  @P1 SEL R4, R5, R4, P0 ;  /* 0x0000000405041207 */ /* 0x000fe20000000000 */
[----:B------:R-:W-:Y:S01]  /*3880*/  VIADD R5, R7, 0x500 ;  /* 0x0000050007057836 */ /* 0x000fe20000000000 */
[----:B------:R-:W-:-:S03]  /*3890*/  ISETP.GT.AND P1, PT, R10, UR4, PT ;  /* 0x000000040a007c0c */ /* 0x000fc6000bf24270 */
[----:B------:R-:W-:-:S06]  /*38a0*/  IMAD.MOV.U32 R7, RZ, RZ, R5 ;  /* 0x000000ffff077224 */ /* 0x000fcc00078e0005 */
        /* <DEDUP_REMOVED lines=10> */
.L_x_969:
        /* <DEDUP_REMOVED lines=14> */
[----:B------:R-:W-:Y:S01]  /*3a30*/  IMAD.IADD R11, R0, 0x1, R5 ;  /* 0x00000001000b7824 */ /* 0x000fe200078e0205 */
[----:B------:R-:W-:-:S04]  /*3a40*/  LEA.HI R4, R13, 0x1, RZ, 0x18 ;  /* 0x000000010d047811 */ /* 0x000fc800078fc0ff */
[----:B------:R-:W-:Y:S01]  /*3a50*/  LOP3.LUT R10, R4, 0x3, RZ, 0xc0, !PT ;  /* 0x00000003040a7812 */ /* 0x000fe200078ec0ff */
[----:B------:R-:W-:-:S04]  /*3a60*/  IMAD.MOV.U32 R4, RZ, RZ, R0 ;  /* 0x000000ffff047224 */ /* 0x000fc800078e0000 */
[----:B------:R-:W-:Y:S02]  /*3a70*/  IMAD.MOV R10, RZ, RZ, -R10 ;  /* 0x000000ffff0a7224 */ /* 0x000fe400078e0a0a */
[C---:B0-----:R-:W-:Y:S01]  /*3a80*/  IMAD.WIDE.U32 R2, R11.reuse, 0x4, R2 ;  /* 0x000000040b027825 */ /* 0x041fe200078e0002 */
[----:B------:R-:W-:-:S05]  /*3a90*/  IADD3 R11, P0, PT, R11, UR6, RZ ;  /* 0x000000060b0b7c10 */ /* 0x000fca000ff1e0ff */
[----:B------:R-:W-:-:S08]  /*3aa0*/  IMAD.X R12, RZ, RZ, UR7, P0 ;  /* 0x00000007ff0c7e24 */ /* 0x000fd000080e06ff */
.L_x_977:
[----:B------:R0:W2:Y:S01]  /*3ab0*/  LDG.E R17, desc[UR8][R2.64] ;  /* 0x0000000802117981 */ /* 0x0000a2000c1e1900 */
[----:B------:R-:W-:Y:S01]  /*3ac0*/  VIADD R10, R10, 0x1 ;  /* 0x000000010a0a7836 */ /* 0x000fe20000000000 */
[----:B------:R-:W-:Y:S01]  /*3ad0*/  BSSY.RECONVERGENT B3, `(.L_x_975) ;  /* 0x0000016000037945 */ /* 0x000fe20003800200 */
[----:B------:R-:W-:Y:S02]  /*3ae0*/  IMAD.MOV.U32 R14, RZ, RZ, R8 ;  /* 0x000000ffff0e7224 */ /* 0x000fe400078e0008 */
[----:B------:R-:W-:Y:S01]  /*3af0*/  IMAD.MOV.U32 R15, RZ, RZ, R9 ;  /* 0x000000ffff0f7224 */ /* 0x000fe200078e0009 */
[----:B------:R-:W-:Y:S01]  /*3b00*/  ISETP.NE.AND P2, PT, R10, RZ, PT ;  /* 0x000000ff0a00720c */ /* 0x000fe20003f45270 */
[----:B------:R-:W-:Y:S02]  /*3b10*/  IMAD.MOV.U32 R16, RZ, RZ, R6 ;  /* 0x000000ffff107224 */ /* 0x000fe400078e0006 */
        /* <DEDUP_REMOVED lines=17> */
.L_x_976:
[----:B------:R-:W-:Y:S05]  /*3c30*/  BSYNC.RECONVERGENT B3 ;  /* 0x0000000000037941 */ /* 0x000fea0003800200 */
.L_x_975:
[----:B------:R-:W-:Y:S01]  /*3c40*/  IADD3 R11, P0, PT, R11, 0x100, RZ ;  /* 0x000001000b0b7810 */ /* 0x000fe20007f1e0ff */
[----:B------:R-:W-:Y:S02]  /*3c50*/  VIADD R4, R4, 0x100 ;  /* 0x0000010004047836 */ /* 0x000fe40000000000 */
[----:B------:R-:W-:Y:S02]  /*3c60*/  IMAD.X R3, RZ, RZ, R3, P3 ;  /* 0x000000ffff037224 */ /* 0x000fe400018e0603 */
[----:B------:R-:W-:Y:S01]  /*3c70*/  IMAD.X R12, RZ, RZ, R12, P0 ;  /* 0x000000ffff0c7224 */ /* 0x000fe200000e060c */
[----:B------:R-:W-:Y:S07]  /*3c80*/  @P2 BRA `(.L_x_977) ;  /* 0xfffffffc00882947 */ /* 0x000fee000383ffff */
.L_x_974:
[----:B------:R-:W-:Y:S05]  /*3c90*/  BSYNC.RECONVERGENT B2 ;  /* 0x0000000000027941 */ /* 0x000fea0003800200 */
.L_x_973:
[----:B------:R-:W-:-:S13]  /*3ca0*/  ISETP.GE.U32.AND P0, PT, R13, 0x300, PT ;  /* 0x000003000d00780c */ /* 0x000fda0003f06070 */
[----:B------:R-:W-:Y:S05]  /*3cb0*/  @!P0 BRA `(.L_x_972) ;  /* 0x0000000400bc8947 */ /* 0x000fea0003800000 */
[----:B------:R-:W0:Y:S01]  /*3cc0*/  LDCU.128 UR12, c[0x0][0x380] ;  /* 0x00007000ff0c77ac */ /* 0x000e220008000c00 */
[----:B------:R-:W1:Y:S01]  /*3cd0*/  LDC.64 R14, c[0x0][0x380] ;  /* 0x0000e000ff0e7b82 */ /* 0x000e620000000a00 */
[C---:B------:R-:W-:Y:S01]  /*3ce0*/  IADD3 R12, P1, PT, R4.reuse, R5, RZ ;  /* 0x00000005040c7210 */ /* 0x040fe20007f3e0ff */
[C---:B------:R-:W-:Y:S02]  /*3cf0*/  IMAD.IADD R10, R4.reuse, 0x1, R5 ;  /* 0x00000001040a7824 */ /* 0x040fe400078e0205 */
[----:B------:R-:W-:Y:S02]  /*3d00*/  VIADD R13, R4, 0x200 ;  /* 0x00000200040d7836 */ /* 0x000fe40000000000 */
[----:B------:R-:W-:Y:S02]  /*3d10*/  IMAD.X R5, RZ, RZ, RZ, P1 ;  /* 0x000000ffff057224 */ /* 0x000fe400008e06ff */
[----:B------:R-:W2:Y:S01]  /*3d20*/  LDC.64 R2, c[0x0][0x388] ;  /* 0x0000e200ff027b82 */ /* 0x000ea20000000a00 */
[----:B0-----:R-:W-:-:S02]  /*3d30*/  LEA R17, P2, R12, UR12, 0x2 ;  /* 0x0000000c0c117c11 */ /* 0x001fc4000f8410ff */
[----:B------:R-:W-:Y:S02]  /*3d40*/  IADD3 R11, P0, PT, R10, UR14, RZ ;  /* 0x0000000e0a0b7c10 */ /* 0x000fe4000ff1e0ff */
[----:B------:R-:W-:Y:S02]  /*3d50*/  IADD3 R17, P1, PT, R17, 0xc00, RZ ;  /* 0x00000c0011117810 */ /* 0x000fe40007f3e0ff */
[----:B------:R-:W-:Y:S01]  /*3d60*/  LEA.HI.X R5, R12, UR13, R5, 0x2, P2 ;  /* 0x0000000d0c057c11 */ /* 0x000fe200090f1405 */
[----:B-1----:R-:W-:-:S04]  /*3d70*/  IMAD.WIDE.U32 R14, R10, 0x4, R14 ;  /* 0x000000040a0e7825 */ /* 0x002fc800078e000e */
[----:B------:R-:W-:Y:S02]  /*3d80*/  IMAD.X R12, RZ, RZ, UR15, P0 ;  /* 0x0000000fff0c7e24 */ /* 0x000fe400080e06ff */
[----:B------:R-:W-:-:S07]  /*3d90*/  IMAD.X R5, RZ, RZ, R5, P1 ;  /* 0x000000ffff057224 */ /* 0x000fce00008e0605 */
.L_x_986:
[----:B------:R-:W3:Y:S01]  /*3da0*/  LDG.E R23, desc[UR8][R14.64] ;  /* 0x000000080e177981 */ /* 0x000ee2000c1e1900 */
[----:B------:R-:W-:-:S05]  /*3db0*/  IMAD.MOV.U32 R4, RZ, RZ, R17 ;  /* 0x000000ffff047224 */ /* 0x000fca00078e0011 */
[----:B------:R0:W5:Y:S04]  /*3dc0*/  LDG.E R25, desc[UR8][R4.64+-0x800] ;  /* 0xfff8000804197981 */ /* 0x000168000c1e1900 */
[----:B------:R0:W5:Y:S04]  /*3dd0*/  LDG.E R16, desc[UR8][R4.64+-0x400] ;  /* 0xfffc000804107981 */ /* 0x000168000c1e1900 */
[----:B------:R0:W5:Y:S01]  /*3de0*/  LDG.E R17, desc[UR8][R4.64] ;  /* 0x0000000804117981 */ /* 0x000162000c1e1900 */
[----:B------:R-:W-:Y:S01]  /*3df0*/  BSSY.RECONVERGENT B2, `(.L_x_978) ;  /* 0x0000012000027945 */ /* 0x000fe20003800200 */
[----:B------:R-:W-:-:S02]  /*3e00*/  IMAD.MOV.U32 R20, RZ, RZ, R11 ;  /* 0x000000ffff147224 */ /* 0x000fc400078e000b */
[----:B------:R-:W-:Y:S02]  /*3e10*/  IMAD.MOV.U32 R21, RZ, RZ, R12 ;  /* 0x000000ffff157224 */ /* 0x000fe400078e000c */
[----:B------:R-:W-:Y:S01]  /*3e20*/  VIADD R19, R10, 0x100 ;  /* 0x000001000a137836 */ /* 0x000fe20000000000 */
[----:B---3--:R-:W-:Y:S01]  /*3e30*/  FSETP.GEU.AND P0, PT, R6, R23, PT ;  /* 0x000000170600720b */ /* 0x008fe20003f0e000 */
        /* <DEDUP_REMOVED lines=13> */
.L_x_979:
[----:B------:R-:W-:Y:S05]  /*3f10*/  BSYNC.RECONVERGENT B2 ;  /* 0x0000000000027941 */ /* 0x000fea0003800200 */
.L_x_978:
[----:B-----5:R-:W-:Y:S01]  /*3f20*/  FSETP.GEU.AND P0, PT, R18, R25, PT ;  /* 0x000000191200720b */ /* 0x020fe20003f0e000 */
[----:B------:R-:W-:Y:S01]  /*3f30*/  BSSY.RECONVERGENT B2, `(.L_x_980) ;  /* 0x0000013000027945 */ /* 0x000fe20003800200 */
[----:B--2---:R-:W-:Y:S01]  /*3f40*/  IADD3 R23, P1, PT, R19, R2, RZ ;  /* 0x0000000213177210 */ /* 0x004fe20007f3e0ff */
[----:B------:R-:W-:Y:S02]  /*3f50*/  VIADD R19, R10, 0x200 ;  /* 0x000002000a137836 */ /* 0x000fe40000000000 */
[----:B------:R-:W-:Y:S02]  /*3f60*/  IMAD.MOV.U32 R9, RZ, RZ, R25 ;  /* 0x000000ffff097224 */ /* 0x000fe400078e0019 */
[----:B------:R-:W-:Y:S02]  /*3f70*/  IMAD.X R22, RZ, RZ, R3, P1 ;  /* 0x000000ffff167224 */ /* 0x000fe400008e0603 */
[----:B------:R-:W-:Y:S02]  /*3f80*/  IMAD.MOV.U32 R8, RZ, RZ, R23 ;  /* 0x000000ffff087224 */ /* 0x000fe400078e0017 */
[----:B------:R-:W-:-:S02]  /*3f90*/  IMAD.MOV.U32 R6, RZ, RZ, R22 ;  /* 0x000000ffff067224 */ /* 0x000fc400078e0016 */
        /* <DEDUP_REMOVED lines=12> */
.L_x_981:
[----:B------:R-:W-:Y:S05]  /*4060*/  BSYNC.RECONVERGENT B2 ;  /* 0x0000000000027941 */ /* 0x000fea0003800200 */
.L_x_980:
[----:B------:R-:W-:Y:S01]  /*4070*/  FSETP.GEU.AND P0, PT, R9, R16, PT ;  /* 0x000000100900720b */ /* 0x000fe20003f0e000 */
[----:B------:R-:W-:Y:S01]  /*4080*/  VIADD R21, R10, 0x300 ;  /* 0x000003000a157836 */ /* 0x000fe20000000000 */
[-C--:B------:R-:W-:Y:S01]  /*4090*/  IADD3 R23, P1, PT, R19, R2.reuse, RZ ;  /* 0x0000000213177210 */ /* 0x080fe20007f3e0ff */
[----:B------:R-:W-:Y:S01]  /*40a0*/  BSSY.RECONVERGENT B2, `(.L_x_982) ;  /* 0x0000012000027945 */ /* 0x000fe20003800200 */
[----:B------:R-:W-:Y:S02]  /*40b0*/  IMAD.MOV.U32 R18, RZ, RZ, R16 ;  /* 0x000000ffff127224 */ /* 0x000fe400078e0010 */
[----:B------:R-:W-:Y:S01]  /*40c0*/  IADD3 R22, P2, PT, R21, R2, RZ ;  /* 0x0000000215167210 */ /* 0x000fe20007f5e0ff */
[----:B------:R-:W-:Y:S02]  /*40d0*/  IMAD.X R21, RZ, RZ, R3, P1 ;  /* 0x000000ffff157224 */ /* 0x000fe400008e0603 */
[----:B------:R-:W-:Y:S02]  /*40e0*/  IMAD.MOV.U32 R19, RZ, RZ, R23 ;  /* 0x000000ffff137224 */ /* 0x000fe400078e0017 */
[----:B------:R-:W-:-:S02]  /*40f0*/  IMAD.MOV.U32 R20, RZ, RZ, R21 ;  /* 0x000000ffff147224 */ /* 0x000fc400078e0015 */
        /* <DEDUP_REMOVED lines=12> */
.L_x_983:
[----:B------:R-:W-:Y:S05]  /*41c0*/  BSYNC.RECONVERGENT B2 ;  /* 0x0000000000027941 */ /* 0x000fea0003800200 */
.L_x_982:
[----:B------:R-:W-:Y:S01]  /*41d0*/  FSETP.GEU.AND P0, PT, R18, R17, PT ;  /* 0x000000111200720b */ /* 0x000fe20003f0e000 */
[----:B------:R-:W-:Y:S01]  /*41e0*/  IMAD.X R21, RZ, RZ, R3, P2 ;  /* 0x000000ffff157224 */ /* 0x000fe200010e0603 */
[----:B------:R-:W-:Y:S01]  /*41f0*/  BSSY.RECONVERGENT B2, `(.L_x_984) ;  /* 0x0000010000027945 */ /* 0x000fe20003800200 */
        /* <DEDUP_REMOVED lines=15> */
.L_x_985:
[----:B------:R-:W-:Y:S05]  /*42f0*/  BSYNC.RECONVERGENT B2 ;  /* 0x0000000000027941 */ /* 0x000fea0003800200 */
.L_x_984:
[C---:B------:R-:W-:Y:S01]  /*4300*/  VIADD R16, R13.reuse, 0x200 ;  /* 0x000002000d107836 */ /* 0x040fe20000000000 */
[----:B------:R-:W-:Y:S01]  /*4310*/  IADD3 R17, P2, PT, R4, 0x1000, RZ ;  /* 0x0000100004117810 */ /* 0x000fe20007f5e0ff */
[----:B------:R-:W-:Y:S01]  /*4320*/  VIADD R13, R13, 0x400 ;  /* 0x000004000d0d7836 */ /* 0x000fe20000000000 */
[----:B------:R-:W-:Y:S01]  /*4330*/  IADD3 R11, P1, PT, R11, 0x400, RZ ;  /* 0x000004000b0b7810 */ /* 0x000fe20007f3e0ff */
[----:B------:R-:W-:Y:S01]  /*4340*/  VIADD R10, R10, 0x400 ;  /* 0x000004000a0a7836 */ /* 0x000fe20000000000 */
[----:B------:R-:W-:Y:S01]  /*4350*/  ISETP.GE.AND P0, PT, R16, R7, PT ;  /* 0x000000071000720c */ /* 0x000fe20003f06270 */
[----:B------:R-:W-:Y:S01]  /*4360*/  IMAD.X R5, RZ, RZ, R5, P2 ;  /* 0x000000ffff057224 */ /* 0x000fe200010e0605 */
[----:B------:R-:W-:Y:S01]  /*4370*/  IADD3 R14, P2, PT, R14, 0x1000, RZ ;  /* 0x000010000e0e7810 */ /* 0x000fe20007f5e0ff */
[----:B------:R-:W-:-:S04]  /*4380*/  IMAD.X R12, RZ, RZ, R12, P1 ;  /* 0x000000ffff0c7224 */ /* 0x000fc800008e060c */
[----:B------:R-:W-:-:S06]  /*4390*/  IMAD.X R15, RZ, RZ, R15, P2 ;  /* 0x000000ffff0f7224 */ /* 0x000fcc00010e060f */
[----:B------:R-:W-:Y:S05]  /*43a0*/  @!P0 BRA `(.L_x_986) ;  /* 0xfffffff8007c8947 */ /* 0x000fea000383ffff */
.L_x_972:
[----:B------:R-:W-:Y:S05]  /*43b0*/  BSYNC.RECONVERGENT B1 ;  /* 0x0000000000017941 */ /* 0x000fea0003800200 */
.L_x_971:
        /* <DEDUP_REMOVED lines=31> */
.L_x_988:
[----:B------:R-:W-:Y:S05]  /*45b0*/  BSYNC.RECONVERGENT B1 ;  /* 0x0000000000017941 */ /* 0x000fea0003800200 */
.L_x_987:
        /* <DEDUP_REMOVED lines=24> */
.L_x_990:
[----:B------:R-:W-:Y:S05]  /*4740*/  BSYNC.RECONVERGENT B1 ;  /* 0x0000000000017941 */ /* 0x000fea0003800200 */
.L_x_989:
[----:B------:R4:W3:Y:S01]  /*4750*/  SHFL.DOWN PT, R8, R3, 0x4, 0x1f ;  /* 0x08801f0003087f89 */ /* 0x0008e200000e0000 */
[----:B------:R-:W-:Y:S01]  /*4760*/  BSSY.RECONVERGENT B1, `(.L_x_991) ;  /* 0x0000017000017945 */ /* 0x000fe20003800200 */
[----:B0-----:R-:W-:Y:S02]  /*4770*/  IMAD.MOV.U32 R2, RZ, RZ, R3 ;  /* 0x000000ffff027224 */ /* 0x001fe400078e0003 */
[----:B-1----:R4:W0:Y:S01]  /*4780*/  SHFL.DOWN PT, R9, R4, 0x4, 0x1f ;  /* 0x08801f0004097f89 */ /* 0x00282200000e0000 */
[----:B--2---:R-:W-:Y:S02]  /*4790*/  IMAD.MOV.U32 R6, RZ, RZ, R4 ;  /* 0x000000ffff067224 */ /* 0x004fe400078e0004 */
[----:B------:R-:W-:Y:S01]  /*47a0*/  IMAD.MOV.U32 R7, RZ, RZ, R5 ;  /* 0x000000ffff077224 */ /* 0x000fe200078e0005 */
[----:B------:R4:W1:Y:S01]  /*47b0*/  SHFL.DOWN PT, R10, R5, 0x4, 0x1f ;  /* 0x08801f00050a7f89 */ /* 0x00086200000e0000 */
[----:B------:R-:W-:Y:S05]  /*47c0*/  @P5 BRA `(.L_x_992) ;  /* 0x0000000000405947 */ /* 0x000fea0003800000 */
[----:B---3--:R-:W-:Y:S01]  /*47d0*/  FSETP.GEU.AND P0, PT, R3, R8, PT ;  /* 0x000000080300720b */ /* 0x008fe20003f0e000 */
        /* <DEDUP_REMOVED lines=15> */
.L_x_992:
[----:B------:R-:W-:Y:S05]  /*48d0*/  BSYNC.RECONVERGENT B1 ;  /* 0x0000000000017941 */ /* 0x000fea0003800200 */
.L_x_991:
        /* <DEDUP_REMOVED lines=24> */
.L_x_994:
[----:B------:R-:W-:Y:S05]  /*4a60*/  BSYNC.RECONVERGENT B1 ;  /* 0x0000000000017941 */ /* 0x000fea0003800200 */
.L_x_993:
[----:B0-----:R0:W0:Y:S01]  /*4a70*/  SHFL.DOWN PT, R2, R3, 0x10, 0x1f ;  /* 0x0a001f0003027f89 */ /* 0x00102200000e0000 */
[----:B------:R-:W-:Y:S01]  /*4a80*/  BSSY.RECONVERGENT B1, `(.L_x_995) ;  /* 0x0000017000017945 */ /* 0x000fe20003800200 */
[----:B----4-:R-:W-:Y:S02]  /*4a90*/  IMAD.MOV.U32 R8, RZ, RZ, R3 ;  /* 0x000000ffff087224 */ /* 0x010fe400078e0003 */
[----:B--2---:R2:W4:Y:S01]  /*4aa0*/  SHFL.DOWN PT, R9, R4, 0x10, 0x1f ;  /* 0x0a001f0004097f89 */ /* 0x00452200000e0000 */
[----:B------:R-:W-:Y:S02]  /*4ab0*/  IMAD.MOV.U32 R7, RZ, RZ, R4 ;  /* 0x000000ffff077224 */ /* 0x000fe400078e0004 */
[----:B------:R-:W-:Y:S01]  /*4ac0*/  IMAD.MOV.U32 R6, RZ, RZ, R5 ;  /* 0x000000ffff067224 */ /* 0x000fe200078e0005 */
[----:B-1----:R2:W1:Y:S01]  /*4ad0*/  SHFL.DOWN PT, R10, R5, 0x10, 0x1f ;  /* 0x0a001f00050a7f89 */ /* 0x00246200000e0000 */
[----:B------:R-:W-:Y:S05]  /*4ae0*/  @P3 BRA `(.L_x_996) ;  /* 0x0000000000403947 */ /* 0x000fea0003800000 */
[----:B0-----:R-:W-:Y:S01]  /*4af0*/  FSETP.GEU.AND P0, PT, R3, R2, PT ;  /* 0x000000020300720b */ /* 0x001fe20003f0e000 */
[----:B------:R-:W-:Y:S02]  /*4b00*/  IMAD.MOV.U32 R8, RZ, RZ, R2 ;  /* 0x000000ffff087224 */ /* 0x000fe400078e0002 */
[----:B----4-:R-:W-:Y:S02]  /*4b10*/  IMAD.MOV.U32 R7, RZ, RZ, R9 ;  /* 0x000000ffff077224 */ /* 0x010fe400078e0009 */
        /* <DEDUP_REMOVED lines=13> */
.L_x_996:
[----:B------:R-:W-:Y:S05]  /*4bf0*/  BSYNC.RECONVERGENT B1 ;  /* 0x0000000000017941 */ /* 0x000fea0003800200 */
.L_x_995:
        /* <DEDUP_REMOVED lines=12> */
.L_x_998:
[----:B------:R-:W-:Y:S05]  /*4cc0*/  BSYNC.RECONVERGENT B1 ;  /* 0x0000000000017941 */ /* 0x000fea0003800200 */
.L_x_997:
[----:B------:R-:W-:Y:S01]  /*4cd0*/  BAR.SYNC.DEFER_BLOCKING 0x0 ;  /* 0x0000000000007b1d */ /* 0x000fe20000010000 */
[----:B------:R-:W-:-:S13]  /*4ce0*/  ISETP.NE.AND P1, PT, R0, RZ, PT ;  /* 0x000000ff0000720c */ /* 0x000fda0003f25270 */
[----:B------:R-:W-:Y:S05]  /*4cf0*/  @P1 BRA `(.L_x_932) ;  /* 0x0000000800341947 */ /* 0x000fea0003800000 */
[----:B0-----:R-:W0:Y:S01]  /*4d00*/  S2R R3, SR_CgaCtaId ;  /* 0x0000000000037919 */ /* 0x001e220000008800 */
[----:B------:R-:W-:Y:S01]  /*4d10*/  MOV R0, 0x400 ;  /* 0x0000040000007802 */ /* 0x000fe20000000f00 */
[----:B------:R-:W-:Y:S03]  /*4d20*/  BSSY.RECONVERGENT B1, `(.L_x_999) ;  /* 0x0000016000017945 */ /* 0x000fe60003800200 */
[----:B0-----:R-:W-:-:S05]  /*4d30*/  LEA R24, R3, R0, 0x18 ;  /* 0x0000000003187211 */ /* 0x001fca00078ec0ff */
[----:B------:R-:W0:Y:S04]  /*4d40*/  LDS R3, [R24+0x18] ;  /* 0x0000180018037984 */ /* 0x000e280000000800 */
[----:B--2---:R-:W2:Y:S04]  /*4d50*/  LDS.64 R4, [R24+0x20] ;  /* 0x0000200018047984 */ /* 0x004ea80000000a00 */
[----:B------:R0:W1:Y:S04]  /*4d60*/  LDS R18, [R24+0x28] ;  /* 0x0000280018127984 */ /* 0x0000680000000800 */
[----:B------:R0:W1:Y:S02]  /*4d70*/  LDS R16, [R24+0x38] ;  /* 0x0000380018107984 */ /* 0x0000640000000800 */
[----:B0-----:R-:W-:Y:S01]  /*4d80*/  FSETP.GEU.AND P0, PT, R8, R3, PT ;  /* 0x000000030800720b */ /* 0x001fe20003f0e000 */
[----:B------:R-:W-:-:S02]  /*4d90*/  IMAD.MOV.U32 R19, RZ, RZ, R3 ;  /* 0x000000ffff137224 */ /* 0x000fc400078e0003 */
[----:B--2---:R-:W-:Y:S02]  /*4da0*/  IMAD.MOV.U32 R21, RZ, RZ, R4 ;  /* 0x000000ffff157224 */ /* 0x004fe400078e0004 */
[----:B------:R-:W-:-:S08]  /*4db0*/  IMAD.MOV.U32 R20, RZ, RZ, R5 ;  /* 0x000000ffff147224 */ /* 0x000fd000078e0005 */
[----:B-1----:R-:W-:Y:S05]  /*4dc0*/  @!P0 BRA `(.L_x_1000) ;  /* 0x00000000002c8947 */ /* 0x002fea0003800000 */
        /* <DEDUP_REMOVED lines=11> */
.L_x_1000:
[----:B------:R-:W-:Y:S05]  /*4e80*/  BSYNC.RECONVERGENT B1 ;  /* 0x0000000000017941 */ /* 0x000fea0003800200 */
.L_x_999:
        /* <DEDUP_REMOVED lines=8> */
[----:B------:R0:W1:Y:S04]  /*4f10*/  LDS.64 R6, [R24+0x40] ;  /* 0x0000400018067984 */ /* 0x0000680000000a00 */
[----:B----4-:R4:W1:Y:S04]  /*4f20*/  LDS.64 R8, [R24+0x50] ;  /* 0x0000500018087984 */ /* 0x0108680000000a00 */
[----:B---3--:R4:W3:Y:S04]  /*4f30*/  LDS.64 R10, [R24+0x60] ;  /* 0x00006000180a7984 */ /* 0x0088e80000000a00 */
        /* <DEDUP_REMOVED lines=16> */
.L_x_1002:
[----:B------:R-:W-:Y:S05]  /*5040*/  BSYNC.RECONVERGENT B1 ;  /* 0x0000000000017941 */ /* 0x000fea0003800200 */
.L_x_1001:
        /* <DEDUP_REMOVED lines=17> */
.L_x_1004:
[----:B------:R-:W-:Y:S05]  /*5160*/  BSYNC.RECONVERGENT B1 ;  /* 0x0000000000017941 */ /* 0x000fea0003800200 */
.L_x_1003:
        /* <DEDUP_REMOVED lines=17> */
.L_x_1006:
[----:B------:R-:W-:Y:S05]  /*5280*/  BSYNC.RECONVERGENT B1 ;  /* 0x0000000000017941 */ /* 0x000fea0003800200 */
.L_x_1005:
[----:B------:R-:W-:Y:S01]  /*5290*/  FSETP.GEU.AND P0, PT, R6, R15, PT ;  /* 0x0000000f0600720b */ /* 0x000fe20003f0e000 */
[----:B------:R-:W-:Y:S01]  /*52a0*/  BSSY.RECONVERGENT B1, `(.L_x_1007) ;  /* 0x0000010000017945 */ /* 0x000fe20003800200 */
[----:B------:R-:W-:Y:S02]  /*52b0*/  IMAD.MOV.U32 R5, RZ, RZ, R15 ;  /* 0x000000ffff057224 */ /* 0x000fe400078e000f */
[----:B---3--:R-:W-:Y:S02]  /*52c0*/  IMAD.MOV.U32 R7, RZ, RZ, R10 ;  /* 0x000000ffff077224 */ /* 0x008fe400078e000a */
        /* <DEDUP_REMOVED lines=13> */
.L_x_1008:
[----:B------:R-:W-:Y:S05]  /*53a0*/  BSYNC.RECONVERGENT B1 ;  /* 0x0000000000017941 */ /* 0x000fea0003800200 */
.L_x_1007:
        /* <DEDUP_REMOVED lines=17> */
.L_x_1010:
[----:B------:R-:W-:Y:S05]  /*54c0*/  BSYNC.RECONVERGENT B1 ;  /* 0x0000000000017941 */ /* 0x000fea0003800200 */
.L_x_1009:
        /* <DEDUP_REMOVED lines=16> */
.L_x_932:
[----:B------:R-:W-:Y:S05]  /*55d0*/  BSYNC.RECONVERGENT B0 ;  /* 0x0000000000007941 */ /* 0x000fea0003800200 */
.L_x_899:
[----:B------:R-:W-:Y:S05]  /*55e0*/  @P1 EXIT ;  /* 0x000000000000194d */ /* 0x000fea0003800000 */
[----:B0-234-:R-:W0:Y:S01]  /*55f0*/  LDC.64 R2, c[0x0][0x390] ;  /* 0x0000e400ff027b82 */ /* 0x01de220000000a00 */
[----:B------:R-:W-:-:S04]  /*5600*/  LOP3.LUT R7, R7, R6, RZ, 0x3c, !PT ;  /* 0x0000000607077212 */ /* 0x000fc800078e3cff */
[----:B------:R-:W-:-:S04]  /*5610*/  LOP3.LUT R6, R7, R6, RZ, 0x3c, !PT ;  /* 0x0000000607067212 */ /* 0x000fc800078e3cff */
[----:B------:R-:W-:-:S05]  /*5620*/  LOP3.LUT R7, R7, R6, RZ, 0x3c, !PT ;  /* 0x0000000607077212 */ /* 0x000fca00078e3cff */
[----:B0-----:R-:W-:Y:S04]  /*5630*/  STG.E.64 desc[UR8][R2.64+0x8], R6 ;  /* 0x0000080602007986 */ /* 0x001fe8000c101b08 */
[----:B------:R-:W-:Y:S01]  /*5640*/  STG.E desc[UR8][R2.64], R8 ;  /* 0x0000000802007986 */ /* 0x000fe2000c101908 */
[----:B------:R-:W-:Y:S05]  /*5650*/  EXIT ;  /* 0x000000000000794d */ /* 0x000fea0003800000 */
.L_x_1011:
        /* <DEDUP_REMOVED lines=10> */
.L_x_2324:


//--------------------- .text._ZN6thrust24THRUST_300001_SM_1000_NS8cuda_cub4core6detail13_kernel_agentINS1_8__reduce11ReduceAgentIPN4cuda3std3__45tupleIJNSA_IJflEEESB_EEESD_SC_lNS1_9__extrema12arg_minmax_fIflNS9_4lessIfEEEEEEJSD_SD_iSI_EEEvDpT0_ --------------------------
	.section	.text._ZN6thrust24THRUST_300001_SM_1000_NS8cuda_cub4core6detail13_kernel_agentINS1_8__reduce11ReduceAgentIPN4cuda3std3__45tupleIJNSA_IJflEEESB_EEESD_SC_lNS1_9__extrema12arg_minmax_fIflNS9_4lessIfEEEEEEJSD_SD_iSI_EEEvDpT0_,"ax",@progbits
	.align	128
        .global         _ZN6thrust24THRUST_300001_SM_1000_NS8cuda_cub4core6detail13_kernel_agentINS1_8__reduce11ReduceAgentIPN4cuda3std3__45tupleIJNSA_IJflEEESB_EEESD_SC_lNS1_9__extrema12arg_minmax_fIflNS9_4lessIfEEEEEEJSD_SD_iSI_EEEvDpT0_
        .type           _ZN6thrust24THRUST_300001_SM_1000_NS8cuda_cub4core6detail13_kernel_agentINS1_8__reduce11ReduceAgentIPN4cuda3std3__45tupleIJNSA_IJflEEESB_EEESD_SC_lNS1_9__extrema12arg_minmax_fIflNS9_4lessIfEEEEEEJSD_SD_iSI_EEEvDpT0_,@function
        .size           _ZN6thrust24THRUST_300001_SM_1000_NS8cuda_cub4core6detail13_kernel_agentINS1_8__reduce11ReduceAgentIPN4cuda3std3__45tupleIJNSA_IJflEEESB_EEESD_SC_lNS1_9__extrema12arg_minmax_fIflNS9_4lessIfEEEEEEJSD_SD_iSI_EEEvDpT0_,(.L_x_2325 - _ZN6thrust24THRUST_300001_SM_1000_NS8cuda_cub4core6detail13_kernel_agentINS1_8__reduce11ReduceAgentIPN4cuda3std3__45tupleIJNSA_IJflEEESB_EEESD_SC_lNS1_9__extrema12arg_minmax_fIflNS9_4lessIfEEEEEEJSD_SD_iSI_EEEvDpT0_)
        .other          _ZN6thrust24THRUST_300001_SM_1000_NS8cuda_cub4core6detail13_kernel_agentINS1_8__reduce11ReduceAgentIPN4cuda3std3__45tupleIJNSA_IJflEEESB_EEESD_SC_lNS1_9__extrema12arg_minmax_fIflNS9_4lessIfEEEEEEJSD_SD_iSI_EEEvDpT0_,@"STO_CUDA_ENTRY STV_DEFAULT"
_ZN6thrust24THRUST_300001_SM_1000_NS8cuda_cub4core6detail13_kernel_agentINS1_8__reduce11ReduceAgentIPN4cuda3std3__45tupleIJNSA_IJflEEESB_EEESD_SC_lNS1_9__extrema12arg_minmax_fIflNS9_4lessIfEEEEEEJSD_SD_iSI_EEEvDpT0_:
.text._ZN6thrust24THRUST_300001_SM_1000_NS8cuda_cub4core6detail13_kernel_agentINS1_8__reduce11ReduceAgentIPN4cuda3std3__45tupleIJNSA_IJflEEESB_EEESD_SC_lNS1_9__extrema12arg_minmax_fIflNS9_4lessIfEEEEEEJSD_SD_iSI_EEEvDpT0_:
        /* <DEDUP_REMOVED lines=9> */
[----:B------:R-:W-:Y:S01]  /*0090*/  IMAD.MOV.U32 R20, RZ, RZ, RZ ;  /* 0x000000ffff147224 */ /* 0x000fe200078e00ff */
[----:B------:R-:W-:Y:S01]  /*00a0*/  CS2R R2, SRZ ;  /* 0x0000000000027805 */ /* 0x000fe2000001ff00 */
[----:B------:R-:W-:Y:S01]  /*00b0*/  IMAD.MOV.U32 R15, RZ, RZ, RZ ;  /* 0x000000ffff0f7224 */ /* 0x000fe200078e00ff */
[----:B------:R-:W-:Y:S01]  /*00c0*/  CS2R R4, SRZ ;  /* 0x0000000000047805 */ /* 0x000fe2000001ff00 */
[----:B------:R-:W2:Y:S01]  /*00d0*/  LDCU UR4, c[0x0][0x390] ;  /* 0x00007200ff0477ac */ /* 0x000ea20008000800 */
[----:B-1----:R-:W-:-:S13]  /*00e0*/  ISETP.GE.AND P0, PT, R0, UR5, PT ;  /* 0x0000000500007c0c */ /* 0x002fda000bf06270 */
[----:B------:R-:W1:Y:S01]  /*00f0*/  @!P0 LDC.64 R6, c[0x0][0x380] ;  /* 0x0000e000ff068b82 */ /* 0x000e620000000a00 */
[----:B------:R-:W-:Y:S02]  /*0100*/  IMAD.MOV.U32 R19, RZ, RZ, R0 ;  /* 0x000000ffff137224 */ /* 0x000fe400078e0000 */
[C---:B------:R-:W-:Y:S01]  /*0110*/  @!P0 VIADD R19, R0.reuse, 0x100 ;  /* 0x0000010000138836 */ /* 0x040fe20000000000 */
[----:B------:R-:W-:Y:S01]  /*0120*/  BSSY.RECONVERGENT B2, `(.L_x_1014) ;  /* 0x00000ef000027945 */ /* 0x000fe20003800200 */
[----:B-1----:R-:W-:-:S05]  /*0130*/  @!P0 IMAD.WIDE.U32 R6, R0, 0x20, R6 ;  /* 0x0000002000068825 */ /* 0x002fca00078e0006 */
[----:B0-----:R0:W5:Y:S04]  /*0140*/  @!P0 LDG.E.CONSTANT R20, desc[UR8][R6.64] ;  /* 0x0000000806148981 */ /* 0x001168000c1e9900 */
[----:B------:R0:W5:Y:S04]  /*0150*/  @!P0 LDG.E.64.CONSTANT R2, desc[UR8][R6.64+0x8] ;  /* 0x0000080806028981 */ /* 0x000168000c1e9b00 */
[----:B------:R0:W5:Y:S04]  /*0160*/  @!P0 LDG.E.CONSTANT R15, desc[UR8][R6.64+0x10] ;  /* 0x00001008060f8981 */ /* 0x000168000c1e9900 */
[----:B------:R0:W5:Y:S01]  /*0170*/  @!P0 LDG.E.64.CONSTANT R4, desc[UR8][R6.64+0x18] ;  /* 0x0000180806048981 */ /* 0x000162000c1e9b00 */
[----:B------:R-:W-:-:S13]  /*0180*/  ISETP.GE.AND P0, PT, R19, UR5, PT ;  /* 0x0000000513007c0c */ /* 0x000fda000bf06270 */
[----:B0-2---:R-:W-:Y:S05]  /*0190*/  @P0 BRA `(.L_x_1015) ;  /* 0x0000000c009c0947 */ /* 0x005fea0003800000 */
[----:B------:R-:W-:Y:S01]  /*01a0*/  LOP3.LUT R12, RZ, R19, RZ, 0x33, !PT ;  /* 0x00000013ff0c7212 */ /* 0x000fe200078e33ff */
        /* <DEDUP_REMOVED lines=9> */
[----:B0-----:R-:W-:-:S07]  /*0240*/  IMAD.WIDE.U32 R6, R19, 0x20, R6 ;  /* 0x0000002013067825 */ /* 0x001fce00078e0006 */
.L_x_1022:
[----:B------:R-:W2:Y:S04]  /*0250*/  LDG.E.CONSTANT R21, desc[UR8][R6.64] ;  /* 0x0000000806157981 */ /* 0x000ea8000c1e9900 */
[----:B------:R-:W3:Y:S04]  /*0260*/  LDG.E.CONSTANT R16, desc[UR8][R6.64+0x10] ;  /* 0x0000100806107981 */ /* 0x000ee8000c1e9900 */
[----:B-----5:R0:W5:Y:S01]  /*0270*/  LDG.E.64.CONSTANT R8, desc[UR8][R6.64+0x18] ;  /* 0x0000180806087981 */ /* 0x020162000c1e9b00 */
[----:B------:R-:W-:Y:S01]  /*0280*/  VIADD R10, R10, 0x1 ;  /* 0x000000010a0a7836 */ /* 0x000fe20000000000 */
[----:B------:R-:W-:Y:S01]  /*0290*/  BSSY.RECONVERGENT B3, `(.L_x_1018) ;  /* 0x0000017000037945 */ /* 0x000fe20003800200 */
[----:B------:R-:W-:-:S02]  /*02a0*/  IMAD.MOV.U32 R13, RZ, RZ, R4 ;  /* 0x000000ffff0d7224 */ /* 0x000fc400078e0004 */
[----:B------:R-:W-:Y:S01]  /*02b0*/  IMAD.MOV.U32 R17, RZ, RZ, R5 ;  /* 0x000000ffff117224 */ /* 0x000fe200078e0005 */
[----:B------:R-:W-:Y:S02]  /*02c0*/  ISETP.NE.AND P2, PT, R10, RZ, PT ;  /* 0x000000ff0a00720c */ /* 0x000fe40003f45270 */
[----:B--2---:R-:W-:Y:S02]  /*02d0*/  FSETP.GEU.AND P0, PT, R20, R21, PT ;  /* 0x000000151400720b */ /* 0x004fe40003f0e000 */
[----:B---3--:R-:W-:-:S11]  /*02e0*/  FSETP.GEU.AND P3, PT, R15, R16, PT ;  /* 0x000000100f00720b */ /* 0x008fd60003f6e000 */
[----:B0-----:R-:W-:Y:S05]  /*02f0*/  @!P0 BRA `(.L_x_1019) ;  /* 0x0000000000408947 */ /* 0x001fea0003800000 */
[----:B------:R-:W2:Y:S01]  /*0300*/  LDG.E.64.CONSTANT R4, desc[UR8][R6.64+0x8] ;  /* 0x0000080806047981 */ /* 0x000ea2000c1e9b00 */
[----:B------:R-:W-:Y:S01]  /*0310*/  FSETP.GEU.AND P4, PT, R21, R20, PT ;  /* 0x000000141500720b */ /* 0x000fe20003f8e000 */
[----:B------:R-:W-:Y:S02]  /*0320*/  IMAD.MOV.U32 R11, RZ, RZ, R2 ;  /* 0x000000ffff0b7224 */ /* 0x000fe400078e0002 */
[----:B------:R-:W-:Y:S02]  /*0330*/  IMAD.MOV.U32 R2, RZ, RZ, R20 ;  /* 0x000000ffff027224 */ /* 0x000fe400078e0014 */
[----:B------:R-:W-:-:S08]  /*0340*/  IMAD.MOV.U32 R20, RZ, RZ, R21 ;  /* 0x000000ffff147224 */ /* 0x000fd000078e0015 */
[CC--:B--2---:R-:W-:Y:S02]  /*0350*/  @P4 ISETP.LT.U32.AND P1, PT, R11.reuse, R4.reuse, PT ;  /* 0x000000040b00420c */ /* 0x0c4fe40003f21070 */
[-C--:B------:R-:W-:Y:S02]  /*0360*/  @P4 ISETP.GE.U32.AND P0, PT, R11, R4.reuse, PT ;  /* 0x000000040b00420c */ /* 0x080fe40003f06070 */
[CC--:B------:R-:W-:Y:S02]  /*0370*/  @P4 ISETP.LT.AND.EX P1, PT, R3.reuse, R5.reuse, PT, P1 ;  /* 0x000000050300420c */ /* 0x0c0fe40003f21310 */
[-C--:B------:R-:W-:Y:S02]  /*0380*/  @P4 ISETP.GE.AND.EX P0, PT, R3, R5.reuse, PT, P0 ;  /* 0x000000050300420c */ /* 0x080fe40003f06300 */
[----:B------:R-:W-:Y:S02]  /*0390*/  @P4 SEL R11, R11, R4, P1 ;  /* 0x000000040b0b4207 */ /* 0x000fe40000800000 */
[----:B------:R-:W-:Y:S01]  /*03a0*/  @P4 SEL R14, R3, R5, P1 ;  /* 0x00000005030e4207 */ /* 0x000fe20000800000 */
[----:B------:R-:W-:Y:S01]  /*03b0*/  IMAD.MOV.U32 R3, RZ, RZ, R5 ;  /* 0x000000ffff037224 */ /* 0x000fe200078e0005 */
[----:B------:R-:W-:Y:S01]  /*03c0*/  @P4 FSEL R20, R2, R21, !P0 ;  /* 0x0000001502144208 */ /* 0x000fe20004000000 */
[----:B------:R-:W-:-:S02]  /*03d0*/  IMAD.MOV.U32 R2, RZ, RZ, R4 ;  /* 0x000000ffff027224 */ /* 0x000fc400078e0004 */
[----:B------:R-:W-:Y:S02]  /*03e0*/  @P4 IMAD.MOV.U32 R2, RZ, RZ, R11 ;  /* 0x000000ffff024224 */ /* 0x000fe400078e000b */
[----:B------:R-:W-:-:S07]  /*03f0*/  @P4 IMAD.MOV.U32 R3, RZ, RZ, R14 ;  /* 0x000000ffff034224 */ /* 0x000fce00078e000e */
.L_x_1019:
[----:B------:R-:W-:Y:S05]  /*0400*/  BSYNC.RECONVERGENT B3 ;  /* 0x0000000000037941 */ /* 0x000fea0003800200 */
.L_x_1018:
[----:B------:R-:W-:Y:S01]  /*0410*/  BSSY.RECONVERGENT B3, `(.L_x_1020) ;  /* 0x0000013000037945 */ /* 0x000fe20003800200 */
[----:B------:R-:W-:Y:S02]  /*0420*/  IMAD.MOV.U32 R11, RZ, RZ, R15 ;  /* 0x000000ffff0b7224 */ /* 0x000fe400078e000f */
[----:B-----5:R-:W-:Y:S02]  /*0430*/  IMAD.MOV.U32 R4, RZ, RZ, R8 ;  /* 0x000000ffff047224 */ /* 0x020fe400078e0008 */
[----:B------:R-:W-:Y:S02]  /*0440*/  IMAD.MOV.U32 R5, RZ, RZ, R9 ;  /* 0x000000ffff057224 */ /* 0x000fe400078e0009 */
[----:B------:R-:W-:Y:S01]  /*0450*/  IMAD.MOV.U32 R15, RZ, RZ, R16 ;  /* 0x000000ffff0f7224 */ /* 0x000fe200078e0010 */
[----:B------:R-:W-:Y:S06]  /*0460*/  @!P3 BRA `(.L_x_1021) ;  /* 0x000000000034b947 */ /* 0x000fec0003800000 */
        /* <DEDUP_REMOVED lines=13> */
.L_x_1021:
[----:B------:R-:W-:Y:S05]  /*0540*/  BSYNC.RECONVERGENT B3 ;  /* 0x0000000000037941 */ /* 0x000fea0003800200 */
.L_x_1020:
[----:B------:R-:W-:Y:S01]  /*0550*/  IADD3 R6, P0, PT, R6, 0x2000, RZ ;  /* 0x0000200006067810 */ /* 0x000fe20007f1e0ff */
[----:B------:R-:W-:-:S04]  /*0560*/  VIADD R19, R19, 0x100 ;  /* 0x0000010013137836 */ /* 0x000fc80000000000 */
[----:B------:R-:W-:Y:S01]  /*0570*/  IMAD.X R7, RZ, RZ, R7, P0 ;  /* 0x000000ffff077224 */ /* 0x000fe200000e0607 */
[----:B------:R-:W-:Y:S07]  /*0580*/  @P2 BRA `(.L_x_1022) ;  /* 0xfffffffc00302947 */ /* 0x000fee000383ffff */
.L_x_1017:
[----:B------:R-:W-:Y:S05]  /*0590*/  BSYNC.RECONVERGENT B1 ;  /* 0x0000000000017941 */ /* 0x000fea0003800200 */
.L_x_1016:
[----:B------:R-:W0:Y:S01]  /*05a0*/  LDC.64 R10, c[0x0][0x380] ;  /* 0x0000e000ff0a7b82 */ /* 0x000e220000000a00 */
[----:B------:R-:W-:-:S13]  /*05b0*/  ISETP.GE.U32.AND P0, PT, R12, 0x300, PT ;  /* 0x000003000c00780c */ /* 0x000fda0003f06070 */
[----:B------:R-:W-:Y:S05]  /*05c0*/  @!P0 BRA `(.L_x_1015) ;  /* 0x0000000800908947 */ /* 0x000fea0003800000 */
.L_x_1039:
[----:B0-----:R-:W-:-:S05]  /*05d0*/  IMAD.WIDE R8, R19, 0x20, R10 ;  /* 0x0000002013087825 */ /* 0x001fca00078e020a */
[----:B------:R-:W2:Y:S04]  /*05e0*/  LDG.E.CONSTANT R21, desc[UR8][R8.64] ;  /* 0x0000000808157981 */ /* 0x000ea8000c1e9900 */
[----:B------:R-:W3:Y:S04]  /*05f0*/  LDG.E.CONSTANT R22, desc[UR8][R8.64+0x10] ;  /* 0x0000100808167981 */ /* 0x000ee8000c1e9900 */
[----:B-----5:R0:W5:Y:S04]  /*0600*/  LDG.E.CONSTANT R29, desc[UR8][R8.64+0x2000] ;  /* 0x00200008081d7981 */ /* 0x020168000c1e9900 */
[----:B------:R0:W5:Y:S04]  /*0610*/  LDG.E.CONSTANT R14, desc[UR8][R8.64+0x2010] ;  /* 0x00201008080e7981 */ /* 0x000168000c1e9900 */
[----:B------:R0:W5:Y:S04]  /*0620*/  LDG.E.64.CONSTANT R12, desc[UR8][R8.64+0x18] ;  /* 0x00001808080c7981 */ /* 0x000168000c1e9b00 */
[----:B------:R0:W5:Y:S01]  /*0630*/  LDG.E.64.CONSTANT R6, desc[UR8][R8.64+0x2018] ;  /* 0x0020180808067981 */ /* 0x000162000c1e9b00 */
[----:B------:R-:W-:Y:S01]  /*0640*/  BSSY.RECONVERGENT B1, `(.L_x_1023) ;  /* 0x0000013000017945 */ /* 0x000fe20003800200 */
[----:B------:R-:W-:-:S02]  /*0650*/  IMAD.MOV.U32 R27, RZ, RZ, R2 ;  /* 0x000000ffff1b7224 */ /* 0x000fc400078e0002 */
[----:B------:R-:W-:Y:S02]  /*0660*/  IMAD.MOV.U32 R25, RZ, RZ, R3 ;  /* 0x000000ffff197224 */ /* 0x000fe400078e0003 */
[----:B------:R-:W-:Y:S01]  /*0670*/  IMAD.MOV.U32 R18, RZ, RZ, R20 ;  /* 0x000000ffff127224 */ /* 0x000fe200078e0014 */
[----:B--2---:R-:W-:Y:S02]  /*0680*/  FSETP.GEU.AND P0, PT, R20, R21, PT ;  /* 0x000000151400720b */ /* 0x004fe40003f0e000 */
[----:B---3--:R-:W-:-:S11]  /*0690*/  FSETP.GEU.AND P2, PT, R15, R22, PT ;  /* 0x000000160f00720b */ /* 0x008fd60003f4e000 */
[----:B0-----:R-:W-:Y:S05]  /*06a0*/  @!P0 BRA `(.L_x_1024) ;  /* 0x0000000000308947 */ /* 0x001fea0003800000 */
[----:B------:R-:W2:Y:S01]  /*06b0*/  LDG.E.64.CONSTANT R16, desc[UR8][R8.64+0x8] ;  /* 0x0000080808107981 */ /* 0x000ea2000c1e9b00 */
[----:B------:R-:W-:Y:S01]  /*06c0*/  FSETP.GEU.AND P3, PT, R21, R20, PT ;  /* 0x000000141500720b */ /* 0x000fe20003f6e000 */
[----:B------:R-:W-:-:S12]  /*06d0*/  IMAD.MOV.U32 R18, RZ, RZ, R21 ;  /* 0x000000ffff127224 */ /* 0x000fd800078e0015 */
[CC--:B--2---:R-:W-:Y:S01]  /*06e0*/  @P3 ISETP.GE.U32.AND P0, PT, R2.reuse, R16.reuse, PT ;  /* 0x000000100200320c */ /* 0x0c4fe20003f06070 */
[----:B------:R-:W-:Y:S01]  /*06f0*/  IMAD.MOV.U32 R27, RZ, RZ, R16 ;  /* 0x000000ffff1b7224 */ /* 0x000fe200078e0010 */
[-C--:B------:R-:W-:Y:S01]  /*0700*/  @P3 ISETP.LT.U32.AND P1, PT, R2, R16.reuse, PT ;  /* 0x000000100200320c */ /* 0x080fe20003f21070 */
[----:B------:R-:W-:Y:S01]  /*0710*/  IMAD.MOV.U32 R25, RZ, RZ, R17 ;  /* 0x000000ffff197224 */ /* 0x000fe200078e0011 */
[CC--:B------:R-:W-:Y:S02]  /*0720*/  @P3 ISETP.GE.AND.EX P0, PT, R3.reuse, R17.reuse, PT, P0 ;  /* 0x000000110300320c */ /* 0x0c0fe40003f06300 */
[----:B------:R-:W-:Y:S02]  /*0730*/  @P3 ISETP.LT.AND.EX P1, PT, R3, R17, PT, P1 ;  /* 0x000000110300320c */ /* 0x000fe40003f21310 */
[----:B------:R-:W-:Y:S02]  /*0740*/  @P3 FSEL R18, R20, R21, !P0 ;  /* 0x0000001514123208 */ /* 0x000fe40004000000 */
[----:B------:R-:W-:-:S02]  /*0750*/  @P3 SEL R27, R2, R16, P1 ;  /* 0x00000010021b3207 */ /* 0x000fc40000800000 */
[----:B------:R-:W-:-:S07]  /*0760*/  @P3 SEL R25, R3, R17, P1 ;  /* 0x0000001103193207 */ /* 0x000fce0000800000 */
.L_x_1024:
[----:B------:R-:W-:Y:S05]  /*0770*/  BSYNC.RECONVERGENT B1 ;  /* 0x0000000000017941 */ /* 0x000fea0003800200 */
.L_x_1023:
[----:B------:R-:W-:Y:S01]  /*0780*/  BSSY.RECONVERGENT B1, `(.L_x_1025) ;  /* 0x0000010000017945 */ /* 0x000fe20003800200 */
[----:B------:R-:W-:Y:S02]  /*0790*/  IMAD.MOV.U32 R23, RZ, RZ, R22 ;  /* 0x000000ffff177224 */ /* 0x000fe400078e0016 */
[----:B-----5:R-:W-:Y:S02]  /*07a0*/  IMAD.MOV.U32 R21, RZ, RZ, R12 ;  /* 0x000000ffff157224 */ /* 0x020fe400078e000c */
        /* <DEDUP_REMOVED lines=13> */
.L_x_1026:
[----:B------:R-:W-:Y:S05]  /*0880*/  BSYNC.RECONVERGENT B1 ;  /* 0x0000000000017941 */ /* 0x000fea0003800200 */
.L_x_1025:
[----:B------:R-:W-:Y:S01]  /*0890*/  FSETP.GEU.AND P0, PT, R18, R29, PT ;  /* 0x0000001d1200720b */ /* 0x000fe20003f0e000 */
[----:B------:R-:W-:Y:S01]  /*08a0*/  BSSY.RECONVERGENT B1, `(.L_x_1027) ;  /* 0x0000011000017945 */ /* 0x000fe20003800200 */
[----:B------:R-:W-:Y:S02]  /*08b0*/  IMAD.MOV.U32 R16, RZ, RZ, R27 ;  /* 0x000000ffff107224 */ /* 0x000fe400078e001b */
[----:B------:R-:W-:Y:S02]  /*08c0*/  IMAD.MOV.U32 R15, RZ, RZ, R25 ;  /* 0x000000ffff0f7224 */ /* 0x000fe400078e0019 */
[----:B------:R-:W-:-:S07]  /*08d0*/  IMAD.MOV.U32 R13, RZ, RZ, R18 ;  /* 0x000000ffff0d7224 */ /* 0x000fce00078e0012 */
[----:B------:R-:W-:Y:S05]  /*08e0*/  @!P0 BRA `(.L_x_1028) ;  /* 0x0000000000308947 */ /* 0x000fea0003800000 */
        /* <DEDUP_REMOVED lines=12> */
.L_x_1028:
[----:B------:R-:W-:Y:S05]  /*09b0*/  BSYNC.RECONVERGENT B1 ;  /* 0x0000000000017941 */ /* 0x000fea0003800200 */
.L_x_1027:
[----:B------:R0:W5:Y:S04]  /*09c0*/  LDG.E.CONSTANT R22, desc[UR8][R8.64+0x4000] ;  /* 0x0040000808167981 */ /* 0x000168000c1e9900 */
[----:B------:R0:W5:Y:S04]  /*09d0*/  LDG.E.CONSTANT R29, desc[UR8][R8.64+0x4010] ;  /* 0x00401008081d7981 */ /* 0x000168000c1e9900 */
[----:B------:R0:W5:Y:S04]  /*09e0*/  LDG.E.CONSTANT R18, desc[UR8][R8.64+0x6000] ;  /* 0x0060000808127981 */ /* 0x000168000c1e9900 */
[----:B------:R0:W5:Y:S04]  /*09f0*/  LDG.E.CONSTANT R12, desc[UR8][R8.64+0x6010] ;  /* 0x00601008080c7981 */ /* 0x000168000c1e9900 */
[----:B------:R0:W5:Y:S04]  /*0a00*/  LDG.E.64.CONSTANT R2, desc[UR8][R8.64+0x4018] ;  /* 0x0040180808027981 */ /* 0x000168000c1e9b00 */
[----:B------:R0:W5:Y:S01]  /*0a10*/  LDG.E.64.CONSTANT R4, desc[UR8][R8.64+0x6018] ;  /* 0x0060180808047981 */ /* 0x000162000c1e9b00 */
[----:B------:R-:W-:Y:S01]  /*0a20*/  FSETP.GEU.AND P0, PT, R23, R14, PT ;  /* 0x0000000e1700720b */ /* 0x000fe20003f0e000 */
[----:B------:R-:W-:Y:S01]  /*0a30*/  BSSY.RECONVERGENT B1, `(.L_x_1029) ;  /* 0x0000010000017945 */ /* 0x000fe20003800200 */
[----:B------:R-:W-:-:S02]  /*0a40*/  IMAD.MOV.U32 R20, RZ, RZ, R14 ;  /* 0x000000ffff147224 */ /* 0x000fc400078e000e */
[----:B------:R-:W-:Y:S02]  /*0a50*/  IMAD.MOV.U32 R27, RZ, RZ, R6 ;  /* 0x000000ffff1b7224 */ /* 0x000fe400078e0006 */
[----:B------:R-:W-:-:S07]  /*0a60*/  IMAD.MOV.U32 R25, RZ, RZ, R7 ;  /* 0x000000ffff197224 */ /* 0x000fce00078e0007 */
[----:B0-----:R-:W-:Y:S05]  /*0a70*/  @!P0 BRA `(.L_x_1030) ;  /* 0x00000000002c8947 */ /* 0x001fea0003800000 */
        /* <DEDUP_REMOVED lines=10> */
[----:B------:R-:W-:-:S07]  /*0b20*/  @P2 FSEL R20, R23, R14, !P0 ;  /* 0x0000000e17142208 */ /* 0x000fce0004000000 */
.L_x_1030:
[----:B------:R-:W-:Y:S05]  /*0b30*/  BSYNC.RECONVERGENT B1 ;  /* 0x0000000000017941 */ /* 0x000fea0003800200 */
.L_x_1029:
[----:B-----5:R-:W-:Y:S01]  /*0b40*/  FSETP.GEU.AND P0, PT, R13, R22, PT ;  /* 0x000000160d00720b */ /* 0x020fe20003f0e000 */
        /* <DEDUP_REMOVED lines=10> */
[C---:B------:R-:W-:Y:S01]  /*0bf0*/  @P2 ISETP.LT.U32.AND P1, PT, R16.reuse, R6, PT ;  /* 0x000000061000220c */ /* 0x040fe20003f21070 */
[----:B------:R-:W-:Y:S01]  /*0c00*/  IMAD.MOV.U32 R14, RZ, RZ, R7 ;  /* 0x000000ffff0e7224 */ /* 0x000fe200078e0007 */
[CC--:B------:R-:W-:Y:S02]  /*0c10*/  @P2 ISETP.GE.AND.EX P0, PT, R15.reuse, R7.reuse, PT, P0 ;  /* 0x000000070f00220c */ /* 0x0c0fe40003f06300 */
[----:B------:R-:W-:Y:S02]  /*0c20*/  @P2 ISETP.LT.AND.EX P1, PT, R15, R7, PT, P1 ;  /* 0x000000070f00220c */ /* 0x000fe40003f21310 */
[----:B------:R-:W-:Y:S02]  /*0c30*/  @P2 FSEL R17, R13, R22, !P0 ;  /* 0x000000160d112208 */ /* 0x000fe40004000000 */
[----:B------:R-:W-:-:S02]  /*0c40*/  @P2 SEL R21, R16, R6, P1 ;  /* 0x0000000610152207 */ /* 0x000fc40000800000 */
[----:B------:R-:W-:-:S07]  /*0c50*/  @P2 SEL R14, R15, R7, P1 ;  /* 0x000000070f0e2207 */ /* 0x000fce0000800000 */
.L_x_1032:
[----:B------:R-:W-:Y:S05]  /*0c60*/  BSYNC.RECONVERGENT B1 ;  /* 0x0000000000017941 */ /* 0x000fea0003800200 */
.L_x_1031:
        /* <DEDUP_REMOVED lines=17> */
.L_x_1034:
[----:B------:R-:W-:Y:S05]  /*0d80*/  BSYNC.RECONVERGENT B1 ;  /* 0x0000000000017941 */ /* 0x000fea0003800200 */
.L_x_1033:
        /* <DEDUP_REMOVED lines=9> */
[CC--:B--2---:R-:W-:Y:S02]  /*0e20*/  @P2 ISETP.LT.U32.AND P1, PT, R21.reuse, R2.reuse, PT ;  /* 0x000000021500220c */ /* 0x0c4fe40003f21070 */
[CC--:B------:R-:W-:Y:S02]  /*0e30*/  @P2 ISETP.GE.U32.AND P0, PT, R21.reuse, R2.reuse, PT ;  /* 0x000000021500220c */ /* 0x0c0fe40003f06070 */
[CC--:B------:R-:W-:Y:S02]  /*0e40*/  @P2 ISETP.LT.AND.EX P1, PT, R14.reuse, R3.reuse, PT, P1 ;  /* 0x000000030e00220c */ /* 0x0c0fe40003f21310 */
[CC--:B------:R-:W-:Y:S02]  /*0e50*/  @P2 ISETP.GE.AND.EX P0, PT, R14.reuse, R3.reuse, PT, P0 ;  /* 0x000000030e00220c */ /* 0x0c0fe40003f06300 */
[----:B------:R-:W-:Y:S02]  /*0e60*/  @P2 SEL R21, R21, R2, P1 ;  /* 0x0000000215152207 */ /* 0x000fe40000800000 */
[----:B------:R-:W-:-:S02]  /*0e70*/  @P2 SEL R14, R14, R3, P1 ;  /* 0x000000030e0e2207 */ /* 0x000fc40000800000 */
[----:B------:R-:W-:Y:S01]  /*0e80*/  @P2 FSEL R20, R17, R18, !P0 ;  /* 0x0000001211142208 */ /* 0x000fe20004000000 */
[----:B------:R-:W-:Y:S02]  /*0e90*/  @P2 IMAD.MOV.U32 R2, RZ, RZ, R21 ;  /* 0x000000ffff022224 */ /* 0x000fe400078e0015 */
[----:B------:R-:W-:-:S07]  /*0ea0*/  @P2 IMAD.MOV.U32 R3, RZ, RZ, R14 ;  /* 0x000000ffff032224 */ /* 0x000fce00078e000e */
.L_x_1036:
[----:B------:R-:W-:Y:S05]  /*0eb0*/  BSYNC.RECONVERGENT B1 ;  /* 0x0000000000017941 */ /* 0x000fea0003800200 */
.L_x_1035:
[----:B------:R-:W-:Y:S01]  /*0ec0*/  FSETP.GEU.AND P0, PT, R7, R12, PT ;  /* 0x0000000c0700720b */ /* 0x000fe20003f0e000 */
[----:B------:R-:W-:Y:S01]  /*0ed0*/  BSSY.RECONVERGENT B1, `(.L_x_1037) ;  /* 0x0000010000017945 */ /* 0x000fe20003800200 */
[----:B------:R-:W-:-:S11]  /*0ee0*/  IMAD.MOV.U32 R15, RZ, RZ, R12 ;  /* 0x000000ffff0f7224 */ /* 0x000fd600078e000c */
[----:B------:R-:W-:Y:S05]  /*0ef0*/  @!P0 BRA `(.L_x_1038) ;  /* 0x0000000000348947 */ /* 0x000fea0003800000 */
[----:B------:R-:W-:Y:S01]  /*0f00*/  FSETP.GEU.AND P2, PT, R12, R7, PT ;  /* 0x000000070c00720b */ /* 0x000fe20003f4e000 */
[----:B------:R-:W-:-:S12]  /*0f10*/  IMAD.MOV.U32 R15, RZ, RZ, R7 ;  /* 0x000000ffff0f7224 */ /* 0x000fd800078e0007 */
[CC--:B------:R-:W-:Y:S02]  /*0f20*/  @P2 ISETP.GE.U32.AND P0, PT, R13.reuse, R4.reuse, PT ;  /* 0x000000040d00220c */ /* 0x0c0fe40003f06070 */
[----:B------:R-:W-:Y:S02]  /*0f30*/  @P2 ISETP.LT.U32.AND P1, PT, R13, R4, PT ;  /* 0x000000040d00220c */ /* 0x000fe40003f21070 */
[CC--:B------:R-:W-:Y:S02]  /*0f40*/  @P2 ISETP.GE.AND.EX P0, PT, R23.reuse, R5.reuse, PT, P0 ;  /* 0x000000051700220c */ /* 0x0c0fe40003f06300 */
[-C--:B------:R-:W-:Y:S02]  /*0f50*/  @P2 ISETP.LT.AND.EX P1, PT, R23, R5.reuse, PT, P1 ;  /* 0x000000051700220c */ /* 0x080fe40003f21310 */
[----:B------:R-:W-:Y:S02]  /*0f60*/  @P2 FSEL R15, R7, R12, !P0 ;  /* 0x0000000c070f2208 */ /* 0x000fe40004000000 */
[----:B------:R-:W-:Y:S01]  /*0f70*/  @P2 SEL R6, R13, R4, P1 ;  /* 0x000000040d062207 */ /* 0x000fe20000800000 */
[----:B------:R-:W-:Y:S01]  /*0f80*/  IMAD.MOV.U32 R4, RZ, RZ, R13 ;  /* 0x000000ffff047224 */ /* 0x000fe200078e000d */
[----:B------:R-:W-:Y:S01]  /*0f90*/  @P2 SEL R7, R23, R5, P1 ;  /* 0x0000000517072207 */ /* 0x000fe20000800000 */
[----:B------:R-:W-:-:S02]  /*0fa0*/  IMAD.MOV.U32 R5, RZ, RZ, R23 ;  /* 0x000000ffff057224 */ /* 0x000fc400078e0017 */
[----:B------:R-:W-:Y:S02]  /*0fb0*/  @P2 IMAD.MOV.U32 R4, RZ, RZ, R6 ;  /* 0x000000ffff042224 */ /* 0x000fe400078e0006 */
[----:B------:R-:W-:-:S07]  /*0fc0*/  @P2 IMAD.MOV.U32 R5, RZ, RZ, R7 ;  /* 0x000000ffff052224 */ /* 0x000fce00078e0007 */
.L_x_1038:
[----:B------:R-:W-:Y:S05]  /*0fd0*/  BSYNC.RECONVERGENT B1 ;  /* 0x0000000000017941 */ /* 0x000fea0003800200 */
.L_x_1037:
[----:B------:R-:W-:-:S05]  /*0fe0*/  VIADD R19, R19, 0x400 ;  /* 0x0000040013137836 */ /* 0x000fca0000000000 */
[----:B------:R-:W-:-:S13]  /*0ff0*/  ISETP.GE.AND P0, PT, R19, UR4, PT ;  /* 0x0000000413007c0c */ /* 0x000fda000bf06270 */
[----:B------:R-:W-:Y:S05]  /*1000*/  @!P0 BRA `(.L_x_1039) ;  /* 0xfffffff400708947 */ /* 0x000fea000383ffff */
.L_x_1015:
[----:B------:R-:W-:Y:S05]  /*1010*/  BSYNC.RECONVERGENT B2 ;  /* 0x0000000000027941 */ /* 0x000fea0003800200 */
.L_x_1014:
[----:B------:R-:W1:Y:S02]  /*1020*/  LDCU UR6, c[0x0][0x390] ;  /* 0x00007200ff0677ac */ /* 0x000e640008000800 */
[----:B-1----:R-:W-:-:S09]  /*1030*/  UISETP.GE.AND UP0, UPT, UR6, 0x100, UPT ;  /* 0x000001000600788c */ /* 0x002fd2000bf06270 */
[----:B------:R-:W-:Y:S05]  /*1040*/  BRA.U !UP0, `(.L_x_1040) ;  /* 0x0000002108f87547 */ /* 0x000fea000b800000 */
[----:B------:R-:W1:Y:S01]  /*1050*/  S2R R13, SR_LANEID ;  /* 0x00000000000d7919 */ /* 0x000e620000000000 */
[----:B------:R-:W-:Y:S01]  /*1060*/  BSSY.RECONVERGENT B1, `(.L_x_1041) ;  /* 0x0000031000017945 */ /* 0x000fe20003800200 */
[----:B0----5:R-:W-:Y:S01]  /*1070*/  IMAD.MOV.U32 R10, RZ, RZ, R4 ;  /* 0x000000ffff0a7224 */ /* 0x021fe200078e0004 */
[----:B------:R0:W2:Y:S01]  /*1080*/  SHFL.DOWN PT, R11, R20, 0x1, 0x1f ;  /* 0x08201f00140b7f89 */ /* 0x0000a200000e0000 */
[----:B------:R-:W-:Y:S02]  /*1090*/  IMAD.MOV.U32 R7, RZ, RZ, R5 ;  /* 0x000000ffff077224 */ /* 0x000fe400078e0005 */
[----:B------:R-:W-:Y:S01]  /*10a0*/  IMAD.MOV.U32 R6, RZ, RZ, R15 ;  /* 0x000000ffff067224 */ /* 0x000fe200078e000f */
[----:B------:R0:W3:Y:S01]  /*10b0*/  SHFL.DOWN PT, R17, R2, 0x1, 0x1f ;  /* 0x08201f0002117f89 */ /* 0x0000e200000e0000 */
[----:B------:R-:W-:Y:S02]  /*10c0*/  IMAD.MOV.U32 R14, RZ, RZ, R2 ;  /* 0x000000ffff0e7224 */ /* 0x000fe400078e0002 */
[----:B------:R-:W-:Y:S01]  /*10d0*/  IMAD.MOV.U32 R9, RZ, RZ, R3 ;  /* 0x000000ffff097224 */ /* 0x000fe200078e0003 */
[----:B------:R0:W4:Y:S01]  /*10e0*/  SHFL.DOWN PT, R19, R3, 0x1, 0x1f ;  /* 0x08201f0003137f89 */ /* 0x00012200000e0000 */
[----:B------:R-:W-:-:S03]  /*10f0*/  IMAD.MOV.U32 R8, RZ, RZ, R20 ;  /* 0x000000ffff087224 */ /* 0x000fc600078e0014 */
[----:B------:R0:W0:Y:S04]  /*1100*/  SHFL.DOWN PT, R12, R15, 0x1, 0x1f ;  /* 0x08201f000f0c7f89 */ /* 0x00002800000e0000 */
[----:B------:R0:W0:Y:S04]  /*1110*/  SHFL.DOWN PT, R21, R4, 0x1, 0x1f ;  /* 0x08201f0004157f89 */ /* 0x00002800000e0000 */
[----:B------:R0:W0:Y:S01]  /*1120*/  SHFL.DOWN PT, R23, R5, 0x1, 0x1f ;  /* 0x08201f0005177f89 */ /* 0x00002200000e0000 */
[----:B-1----:R-:W-:-:S13]  /*1130*/  ISETP.GT.AND P0, PT, R13, 0x1e, PT ;  /* 0x0000001e0d00780c */ /* 0x002fda0003f04270 */
[----:B--234-:R-:W-:Y:S05]  /*1140*/  @P0 BRA `(.L_x_1042) ;  /* 0x0000000000880947 */ /* 0x01cfea0003800000 */
[----:B------:R-:W-:Y:S01]  /*1150*/  FSETP.GEU.AND P0, PT, R20, R11, PT ;  /* 0x0000000b1400720b */ /* 0x000fe20003f0e000 */
[----:B------:R-:W-:Y:S01]  /*1160*/  BSSY.RECONVERGENT B2, `(.L_x_1043) ;  /* 0x0000012000027945 */ /* 0x000fe20003800200 */
[----:B0-----:R-:W-:Y:S01]  /*1170*/  FSETP.GEU.AND P2, PT, R15, R12, PT ;  /* 0x0000000c0f00720b */ /* 0x001fe20003f4e000 */
[----:B------:R-:W-:Y:S02]  /*1180*/  IMAD.MOV.U32 R14, RZ, RZ, R2 ;  /* 0x000000ffff0e7224 */ /* 0x000fe400078e0002 */
[----:B------:R-:W-:Y:S02]  /*1190*/  IMAD.MOV.U32 R9, RZ, RZ, R3 ;  /* 0x000000ffff097224 */ /* 0x000fe400078e0003 */
[----:B------:R-:W-:Y:S02]  /*11a0*/  IMAD.MOV.U32 R10, RZ, RZ, R21 ;  /* 0x000000ffff0a7224 */ /* 0x000fe400078e0015 */
[----:B------:R-:W-:-:S04]  /*11b0*/  IMAD.MOV.U32 R8, RZ, RZ, R20 ;  /* 0x000000ffff087224 */ /* 0x000fc800078e0014 */
        /* <DEDUP_REMOVED lines=12> */
.L_x_1044:
[----:B------:R-:W-:Y:S05]  /*1280*/  BSYNC.RECONVERGENT B2 ;  /* 0x0000000000027941 */ /* 0x000fea0003800200 */
.L_x_1043:
[----:B------:R-:W-:Y:S02]  /*1290*/  IMAD.MOV.U32 R7, RZ, RZ, R23 ;  /* 0x000000ffff077224 */ /* 0x000fe400078e0017 */
[----:B------:R-:W-:Y:S01]  /*12a0*/  IMAD.MOV.U32 R6, RZ, RZ, R12 ;  /* 0x000000ffff067224 */ /* 0x000fe200078e000c */
[----:B------:R-:W-:Y:S06]  /*12b0*/  @!P2 BRA `(.L_x_1042) ;  /* 0x00000000002ca947 */ /* 0x000fec0003800000 */
[----:B------:R-:W-:Y:S01]  /*12c0*/  FSETP.GT.AND P2, PT, R15, R12, PT ;  /* 0x0000000c0f00720b */ /* 0x000fe20003f44000 */
[----:B------:R-:W-:Y:S02]  /*12d0*/  IMAD.MOV.U32 R10, RZ, RZ, R4 ;  /* 0x000000ffff0a7224 */ /* 0x000fe400078e0004 */
[----:B------:R-:W-:Y:S02]  /*12e0*/  IMAD.MOV.U32 R7, RZ, RZ, R5 ;  /* 0x000000ffff077224 */ /* 0x000fe400078e0005 */
[----:B------:R-:W-:-:S08]  /*12f0*/  IMAD.MOV.U32 R6, RZ, RZ, R15 ;  /* 0x000000ffff067224 */ /* 0x000fd000078e000f */
[CC--:B------:R-:W-:Y:S02]  /*1300*/  @!P2 ISETP.GE.U32.AND P0, PT, R4.reuse, R21.reuse, PT ;  /* 0x000000150400a20c */ /* 0x0c0fe40003f06070 */
[C---:B------:R-:W-:Y:S02]  /*1310*/  @!P2 ISETP.LT.U32.AND P1, PT, R4.reuse, R21, PT ;  /* 0x000000150400a20c */ /* 0x040fe40003f21070 */
[CC--:B------:R-:W-:Y:S02]  /*1320*/  @!P2 ISETP.GE.AND.EX P0, PT, R5.reuse, R23.reuse, PT, P0 ;  /* 0x000000170500a20c */ /* 0x0c0fe40003f06300 */
[----:B------:R-:W-:Y:S02]  /*1330*/  @!P2 ISETP.LT.AND.EX P1, PT, R5, R23, PT, P1 ;  /* 0x000000170500a20c */ /* 0x000fe40003f21310 */
[----:B------:R-:W-:Y:S02]  /*1340*/  @!P2 FSEL R6, R15, R12, !P0 ;  /* 0x0000000c0f06a208 */ /* 0x000fe40004000000 */
[----:B------:R-:W-:-:S02]  /*1350*/  @!P2 SEL R10, R4, R21, P1 ;  /* 0x00000015040aa207 */ /* 0x000fc40000800000 */
[----:B------:R-:W-:-:S07]  /*1360*/  @!P2 SEL R7, R5, R23, P1 ;  /* 0x000000170507a207 */ /* 0x000fce0000800000 */
.L_x_1042:
[----:B------:R-:W-:Y:S05]  /*1370*/  BSYNC.RECONVERGENT B1 ;  /* 0x0000000000017941 */ /* 0x000fea0003800200 */
.L_x_1041:
[----:B------:R-:W-:Y:S01]  /*1380*/  ISETP.GT.AND P0, PT, R13, 0x1d, PT ;  /* 0x0000001d0d00780c */ /* 0x000fe20003f04270 */
[----:B0-----:R0:W1:Y:S01]  /*1390*/  SHFL.DOWN PT, R15, R8, 0x2, 0x1f ;  /* 0x08401f00080f7f89 */ /* 0x00106200000e0000 */
[----:B------:R-:W-:Y:S01]  /*13a0*/  BSSY.RECONVERGENT B1, `(.L_x_1045) ;  /* 0x0000035000017945 */ /* 0x000fe20003800200 */
[----:B------:R-:W-:Y:S02]  /*13b0*/  IMAD.MOV.U32 R4, RZ, RZ, R10 ;  /* 0x000000ffff047224 */ /* 0x000fe400078e000a */
[----:B------:R0:W2:Y:S01]  /*13c0*/  SHFL.DOWN PT, R17, R14, 0x2, 0x1f ;  /* 0x08401f000e117f89 */ /* 0x0000a200000e0000 */
[----:B------:R-:W-:Y:S02]  /*13d0*/  IMAD.MOV.U32 R3, RZ, RZ, R7 ;  /* 0x000000ffff037224 */ /* 0x000fe400078e0007 */
[----:B------:R-:W-:Y:S01]  /*13e0*/  IMAD.MOV.U32 R2, RZ, RZ, R6 ;  /* 0x000000ffff027224 */ /* 0x000fe200078e0006 */
[----:B------:R0:W3:Y:S04]  /*13f0*/  SHFL.DOWN PT, R16, R9, 0x2, 0x1f ;  /* 0x08401f0009107f89 */ /* 0x0000e800000e0000 */
[----:B------:R0:W4:Y:S04]  /*1400*/  SHFL.DOWN PT, R19, R6, 0x2, 0x1f ;  /* 0x08401f0006137f89 */ /* 0x00012800000e0000 */
[----:B------:R0:W0:Y:S04]  /*1410*/  SHFL.DOWN PT, R21, R10, 0x2, 0x1f ;  /* 0x08401f000a157f89 */ /* 0x00002800000e0000 */
[----:B------:R0:W0:Y:S01]  /*1420*/  SHFL.DOWN PT, R18, R7, 0x2, 0x1f ;  /* 0x08401f0007127f89 */ /* 0x00002200000e0000 */
[----:B------:R-:W-:Y:S05]  /*1430*/  @P0 BRA `(.L_x_1046) ;  /* 0x0000000000ac0947 */ /* 0x000fea0003800000 */
[----:B-1----:R-:W-:Y:S01]  /*1440*/  FSETP.GEU.AND P0, PT, R8, R15, PT ;  /* 0x0000000f0800720b */ /* 0x002fe20003f0e000 */
[----:B------:R-:W-:Y:S01]  /*1450*/  BSSY.RECONVERGENT B2, `(.L_x_1047) ;  /* 0x0000012000027945 */ /* 0x000fe20003800200 */
[----:B----4-:R-:W-:Y:S01]  /*1460*/  FSETP.GEU.AND P2, PT, R6, R19, PT ;  /* 0x000000130600720b */ /* 0x010fe20003f4e000 */
[----:B------:R-:W-:Y:S02]  /*1470*/  IMAD.MOV.U32 R11, RZ, RZ, R14 ;  /* 0x000000ffff0b7224 */ /* 0x000fe400078e000e */
[----:B------:R-:W-:Y:S02]  /*1480*/  IMAD.MOV.U32 R12, RZ, RZ, R9 ;  /* 0x000000ffff0c7224 */ /* 0x000fe400078e0009 */
[----:B0-----:R-:W-:Y:S02]  /*1490*/  IMAD.MOV.U32 R4, RZ, RZ, R21 ;  /* 0x000000ffff047224 */ /* 0x001fe400078e0015 */
[----:B------:R-:W-:-:S04]  /*14a0*/  IMAD.MOV.U32 R5, RZ, RZ, R8 ;  /* 0x000000ffff057224 */ /* 0x000fc800078e0008 */
[----:B------:R-:W-:Y:S05]  /*14b0*/  @!P0 BRA `(.L_x_1048) ;  /* 0x00000000002c8947 */ /* 0x000fea0003800000 */
[----:B------:R-:W-:Y:S01]  /*14c0*/  FSETP.GT.AND P3, PT, R8, R15, PT ;  /* 0x0000000f0800720b */ /* 0x000fe20003f64000 */
[----:B--2---:R-:W-:Y:S02]  /*14d0*/  IMAD.MOV.U32 R11, RZ, RZ, R17 ;  /* 0x000000ffff0b7224 */ /* 0x004fe400078e0011 */
[----:B---3--:R-:W-:Y:S02]  /*14e0*/  IMAD.MOV.U32 R12, RZ, RZ, R16 ;  /* 0x000000ffff0c7224 */ /* 0x008fe400078e0010 */
        /* <DEDUP_REMOVED lines=8> */
.L_x_1048:
[----:B------:R-:W-:Y:S05]  /*1570*/  BSYNC.RECONVERGENT B2 ;  /* 0x0000000000027941 */ /* 0x000fea0003800200 */
.L_x_1047:
[----:B------:R-:W-:Y:S02]  /*1580*/  IMAD.MOV.U32 R3, RZ, RZ, R18 ;  /* 0x000000ffff037224 */ /* 0x000fe400078e0012 */
[----:B------:R-:W-:Y:S02]  /*1590*/  IMAD.MOV.U32 R2, RZ, RZ, R19 ;  /* 0x000000ffff027224 */ /* 0x000fe400078e0013 */
[----:B------:R-:W-:Y:S02]  /*15a0*/  IMAD.MOV.U32 R14, RZ, RZ, R11 ;  /* 0x000000ffff0e7224 */ /* 0x000fe400078e000b */
[----:B------:R-:W-:Y:S02]  /*15b0*/  IMAD.MOV.U32 R9, RZ, RZ, R12 ;  /* 0x000000ffff097224 */ /* 0x000fe400078e000c */
[----:B------:R-:W-:Y:S01]  /*15c0*/  IMAD.MOV.U32 R8, RZ, RZ, R5 ;  /* 0x000000ffff087224 */ /* 0x000fe200078e0005 */
[----:B------:R-:W-:Y:S06]  /*15d0*/  @!P2 BRA `(.L_x_1046) ;  /* 0x000000000044a947 */ /* 0x000fec0003800000 */
[----:B------:R-:W-:Y:S01]  /*15e0*/  FSETP.GT.AND P2, PT, R6, R19, PT ;  /* 0x000000130600720b */ /* 0x000fe20003f44000 */
[----:B------:R-:W-:Y:S02]  /*15f0*/  IMAD.MOV.U32 R14, RZ, RZ, R11 ;  /* 0x000000ffff0e7224 */ /* 0x000fe400078e000b */
[----:B------:R-:W-:Y:S02]  /*1600*/  IMAD.MOV.U32 R9, RZ, RZ, R12 ;  /* 0x000000ffff097224 */ /* 0x000fe400078e000c */
[----:B------:R-:W-:Y:S02]  /*1610*/  IMAD.MOV.U32 R2, RZ, RZ, R6 ;  /* 0x000000ffff027224 */ /* 0x000fe400078e0006 */
[----:B------:R-:W-:Y:S02]  /*1620*/  IMAD.MOV.U32 R8, RZ, RZ, R5 ;  /* 0x000000ffff087224 */ /* 0x000fe400078e0005 */
[----:B------:R-:W-:Y:S02]  /*1630*/  IMAD.MOV.U32 R4, RZ, RZ, R10 ;  /* 0x000000ffff047224 */ /* 0x000fe400078e000a */
[----:B------:R-:W-:-:S02]  /*1640*/  IMAD.MOV.U32 R3, RZ, RZ, R7 ;  /* 0x000000ffff037224 */ /* 0x000fc400078e0007 */
[CC--:B------:R-:W-:Y:S01]  /*1650*/  @!P2 ISETP.GE.U32.AND P0, PT, R10.reuse, R21.reuse, PT ;  /* 0x000000150a00a20c */ /* 0x0c0fe20003f06070 */
[----:B------:R-:W-:Y:S01]  /*1660*/  @!P2 IMAD.MOV.U32 R14, RZ, RZ, R11 ;  /* 0x000000ffff0ea224 */ /* 0x000fe200078e000b */
[----:B------:R-:W-:Y:S01]  /*1670*/  @!P2 ISETP.LT.U32.AND P1, PT, R10, R21, PT ;  /* 0x000000150a00a20c */ /* 0x000fe20003f21070 */
[----:B------:R-:W-:Y:S01]  /*1680*/  @!P2 IMAD.MOV.U32 R9, RZ, RZ, R12 ;  /* 0x000000ffff09a224 */ /* 0x000fe200078e000c */
[CC--:B------:R-:W-:Y:S01]  /*1690*/  @!P2 ISETP.GE.AND.EX P0, PT, R7.reuse, R18.reuse, PT, P0 ;  /* 0x000000120700a20c */ /* 0x0c0fe20003f06300 */
[----:B------:R-:W-:Y:S01]  /*16a0*/  @!P2 IMAD.MOV.U32 R8, RZ, RZ, R5 ;  /* 0x000000ffff08a224 */ /* 0x000fe200078e0005 */
[----:B------:R-:W-:Y:S02]  /*16b0*/  @!P2 ISETP.LT.AND.EX P1, PT, R7, R18, PT, P1 ;  /* 0x000000120700a20c */ /* 0x000fe40003f21310 */
[----:B------:R-:W-:Y:S02]  /*16c0*/  @!P2 FSEL R2, R6, R19, !P0 ;  /* 0x000000130602a208 */ /* 0x000fe40004000000 */
[----:B------:R-:W-:-:S02]  /*16d0*/  @!P2 SEL R4, R10, R21, P1 ;  /* 0x000000150a04a207 */ /* 0x000fc40000800000 */
[----:B------:R-:W-:-:S07]  /*16e0*/  @!P2 SEL R3, R7, R18, P1 ;  /* 0x000000120703a207 */ /* 0x000fce0000800000 */
.L_x_1046:
[----:B------:R-:W-:Y:S05]  /*16f0*/  BSYNC.RECONVERGENT B1 ;  /* 0x0000000000017941 */ /* 0x000fea0003800200 */
.L_x_1045:
[----:B------:R-:W-:Y:S01]  /*1700*/  ISETP.GT.AND P0, PT, R13, 0x1b, PT ;  /* 0x0000001b0d00780c */ /* 0x000fe20003f04270 */
[----:B-1----:R1:W1:Y:S01]  /*1710*/  SHFL.DOWN PT, R15, R8, 0x4, 0x1f ;  /* 0x08801f00080f7f89 */ /* 0x00226200000e0000 */
[----:B------:R-:W-:Y:S01]  /*1720*/  BSSY.RECONVERGENT B1, `(.L_x_1049) ;  /* 0x0000035000017945 */ /* 0x000fe20003800200 */
[----:B0-----:R-:W-:Y:S02]  /*1730*/  IMAD.MOV.U32 R7, RZ, RZ, R4 ;  /* 0x000000ffff077224 */ /* 0x001fe400078e0004 */
[----:B--2---:R0:W2:Y:S01]  /*1740*/  SHFL.DOWN PT, R17, R14, 0x4, 0x1f ;  /* 0x08801f000e117f89 */ /* 0x0040a200000e0000 */
[----:B------:R-:W-:Y:S02]  /*1750*/  IMAD.MOV.U32 R6, RZ, RZ, R3 ;  /* 0x000000ffff067224 */ /* 0x000fe400078e0003 */
[----:B------:R-:W-:Y:S01]  /*1760*/  IMAD.MOV.U32 R5, RZ, RZ, R2 ;  /* 0x000000ffff057224 */ /* 0x000fe200078e0002 */
[----:B---3--:R0:W3:Y:S04]  /*1770*/  SHFL.DOWN PT, R16, R9, 0x4, 0x1f ;  /* 0x08801f0009107f89 */ /* 0x0080e800000e0000 */
[----:B----4-:R0:W4:Y:S04]  /*1780*/  SHFL.DOWN PT, R19, R2, 0x4, 0x1f ;  /* 0x08801f0002137f89 */ /* 0x01012800000e0000 */
        /* <DEDUP_REMOVED lines=22> */
.L_x_1052:
[----:B------:R-:W-:Y:S05]  /*18f0*/  BSYNC.RECONVERGENT B2 ;  /* 0x0000000000027941 */ /* 0x000fea0003800200 */
.L_x_1051:
        /* <DEDUP_REMOVED lines=23> */
.L_x_1050:
[----:B------:R-:W-:Y:S05]  /*1a70*/  BSYNC.RECONVERGENT B1 ;  /* 0x0000000000017941 */ /* 0x000fea0003800200 */
.L_x_1049:
[----:B------:R-:W-:Y:S01]  /*1a80*/  ISETP.GT.AND P0, PT, R13, 0x17, PT ;  /* 0x000000170d00780c */ /* 0x000fe20003f04270 */
[----:B-1----:R1:W1:Y:S01]  /*1a90*/  SHFL.DOWN PT, R15, R8, 0x8, 0x1f ;  /* 0x09001f00080f7f89 */ /* 0x00226200000e0000 */
[----:B------:R-:W-:Y:S01]  /*1aa0*/  BSSY.RECONVERGENT B1, `(.L_x_1053) ;  /* 0x0000035000017945 */ /* 0x000fe20003800200 */
[----:B------:R-:W-:Y:S02]  /*1ab0*/  IMAD.MOV.U32 R12, RZ, RZ, R7 ;  /* 0x000000ffff0c7224 */ /* 0x000fe400078e0007 */
[----:B--2---:R2:W1:Y:S01]  /*1ac0*/  SHFL.DOWN PT, R17, R14, 0x8, 0x1f ;  /* 0x09001f000e117f89 */ /* 0x00446200000e0000 */
[----:B------:R-:W-:Y:S02]  /*1ad0*/  IMAD.MOV.U32 R11, RZ, RZ, R6 ;  /* 0x000000ffff0b7224 */ /* 0x000fe400078e0006 */
[----:B------:R-:W-:Y:S01]  /*1ae0*/  IMAD.MOV.U32 R10, RZ, RZ, R5 ;  /* 0x000000ffff0a7224 */ /* 0x000fe200078e0005 */
[----:B---3--:R2:W3:Y:S04]  /*1af0*/  SHFL.DOWN PT, R16, R9, 0x8, 0x1f ;  /* 0x09001f0009107f89 */ /* 0x0084e800000e0000 */
[----:B0-----:R2:W0:Y:S04]  /*1b00*/  SHFL.DOWN PT, R18, R5, 0x8, 0x1f ;  /* 0x09001f0005127f89 */ /* 0x00142800000e0000 */
[----:B------:R2:W0:Y:S04]  /*1b10*/  SHFL.DOWN PT, R20, R7, 0x8, 0x1f ;  /* 0x09001f0007147f89 */ /* 0x00042800000e0000 */
[----:B----4-:R2:W4:Y:S01]  /*1b20*/  SHFL.DOWN PT, R19, R6, 0x8, 0x1f ;  /* 0x09001f0006137f89 */ /* 0x01052200000e0000 */
[----:B------:R-:W-:Y:S05]  /*1b30*/  @P0 BRA `(.L_x_1054) ;  /* 0x0000000000ac0947 */ /* 0x000fea0003800000 */
[----:B-1----:R-:W-:Y:S01]  /*1b40*/  FSETP.GEU.AND P0, PT, R8, R15, PT ;  /* 0x0000000f0800720b */ /* 0x002fe20003f0e000 */
        /* <DEDUP_REMOVED lines=18> */
.L_x_1056:
[----:B------:R-:W-:Y:S05]  /*1c70*/  BSYNC.RECONVERGENT B2 ;  /* 0x0000000000027941 */ /* 0x000fea0003800200 */
.L_x_1055:
[----:B----4-:R-:W-:Y:S02]  /*1c80*/  IMAD.MOV.U32 R11, RZ, RZ, R19 ;  /* 0x000000ffff0b7224 */ /* 0x010fe400078e0013 */
[----:B------:R-:W-:Y:S02]  /*1c90*/  IMAD.MOV.U32 R10, RZ, RZ, R18 ;  /* 0x000000ffff0a7224 */ /* 0x000fe400078e0012 */
[----:B--2---:R-:W-:Y:S02]  /*1ca0*/  IMAD.MOV.U32 R14, RZ, RZ, R3 ;  /* 0x000000ffff0e7224 */ /* 0x004fe400078e0003 */
        /* <DEDUP_REMOVED lines=20> */
.L_x_1054:
[----:B------:R-:W-:Y:S05]  /*1df0*/  BSYNC.RECONVERGENT B1 ;  /* 0x0000000000017941 */ /* 0x000fea0003800200 */
.L_x_1053:
[----:B------:R-:W-:Y:S01]  /*1e00*/  ISETP.GT.AND P0, PT, R13, 0xf, PT ;  /* 0x0000000f0d00780c */ /* 0x000fe20003f04270 */
[----:B-1----:R1:W1:Y:S01]  /*1e10*/  SHFL.DOWN PT, R15, R8, 0x10, 0x1f ;  /* 0x0a001f00080f7f89 */ /* 0x00226200000e0000 */
[----:B------:R-:W-:Y:S01]  /*1e20*/  BSSY.RECONVERGENT B1, `(.L_x_1057) ;  /* 0x0000035000017945 */ /* 0x000fe20003800200 */
[----:B------:R-:W-:Y:S02]  /*1e30*/  IMAD.MOV.U32 R4, RZ, RZ, R12 ;  /* 0x000000ffff047224 */ /* 0x000fe400078e000c */
[----:B------:R0:W1:Y:S01]  /*1e40*/  SHFL.DOWN PT, R17, R14, 0x10, 0x1f ;  /* 0x0a001f000e117f89 */ /* 0x00006200000e0000 */
[----:B------:R-:W-:Y:S02]  /*1e50*/  IMAD.MOV.U32 R3, RZ, RZ, R11 ;  /* 0x000000ffff037224 */ /* 0x000fe400078e000b */
[----:B------:R-:W-:Y:S01]  /*1e60*/  IMAD.MOV.U32 R2, RZ, RZ, R10 ;  /* 0x000000ffff027224 */ /* 0x000fe200078e000a */
[----:B---3--:R3:W1:Y:S04]  /*1e70*/  SHFL.DOWN PT, R16, R9, 0x10, 0x1f ;  /* 0x0a001f0009107f89 */ /* 0x00866800000e0000 */
[----:B----4-:R3:W4:Y:S04]  /*1e80*/  SHFL.DOWN PT, R19, R10, 0x10, 0x1f ;  /* 0x0a001f000a137f89 */ /* 0x01072800000e0000 */
[----:B------:R3:W1:Y:S04]  /*1e90*/  SHFL.DOWN PT, R21, R12, 0x10, 0x1f ;  /* 0x0a001f000c157f89 */ /* 0x00066800000e0000 */
[----:B0-----:R3:W0:Y:S01]  /*1ea0*/  SHFL.DOWN PT, R18, R11, 0x10, 0x1f ;  /* 0x0a001f000b127f89 */ /* 0x00162200000e0000 */
[----:B------:R-:W-:Y:S05]  /*1eb0*/  @P0 BRA `(.L_x_1058) ;  /* 0x0000000000ac0947 */ /* 0x000fea0003800000 */
[----:B-1----:R-:W-:Y:S01]  /*1ec0*/  FSETP.GEU.AND P0, PT, R8, R15, PT ;  /* 0x0000000f0800720b */ /* 0x002fe20003f0e000 */
[----:B------:R-:W-:Y:S01]  /*1ed0*/  BSSY.RECONVERGENT B2, `(.L_x_1059) ;  /* 0x0000012000027945 */ /* 0x000fe20003800200 */
[----:B----4-:R-:W-:Y:S01]  /*1ee0*/  FSETP.GEU.AND P2, PT, R10, R19, PT ;  /* 0x000000130a00720b */ /* 0x010fe20003f4e000 */
[----:B--2---:R-:W-:Y:S02]  /*1ef0*/  IMAD.MOV.U32 R6, RZ, RZ, R14 ;  /* 0x000000ffff067224 */ /* 0x004fe400078e000e */
        /* <DEDUP_REMOVED lines=15> */
.L_x_1060:
[----:B------:R-:W-:Y:S05]  /*1ff0*/  BSYNC.RECONVERGENT B2 ;  /* 0x0000000000027941 */ /* 0x000fea0003800200 */
.L_x_1059:
[----:B0-----:R-:W-:Y:S02]  /*2000*/  IMAD.MOV.U32 R3, RZ, RZ, R18 ;  /* 0x000000ffff037224 */ /* 0x001fe400078e0012 */
[----:B------:R-:W-:Y:S02]  /*2010*/  IMAD.MOV.U32 R2, RZ, RZ, R19 ;  /* 0x000000ffff027224 */ /* 0x000fe400078e0013 */
[----:B------:R-:W-:Y:S02]  /*2020*/  IMAD.MOV.U32 R14, RZ, RZ, R6 ;  /* 0x000000ffff0e7224 */ /* 0x000fe400078e0006 */
[----:B---3--:R-:W-:Y:S02]  /*2030*/  IMAD.MOV.U32 R9, RZ, RZ, R7 ;  /* 0x000000ffff097224 */ /* 0x008fe400078e0007 */
        /* <DEDUP_REMOVED lines=19> */
.L_x_1058:
[----:B------:R-:W-:Y:S05]  /*2170*/  BSYNC.RECONVERGENT B1 ;  /* 0x0000000000017941 */ /* 0x000fea0003800200 */
.L_x_1057:
[----:B------:R-:W-:Y:S01]  /*2180*/  ISETP.NE.AND P0, PT, R13, RZ, PT ;  /* 0x000000ff0d00720c */ /* 0x000fe20003f05270 */
[----:B------:R-:W-:-:S12]  /*2190*/  BSSY.RECONVERGENT B1, `(.L_x_1061) ;  /* 0x000000d000017945 */ /* 0x000fd80003800200 */
[----:B------:R-:W-:Y:S05]  /*21a0*/  @P0 BRA `(.L_x_1062) ;  /* 0x00000000002c0947 */ /* 0x000fea0003800000 */
[----:B--2---:R-:W2:Y:S01]  /*21b0*/  S2R R7, SR_CgaCtaId ;  /* 0x0000000000077919 */ /* 0x004ea20000008800 */
[----:B------:R-:W-:Y:S01]  /*21c0*/  MOV R6, 0x400 ;  /* 0x0000040000067802 */ /* 0x000fe20000000f00 */
[----:B-1----:R-:W-:Y:S01]  /*21d0*/  IMAD.MOV.U32 R15, RZ, RZ, R9 ;  /* 0x000000ffff0f7224 */ /* 0x002fe200078e0009 */
[----:B------:R-:W-:Y:S02]  /*21e0*/  LOP3.LUT R5, R0, 0x3e0, RZ, 0xc0, !PT ;  /* 0x000003e000057812 */ /* 0x000fe400078ec0ff */
[----:B--2---:R-:W-:-:S05]  /*21f0*/  LEA R6, R7, R6, 0x18 ;  /* 0x0000000607067211 */ /* 0x004fca00078ec0ff */
[----:B------:R-:W-:Y:S02]  /*2200*/  IMAD.IADD R7, R5, 0x1, R6 ;  /* 0x0000000105077824 */ /* 0x000fe400078e0206 */
[----:B------:R-:W-:-:S03]  /*2210*/  IMAD.MOV.U32 R5, RZ, RZ, R3 ;  /* 0x000000ffff057224 */ /* 0x000fc600078e0003 */
[----:B------:R1:W-:Y:S04]  /*2220*/  STS.64 [R7+0x10], R14 ;  /* 0x0000100e07007388 */ /* 0x0003e80000000a00 */
[----:B------:R1:W-:Y:S04]  /*2230*/  STS.64 [R7+0x20], R4 ;  /* 0x0000200407007388 */ /* 0x0003e80000000a00 */
[----:B------:R1:W-:Y:S04]  /*2240*/  STS [R7+0x8], R8 ;  /* 0x0000080807007388 */ /* 0x0003e80000000800 */
[----:B------:R1:W-:Y:S02]  /*2250*/  STS [R7+0x18], R2 ;  /* 0x0000180207007388 */ /* 0x0003e40000000800 */
.L_x_1062:
[----:B------:R-:W-:Y:S05]  /*2260*/  BSYNC.RECONVERGENT B1 ;  /* 0x0000000000017941 */ /* 0x000fea0003800200 */
.L_x_1061:
[----:B------:R-:W-:Y:S01]  /*2270*/  BAR.SYNC.DEFER_BLOCKING 0x0 ;  /* 0x0000000000007b1d */ /* 0x000fe20000010000 */
[----:B------:R-:W-:-:S13]  /*2280*/  ISETP.NE.AND P1, PT, R0, RZ, PT ;  /* 0x000000ff0000720c */ /* 0x000fda0003f25270 */
[----:B------:R-:W-:Y:S05]  /*2290*/  @P1 BRA `(.L_x_1063) ;  /* 0x0000008000781947 */ /* 0x000fea0003800000 */
[----:B-12---:R-:W1:Y:S01]  /*22a0*/  S2R R5, SR_CgaCtaId ;  /* 0x0000000000057919 */ /* 0x006e620000008800 */
[----:B------:R-:W-:Y:S01]  /*22b0*/  MOV R0, 0x400 ;  /* 0x0000040000007802 */ /* 0x000fe20000000f00 */
[----:B------:R-:W-:Y:S01]  /*22c0*/  BSSY.RECONVERGENT B1, `(.L_x_1064) ;  /* 0x0000016000017945 */ /* 0x000fe20003800200 */
[----:B----4-:R-:W-:Y:S02]  /*22d0*/  IMAD.MOV.U32 R19, RZ, RZ, R14 ;  /* 0x000000ffff137224 */ /* 0x010fe400078e000e */
[----:B------:R-:W-:Y:S02]  /*22e0*/  IMAD.MOV.U32 R20, RZ, RZ, R9 ;  /* 0x000000ffff147224 */ /* 0x000fe400078e0009 */
[----:B0-----:R-:W-:Y:S01]  /*22f0*/  IMAD.MOV.U32 R18, RZ, RZ, R8 ;  /* 0x000000ffff127224 */ /* 0x001fe200078e0008 */
[----:B-1----:R-:W-:-:S05]  /*2300*/  LEA R0, R5, R0, 0x18 ;  /* 0x0000000005007211 */ /* 0x002fca00078ec0ff */
[----:B------:R-:W0:Y:S04]  /*2310*/  LDS R5, [R0+0x28] ;  /* 0x0000280000057984 */ /* 0x000e280000000800 */
[----:B------:R1:W2:Y:S04]  /*2320*/  LDS R27, [R0+0x38] ;  /* 0x00003800001b7984 */ /* 0x0002a80000000800 */
[----:B------:R1:W4:Y:S01]  /*2330*/  LDS R21, [R0+0x48] ;  /* 0x0000480000157984 */ /* 0x0003220000000800 */
[----:B0-----:R-:W-:-:S13]  /*2340*/  FSETP.GEU.AND P0, PT, R8, R5, PT ;  /* 0x000000050800720b */ /* 0x001fda0003f0e000 */
[----:B-12-4-:R-:W-:Y:S05]  /*2350*/  @!P0 BRA `(.L_x_1065) ;  /* 0x0000000000308947 */ /* 0x016fea0003800000 */
[----:B------:R-:W0:Y:S01]  /*2360*/  LDS.64 R6, [R0+0x30] ;  /* 0x0000300000067984 */ /* 0x000e220000000a00 */
[----:B------:R-:W-:Y:S01]  /*2370*/  FSETP.GEU.AND P3, PT, R5, R8, PT ;  /* 0x000000080500720b */ /* 0x000fe20003f6e000 */
[----:B------:R-:W-:-:S12]  /*2380*/  IMAD.MOV.U32 R18, RZ, RZ, R5 ;  /* 0x000000ffff127224 */ /* 0x000fd800078e0005 */
[CC--:B0-----:R-:W-:Y:S01]  /*2390*/  @P3 ISETP.GE.U32.AND P0, PT, R14.reuse, R6.reuse, PT ;  /* 0x000000060e00320c */ /* 0x0c1fe20003f06070 */
        /* <DEDUP_REMOVED lines=8> */
.L_x_1065:
[----:B------:R-:W-:Y:S05]  /*2420*/  BSYNC.RECONVERGENT B1 ;  /* 0x0000000000017941 */ /* 0x000fea0003800200 */
.L_x_1064:
[----:B------:R-:W0:Y:S01]  /*2430*/  LDS.64 R14, [R0+0x40] ;  /* 0x00004000000e7984 */ /* 0x000e220000000a00 */
[----:B------:R-:W-:Y:S01]  /*2440*/  FSETP.GEU.AND P0, PT, R2, R27, PT ;  /* 0x0000001b0200720b */ /* 0x000fe20003f0e000 */
[----:B------:R-:W-:Y:S01]  /*2450*/  BSSY.RECONVERGENT B1, `(.L_x_1066) ;  /* 0x000001c000017945 */ /* 0x000fe20003800200 */
[----:B------:R-:W-:Y:S01]  /*2460*/  IMAD.MOV.U32 R24, RZ, RZ, R27 ;  /* 0x000000ffff187224 */ /* 0x000fe200078e001b */
[----:B------:R1:W2:Y:S04]  /*2470*/  LDS R25, [R0+0x58] ;  /* 0x0000580000197984 */ /* 0x0002a80000000800 */
[----:B------:R1:W4:Y:S04]  /*2480*/  LDS R23, [R0+0x68] ;  /* 0x0000680000177984 */ /* 0x0003280000000800 */
[----:B------:R1:W1:Y:S04]  /*2490*/  LDS R22, [R0+0x78] ;  /* 0x0000780000167984 */ /* 0x0002680000000800 */
[----:B---3--:R3:W1:Y:S04]  /*24a0*/  LDS R9, [R0+0x88] ;  /* 0x0000880000097984 */ /* 0x0086680000000800 */
[----:B------:R3:W1:Y:S04]  /*24b0*/  LDS R8, [R0+0x98] ;  /* 0x0000980000087984 */ /* 0x0006680000000800 */
[----:B------:R3:W1:Y:S04]  /*24c0*/  LDS R5, [R0+0xa8] ;  /* 0x0000a80000057984 */ /* 0x0006680000000800 */
[----:B------:R3:W1:Y:S04]  /*24d0*/  LDS.64 R6, [R0+0x60] ;  /* 0x0000600000067984 */ /* 0x0006680000000a00 */
[----:B------:R3:W1:Y:S01]  /*24e0*/  LDS.64 R10, [R0+0x80] ;  /* 0x00008000000a7984 */ /* 0x0006620000000a00 */
[----:B0-----:R-:W-:-:S02]  /*24f0*/  IMAD.MOV.U32 R12, RZ, RZ, R14 ;  /* 0x000000ffff0c7224 */ /* 0x001fc400078e000e */
[----:B------:R-:W-:Y:S01]  /*2500*/  IMAD.MOV.U32 R13, RZ, RZ, R15 ;  /* 0x000000ffff0d7224 */ /* 0x000fe200078e000f */
[----:B---3--:R-:W-:Y:S06]  /*2510*/  @!P0 BRA `(.L_x_1067) ;  /* 0x00000000003c8947 */ /* 0x008fec0003800000 */
[----:B------:R-:W-:Y:S01]  /*2520*/  FSETP.GEU.AND P0, PT, R27, R2, PT ;  /* 0x000000021b00720b */ /* 0x000fe20003f0e000 */
[----:B------:R-:W-:Y:S02]  /*2530*/  IMAD.MOV.U32 R16, RZ, RZ, R4 ;  /* 0x000000ffff107224 */ /* 0x000fe400078e0004 */
[----:B------:R-:W-:Y:S02]  /*2540*/  IMAD.MOV.U32 R17, RZ, RZ, R3 ;  /* 0x000000ffff117224 */ /* 0x000fe400078e0003 */
[----:B------:R-:W-:Y:S02]  /*2550*/  IMAD.MOV.U32 R24, RZ, RZ, R2 ;  /* 0x000000ffff187224 */ /* 0x000fe400078e0002 */
[----:B------:R-:W-:Y:S02]  /*2560*/  IMAD.MOV.U32 R12, RZ, RZ, R16 ;  /* 0x000000ffff0c7224 */ /* 0x000fe400078e0010 */
[----:B------:R-:W-:-:S04]  /*2570*/  IMAD.MOV.U32 R13, RZ, RZ, R17 ;  /* 0x000000ffff0d7224 */ /* 0x000fc800078e0011 */
[----:B------:R-:W-:Y:S05]  /*2580*/  @!P0 BRA `(.L_x_1067) ;  /* 0x0000000000208947 */ /* 0x000fea0003800000 */
[----:B------:R-:W-:Y:S01]  /*2590*/  ISETP.GE.U32.AND P0, PT, R4, R14, PT ;  /* 0x0000000e0400720c */ /* 0x000fe20003f06070 */
[----:B------:R-:W-:Y:S02]  /*25a0*/  IMAD.MOV.U32 R12, RZ, RZ, R14 ;  /* 0x000000ffff0c7224 */ /* 0x000fe400078e000e */
[----:B------:R-:W-:Y:S01]  /*25b0*/  IMAD.MOV.U32 R13, RZ, RZ, R15 ;  /* 0x000000ffff0d7224 */ /* 0x000fe200078e000f */
[----:B------:R-:W-:Y:S01]  /*25c0*/  ISETP.GE.AND.EX P0, PT, R3, R15, PT, P0 ;  /* 0x0000000f0300720c */ /* 0x000fe20003f06300 */
[----:B------:R-:W-:-:S12]  /*25d0*/  IMAD.MOV.U32 R24, RZ, RZ, R27 ;  /* 0x000000ffff187224 */ /* 0x000fd800078e001b */
[----:B------:R-:W-:Y:S02]  /*25e0*/  @!P0 IMAD.MOV.U32 R12, RZ, RZ, R16 ;  /* 0x000000ffff0c8224 */ /* 0x000fe400078e0010 */
[----:B------:R-:W-:Y:S02]  /*25f0*/  @!P0 IMAD.MOV.U32 R13, RZ, RZ, R17 ;  /* 0x000000ffff0d8224 */ /* 0x000fe400078e0011 */
[----:B------:R-:W-:-:S07]  /*2600*/  @!P0 IMAD.MOV.U32 R24, RZ, RZ, R2 ;  /* 0x000000ffff188224 */ /* 0x000fce00078e0002 */
.L_x_1067:
[----:B------:R-:W-:Y:S05]  /*2610*/  BSYNC.RECONVERGENT B1 ;  /* 0x0000000000017941 */ /* 0x000fea0003800200 */
.L_x_1066:
[----:B------:R-:W-:Y:S01]  /*2620*/  FSETP.GEU.AND P0, PT, R18, R21, PT ;  /* 0x000000151200720b */ /* 0x000fe20003f0e000 */
[----:B------:R-:W-:Y:S01]  /*2630*/  BSSY.RECONVERGENT B1, `(.L_x_1068) ;  /* 0x0000011000017945 */ /* 0x000fe20003800200 */
[----:B------:R-:W-:Y:S02]  /*2640*/  IMAD.MOV.U32 R15, RZ, RZ, R19 ;  /* 0x000000ffff0f7224 */ /* 0x000fe400078e0013 */
[----:B------:R-:W-:Y:S02]  /*2650*/  IMAD.MOV.U32 R14, RZ, RZ, R20 ;  /* 0x000000ffff0e7224 */ /* 0x000fe400078e0014 */
[----:B------:R-:W-:-:S07]  /*2660*/  IMAD.MOV.U32 R4, RZ, RZ, R18 ;  /* 0x000000ffff047224 */ /* 0x000fce00078e0012 */
[----:B------:R-:W-:Y:S05]  /*2670*/  @!P0 BRA `(.L_x_1069) ;  /* 0x0000000000308947 */ /* 0x000fea0003800000 */
[----:B------:R-:W0:Y:S01]  /*2680*/  LDS.64 R2, [R0+0x50] ;  /* 0x0000500000027984 */ /* 0x000e220000000a00 */
[----:B------:R-:W-:Y:S01]  /*2690*/  FSETP.GEU.AND P3, PT, R21, R18, PT ;  /* 0x000000121500720b */ /* 0x000fe20003f6e000 */
[----:B------:R-:W-:-:S12]  /*26a0*/  IMAD.MOV.U32 R4, RZ, RZ, R21 ;  /* 0x000000ffff047224 */ /* 0x000fd800078e0015 */
[CC--:B0-----:R-:W-:Y:S01]  /*26b0*/  @P3 ISETP.GE.U32.AND P0, PT, R19.reuse, R2.reuse, PT ;  /* 0x000000021300320c */ /* 0x0c1fe20003f06070 */
[----:B------:R-:W-:Y:S01]  /*26c0*/  IMAD.MOV.U32 R15, RZ, RZ, R2 ;  /* 0x000000ffff0f7224 */ /* 0x000fe200078e0002 */
[CC--:B------:R-:W-:Y:S01]  /*26d0*/  @P3 ISETP.LT.U32.AND P2, PT, R19.reuse, R2.reuse, PT ;  /* 0x000000021300320c */ /* 0x0c0fe20003f41070 */
[----:B------:R-:W-:Y:S01]  /*26e0*/  IMAD.MOV.U32 R14, RZ, RZ, R3 ;  /* 0x000000ffff0e7224 */ /* 0x000fe200078e0003 */
[CC--:B------:R-:W-:Y:S02]  /*26f0*/  @P3 ISETP.GE.AND.EX P0, PT, R20.reuse, R3.reuse, PT, P0 ;  /* 0x000000031400320c */ /* 0x0c0fe40003f06300 */
[----:B------:R-:W-:Y:S02]  /*2700*/  @P3 ISETP.LT.AND.EX P2, PT, R20, R3, PT, P2 ;  /* 0x000000031400320c */ /* 0x000fe40003f41320 */
[----:B------:R-:W-:Y:S02]  /*2710*/  @P3 FSEL R4, R18, R21, !P0 ;  /* 0x0000001512043208 */ /* 0x000fe40004000000 */
[----:B------:R-:W-:-:S02]  /*2720*/  @P3 SEL R15, R19, R2, P2 ;  /* 0x00000002130f3207 */ /* 0x000fc40001000000 */
[----:B------:R-:W-:-:S07]  /*2730*/  @P3 SEL R14, R20, R3, P2 ;  /* 0x00000003140e3207 */ /* 0x000fce0001000000 */
.L_x_1069:
[----:B------:R-:W-:Y:S05]  /*2740*/  BSYNC.RECONVERGENT B1 ;  /* 0x0000000000017941 */ /* 0x000fea0003800200 */
.L_x_1068:
[----:B--2---:R-:W-:Y:S01]  /*2750*/  FSETP.GEU.AND P0, PT, R24, R25, PT ;  /* 0x000000191800720b */ /* 0x004fe20003f0e000 */
        /* <DEDUP_REMOVED lines=16> */
.L_x_1071:
[----:B------:R-:W-:Y:S05]  /*2860*/  BSYNC.RECONVERGENT B1 ;  /* 0x0000000000017941 */ /* 0x000fea0003800200 */
.L_x_1070:
[----:B----4-:R-:W-:Y:S01]  /*2870*/  FSETP.GEU.AND P0, PT, R4, R23, PT ;  /* 0x000000170400720b */ /* 0x010fe20003f0e000 */
        /* <DEDUP_REMOVED lines=8> */
[CC--:B0-----:R-:W-:Y:S02]  /*2900*/  @P3 ISETP.GE.U32.AND P0, PT, R15.reuse, R2.reuse, PT ;  /* 0x000000020f00320c */ /* 0x0c1fe40003f06070 */
[CC--:B------:R-:W-:Y:S02]  /*2910*/  @P3 ISETP.LT.U32.AND P2, PT, R15.reuse, R2.reuse, PT ;  /* 0x000000020f00320c */ /* 0x0c0fe40003f41070 */
[CC--:B------:R-:W-:Y:S02]  /*2920*/  @P3 ISETP.GE.AND.EX P0, PT, R14.reuse, R3.reuse, PT, P0 ;  /* 0x000000030e00320c */ /* 0x0c0fe40003f06300 */
[----:B------:R-:W-:Y:S02]  /*2930*/  @P3 ISETP.LT.AND.EX P2, PT, R14, R3, PT, P2 ;  /* 0x000000030e00320c */ /* 0x000fe40003f41320 */
[----:B------:R-:W-:Y:S02]  /*2940*/  @P3 FSEL R6, R4, R23, !P0 ;  /* 0x0000001704063208 */ /* 0x000fe40004000000 */
[----:B------:R-:W-:-:S02]  /*2950*/  @P3 SEL R2, R15, R2, P2 ;  /* 0x000000020f023207 */ /* 0x000fc40001000000 */
[----:B------:R-:W-:-:S07]  /*2960*/  @P3 SEL R3, R14, R3, P2 ;  /* 0x000000030e033207 */ /* 0x000fce0001000000 */
.L_x_1073:
[----:B------:R-:W-:Y:S05]  /*2970*/  BSYNC.RECONVERGENT B1 ;  /* 0x0000000000017941 */ /* 0x000fea0003800200 */
.L_x_1072:
        /* <DEDUP_REMOVED lines=17> */
.L_x_1075:
[----:B------:R-:W-:Y:S05]  /*2a90*/  BSYNC.RECONVERGENT B1 ;  /* 0x0000000000017941 */ /* 0x000fea0003800200 */
.L_x_1074:
        /* <DEDUP_REMOVED lines=18> */
.L_x_1077:
[----:B------:R-:W-:Y:S05]  /*2bc0*/  BSYNC.RECONVERGENT B1 ;  /* 0x0000000000017941 */ /* 0x000fea0003800200 */
.L_x_1076:
[----:B------:R-:W0:Y:S01]  /*2bd0*/  LDS.64 R12, [R0+0xa0] ;  /* 0x0000a000000c7984 */ /* 0x000e220000000a00 */
[----:B------:R-:W-:Y:S01]  /*2be0*/  FSETP.GEU.AND P0, PT, R23, R8, PT ;  /* 0x000000081700720b */ /* 0x000fe20003f0e000 */
[----:B------:R-:W-:Y:S01]  /*2bf0*/  BSSY.RECONVERGENT B1, `(.L_x_1078) ;  /* 0x0000018000017945 */ /* 0x000fe20003800200 */
[----:B------:R-:W-:Y:S01]  /*2c00*/  IMAD.MOV.U32 R21, RZ, RZ, R8 ;  /* 0x000000ffff157224 */ /* 0x000fe200078e0008 */
[----:B------:R1:W2:Y:S04]  /*2c10*/  LDS R24, [R0+0xb8] ;  /* 0x0000b80000187984 */ /* 0x0002a80000000800 */
[----:B------:R1:W3:Y:S04]  /*2c20*/  LDS R16, [R0+0xc8] ;  /* 0x0000c80000107984 */ /* 0x0002e80000000800 */
[----:B------:R1:W4:Y:S04]  /*2c30*/  LDS R14, [R0+0xd8] ;  /* 0x0000d800000e7984 */ /* 0x0003280000000800 */
[----:B------:R1:W1:Y:S04]  /*2c40*/  LDS R4, [R0+0xe8] ;  /* 0x0000e80000047984 */ /* 0x0002680000000800 */
[----:B------:R0:W1:Y:S04]  /*2c50*/  LDS R15, [R0+0xf8] ;  /* 0x0000f800000f7984 */ /* 0x0000680000000800 */
[----:B------:R0:W1:Y:S04]  /*2c60*/  LDS.64 R2, [R0+0xc0] ;  /* 0x0000c00000027984 */ /* 0x0000680000000a00 */
[----:B------:R0:W1:Y:S04]  /*2c70*/  LDS.64 R10, [R0+0xe0] ;  /* 0x0000e000000a7984 */ /* 0x0000680000000a00 */
[----:B------:R0:W1:Y:S02]  /*2c80*/  LDS.64 R6, [R0+0x100] ;  /* 0x0001000000067984 */ /* 0x0000640000000a00 */
        /* <DEDUP_REMOVED lines=14> */
.L_x_1079:
[----:B------:R-:W-:Y:S05]  /*2d70*/  BSYNC.RECONVERGENT B1 ;  /* 0x0000000000017941 */ /* 0x000fea0003800200 */
.L_x_1078:
        /* <DEDUP_REMOVED lines=16> */
.L_x_1081:
[----:B------:R-:W-:Y:S05]  /*2e80*/  BSYNC.RECONVERGENT B1 ;  /* 0x0000000000017941 */ /* 0x000fea0003800200 */
.L_x_1080:
        /* <DEDUP_REMOVED lines=17> */
.L_x_1083:
[----:B------:R-:W-:Y:S05]  /*2fa0*/  BSYNC.RECONVERGENT B1 ;  /* 0x0000000000017941 */ /* 0x000fea0003800200 */
.L_x_1082:
[----:B---3--:R-:W-:Y:S01]  /*2fb0*/  FSETP.GEU.AND P0, PT, R13, R16, PT ;  /* 0x000000100d00720b */ /* 0x008fe20003f0e000 */
        /* <DEDUP_REMOVED lines=9> */
[C---:B------:R-:W-:Y:S02]  /*3050*/  @P3 ISETP.LT.U32.AND P2, PT, R8.reuse, R2, PT ;  /* 0x000000020800320c */ /* 0x040fe40003f41070 */
[CC--:B------:R-:W-:Y:S02]  /*3060*/  @P3 ISETP.GE.AND.EX P0, PT, R9.reuse, R3.reuse, PT, P0 ;  /* 0x000000030900320c */ /* 0x0c0fe40003f06300 */
[----:B------:R-:W-:Y:S02]  /*3070*/  @P3 ISETP.LT.AND.EX P2, PT, R9, R3, PT, P2 ;  /* 0x000000030900320c */ /* 0x000fe40003f41320 */
[----:B------:R-:W-:Y:S02]  /*3080*/  @P3 FSEL R17, R13, R16, !P0 ;  /* 0x000000100d113208 */ /* 0x000fe40004000000 */
[----:B------:R-:W-:-:S02]  /*3090*/  @P3 SEL R2, R8, R2, P2 ;  /* 0x0000000208023207 */ /* 0x000fc40001000000 */
[----:B------:R-:W-:-:S07]  /*30a0*/  @P3 SEL R3, R9, R3, P2 ;  /* 0x0000000309033207 */ /* 0x000fce0001000000 */
.L_x_1085:
[----:B------:R-:W-:Y:S05]  /*30b0*/  BSYNC.RECONVERGENT B1 ;  /* 0x0000000000017941 */ /* 0x000fea0003800200 */
.L_x_1084:
        /* <DEDUP_REMOVED lines=17> */
.L_x_1087:
[----:B------:R-:W-:Y:S05]  /*31d0*/  BSYNC.RECONVERGENT B1 ;  /* 0x0000000000017941 */ /* 0x000fea0003800200 */
.L_x_1086:
        /* <DEDUP_REMOVED lines=18> */
.L_x_1089:
[----:B------:R-:W-:Y:S05]  /*3300*/  BSYNC.RECONVERGENT B1 ;  /* 0x0000000000017941 */ /* 0x000fea0003800200 */
.L_x_1088:
        /* <DEDUP_REMOVED lines=18> */
.L_x_1040:
[----:B------:R-:W1:Y:S01]  /*3430*/  S2R R6, SR_LANEID ;  /* 0x0000000000067919 */ /* 0x000e620000000000 */
[----:B------:R-:W-:Y:S01]  /*3440*/  LOP3.LUT R7, R0, 0x3e0, RZ, 0xc0, !PT ;  /* 0x000003e000077812 */ /* 0x000fe200078ec0ff */
[----:B------:R-:W-:Y:S01]  /*3450*/  BSSY.RECONVERGENT B1, `(.L_x_1090) ;  /* 0x0000036000017945 */ /* 0x000fe20003800200 */
[----:B-----5:R-:W-:Y:S02]  /*3460*/  IMAD.MOV.U32 R14, RZ, RZ, R2 ;  /* 0x000000ffff0e7224 */ /* 0x020fe400078e0002 */
[----:B------:R-:W-:Y:S01]  /*3470*/  LOP3.LUT R8, RZ, R7, RZ, 0x33, !PT ;  /* 0x00000007ff087212 */ /* 0x000fe200078e33ff */
[----:B------:R-:W-:Y:S02]  /*3480*/  VIADD R9, R7, 0x20 ;  /* 0x0000002007097836 */ /* 0x000fe40000000000 */
[----:B------:R-:W-:Y:S02]  /*3490*/  IMAD.MOV.U32 R16, RZ, RZ, R15 ;  /* 0x000000ffff107224 */ /* 0x000fe400078e000f */
[----:B------:R-:W-:Y:S01]  /*34a0*/  VIADD R8, R8, UR6 ;  /* 0x0000000608087c36 */ /* 0x000fe20008000000 */
[----:B------:R-:W-:Y:S01]  /*34b0*/  ISETP.GT.AND P0, PT, R9, UR6, PT ;  /* 0x0000000609007c0c */ /* 0x000fe2000bf04270 */
[----:B------:R-:W-:-:S02]  /*34c0*/  IMAD.MOV.U32 R9, RZ, RZ, R3 ;  /* 0x000000ffff097224 */ /* 0x000fc400078e0003 */
[----:B------:R-:W-:Y:S01]  /*34d0*/  IMAD.MOV.U32 R12, RZ, RZ, R4 ;  /* 0x000000ffff0c7224 */ /* 0x000fe200078e0004 */
[----:B0-----:R-:W-:Y:S01]  /*34e0*/  SEL R11, R8, 0x1f, P0 ;  /* 0x0000001f080b7807 */ /* 0x001fe20000000000 */
[----:B------:R-:W-:Y:S02]  /*34f0*/  IMAD.MOV.U32 R8, RZ, RZ, R20 ;  /* 0x000000ffff087224 */ /* 0x000fe400078e0014 */
[----:B------:R-:W-:Y:S02]  /*3500*/  IMAD.MOV.U32 R10, RZ, RZ, R5 ;  /* 0x000000ffff0a7224 */ /* 0x000fe400078e0005 */
[----:B------:R0:W2:Y:S04]  /*3510*/  SHFL.DOWN PT, R13, R20, 0x1, R11 ;  /* 0x08200000140d7989 */ /* 0x0000a800000e000b */
[----:B------:R0:W3:Y:S04]  /*3520*/  SHFL.DOWN PT, R17, R2, 0x1, R11 ;  /* 0x0820000002117989 */ /* 0x0000e800000e000b */
[----:B------:R0:W4:Y:S01]  /*3530*/  SHFL.DOWN PT, R19, R3, 0x1, R11 ;  /* 0x0820000003137989 */ /* 0x00012200000e000b */
[----:B-1----:R-:W-:-:S03]  /*3540*/  ISETP.GE.AND P0, PT, R6, R11, PT ;  /* 0x0000000b0600720c */ /* 0x002fc60003f06270 */
[----:B------:R0:W1:Y:S04]  /*3550*/  SHFL.DOWN PT, R18, R15, 0x1, R11 ;  /* 0x082000000f127989 */ /* 0x00006800000e000b */
[----:B------:R0:W0:Y:S04]  /*3560*/  SHFL.DOWN PT, R21, R4, 0x1, R11 ;  /* 0x0820000004157989 */ /* 0x00002800000e000b */
[----:B------:R0:W0:Y:S02]  /*3570*/  SHFL.DOWN PT, R23, R5, 0x1, R11 ;  /* 0x0820000005177989 */ /* 0x00002400000e000b */
[----:B--2---:R-:W-:Y:S05]  /*3580*/  @P0 BRA `(.L_x_1091) ;  /* 0x0000000000880947 */ /* 0x004fea0003800000 */
[----:B------:R-:W-:Y:S01]  /*3590*/  FSETP.GEU.AND P0, PT, R20, R13, PT ;  /* 0x0000000d1400720b */ /* 0x000fe20003f0e000 */
[----:B------:R-:W-:Y:S01]  /*35a0*/  BSSY.RECONVERGENT B2, `(.L_x_1092) ;  /* 0x0000012000027945 */ /* 0x000fe20003800200 */
[----:B-1----:R-:W-:Y:S01]  /*35b0*/  FSETP.GEU.AND P2, PT, R15, R18, PT ;  /* 0x000000120f00720b */ /* 0x002fe20003f4e000 */
[----:B------:R-:W-:Y:S02]  /*35c0*/  IMAD.MOV.U32 R8, RZ, RZ, R20 ;  /* 0x000000ffff087224 */ /* 0x000fe400078e0014 */
[----:B------:R-:W-:Y:S02]  /*35d0*/  IMAD.MOV.U32 R14, RZ, RZ, R2 ;  /* 0x000000ffff0e7224 */ /* 0x000fe400078e0002 */
[----:B------:R-:W-:Y:S02]  /*35e0*/  IMAD.MOV.U32 R16, RZ, RZ, R18 ;  /* 0x000000ffff107224 */ /* 0x000fe400078e0012 */
[----:B------:R-:W-:-:S04]  /*35f0*/  IMAD.MOV.U32 R9, RZ, RZ, R3 ;  /* 0x000000ffff097224 */ /* 0x000fc800078e0003 */
[----:B------:R-:W-:Y:S05]  /*3600*/  @!P0 BRA `(.L_x_1093) ;  /* 0x00000000002c8947 */ /* 0x000fea0003800000 */
[----:B------:R-:W-:Y:S01]  /*3610*/  FSETP.GT.AND P3, PT, R20, R13, PT ;  /* 0x0000000d1400720b */ /* 0x000fe20003f64000 */
[----:B---3--:R-:W-:Y:S02]  /*3620*/  IMAD.MOV.U32 R14, RZ, RZ, R17 ;  /* 0x000000ffff0e7224 */ /* 0x008fe400078e0011 */
[----:B----4-:R-:W-:Y:S02]  /*3630*/  IMAD.MOV.U32 R9, RZ, RZ, R19 ;  /* 0x000000ffff097224 */ /* 0x010fe400078e0013 */
        /* <DEDUP_REMOVED lines=8> */
.L_x_1093:
[----:B------:R-:W-:Y:S05]  /*36c0*/  BSYNC.RECONVERGENT B2 ;  /* 0x0000000000027941 */ /* 0x000fea0003800200 */
.L_x_1092:
[----:B0-----:R-:W-:Y:S02]  /*36d0*/  IMAD.MOV.U32 R12, RZ, RZ, R21 ;  /* 0x000000ffff0c7224 */ /* 0x001fe400078e0015 */
        /* <DEDUP_REMOVED lines=13> */
.L_x_1091:
[----:B------:R-:W-:Y:S05]  /*37b0*/  BSYNC.RECONVERGENT B1 ;  /* 0x0000000000017941 */ /* 0x000fea0003800200 */
.L_x_1090:
[----:B0-----:R-:W-:Y:S01]  /*37c0*/  VIADD R2, R6, 0x2 ;  /* 0x0000000206027836 */ /* 0x001fe20000000000 */
[----:B------:R0:W2:Y:S01]  /*37d0*/  SHFL.DOWN PT, R15, R8, 0x2, R11 ;  /* 0x08400000080f7989 */ /* 0x0000a200000e000b */
[----:B------:R-:W-:Y:S01]  /*37e0*/  BSSY.RECONVERGENT B1, `(.L_x_1094) ;  /* 0x0000036000017945 */ /* 0x000fe20003800200 */
[----:B-1----:R-:W-:Y:S02]  /*37f0*/  IMAD.MOV.U32 R18, RZ, RZ, R16 ;  /* 0x000000ffff127224 */ /* 0x002fe400078e0010 */
[----:B------:R-:W-:Y:S01]  /*3800*/  ISETP.GT.AND P0, PT, R2, R11, PT ;  /* 0x0000000b0200720c */ /* 0x000fe20003f04270 */
[----:B---3--:R0:W1:Y:S01]  /*3810*/  SHFL.DOWN PT, R17, R14, 0x2, R11 ;  /* 0x084000000e117989 */ /* 0x00806200000e000b */
[----:B------:R-:W-:Y:S02]  /*3820*/  IMAD.MOV.U32 R4, RZ, RZ, R12 ;  /* 0x000000ffff047224 */ /* 0x000fe400078e000c */
[----:B------:R-:W-:Y:S01]  /*3830*/  IMAD.MOV.U32 R2, RZ, RZ, R10 ;  /* 0x000000ffff027224 */ /* 0x000fe200078e000a */
[----:B------:R0:W3:Y:S04]  /*3840*/  SHFL.DOWN PT, R20, R9, 0x2, R11 ;  /* 0x0840000009147989 */ /* 0x0000e800000e000b */
[----:B----4-:R0:W4:Y:S04]  /*3850*/  SHFL.DOWN PT, R19, R16, 0x2, R11 ;  /* 0x0840000010137989 */ /* 0x01012800000e000b */
[----:B------:R0:W0:Y:S04]  /*3860*/  SHFL.DOWN PT, R21, R12, 0x2, R11 ;  /* 0x084000000c157989 */ /* 0x00002800000e000b */
[----:B------:R0:W0:Y:S01]  /*3870*/  SHFL.DOWN PT, R23, R10, 0x2, R11 ;  /* 0x084000000a177989 */ /* 0x00002200000e000b */
[----:B------:R-:W-:Y:S05]  /*3880*/  @P0 BRA `(.L_x_1095) ;  /* 0x0000000000ac0947 */ /* 0x000fea0003800000 */
[----:B--2---:R-:W-:Y:S01]  /*3890*/  FSETP.GEU.AND P0, PT, R8, R15, PT ;  /* 0x0000000f0800720b */ /* 0x004fe20003f0e000 */
[----:B------:R-:W-:Y:S01]  /*38a0*/  BSSY.RECONVERGENT B2, `(.L_x_1096) ;  /* 0x0000012000027945 */ /* 0x000fe20003800200 */
[----:B----4-:R-:W-:Y:S01]  /*38b0*/  FSETP.GEU.AND P2, PT, R16, R19, PT ;  /* 0x000000131000720b */ /* 0x010fe20003f4e000 */
[----:B------:R-:W-:Y:S02]  /*38c0*/  IMAD.MOV.U32 R3, RZ, RZ, R8 ;  /* 0x000000ffff037224 */ /* 0x000fe400078e0008 */
[----:B------:R-:W-:Y:S02]  /*38d0*/  IMAD.MOV.U32 R5, RZ, RZ, R14 ;  /* 0x000000ffff057224 */ /* 0x000fe400078e000e */
[----:B------:R-:W-:Y:S02]  /*38e0*/  IMAD.MOV.U32 R18, RZ, RZ, R19 ;  /* 0x000000ffff127224 */ /* 0x000fe400078e0013 */
[----:B------:R-:W-:-:S04]  /*38f0*/  IMAD.MOV.U32 R13, RZ, RZ, R9 ;  /* 0x000000ffff0d7224 */ /* 0x000fc800078e0009 */
[----:B------:R-:W-:Y:S05]  /*3900*/  @!P0 BRA `(.L_x_1097) ;  /* 0x00000000002c8947 */ /* 0x000fea0003800000 */
[----:B------:R-:W-:Y:S01]  /*3910*/  FSETP.GT.AND P3, PT, R8, R15, PT ;  /* 0x0000000f0800720b */ /* 0x000fe20003f64000 */
[----:B------:R-:W-:Y:S02]  /*3920*/  IMAD.MOV.U32 R3, RZ, RZ, R15 ;  /* 0x000000ffff037224 */ /* 0x000fe400078e000f */
[----:B-1----:R-:W-:Y:S02]  /*3930*/  IMAD.MOV.U32 R5, RZ, RZ, R17 ;  /* 0x000000ffff057224 */ /* 0x002fe400078e0011 */
[----:B---3--:R-:W-:-:S08]  /*3940*/  IMAD.MOV.U32 R13, RZ, RZ, R20 ;  /* 0x000000ffff0d7224 */ /* 0x008fd000078e0014 */
[CC--:B------:R-:W-:Y:S02]  /*3950*/  @!P3 ISETP.GE.U32.AND P0, PT, R14.reuse, R17.reuse, PT ;  /* 0x000000110e00b20c */ /* 0x0c0fe40003f06070 */
[----:B------:R-:W-:Y:S02]  /*3960*/  @!P3 ISETP.LT.U32.AND P1, PT, R14, R17, PT ;  /* 0x000000110e00b20c */ /* 0x000fe40003f21070 */
[CC--:B------:R-:W-:Y:S02]  /*3970*/  @!P3 ISETP.GE.AND.EX P0, PT, R9.reuse, R20.reuse, PT, P0 ;  /* 0x000000140900b20c */ /* 0x0c0fe40003f06300 */
[----:B------:R-:W-:Y:S02]  /*3980*/  @!P3 ISETP.LT.AND.EX P1, PT, R9, R20, PT, P1 ;  /* 0x000000140900b20c */ /* 0x000fe40003f21310 */
[----:B------:R-:W-:Y:S02]  /*3990*/  @!P3 FSEL R3, R8, R15, !P0 ;  /* 0x0000000f0803b208 */ /* 0x000fe40004000000 */
[----:B------:R-:W-:-:S02]  /*39a0*/  @!P3 SEL R5, R14, R17, P1 ;  /* 0x000000110e05b207 */ /* 0x000fc40000800000 */
[----:B------:R-:W-:-:S07]  /*39b0*/  @!P3 SEL R13, R9, R20, P1 ;  /* 0x00000014090db207 */ /* 0x000fce0000800000 */
.L_x_1097:
[----:B------:R-:W-:Y:S05]  /*39c0*/  BSYNC.RECONVERGENT B2 ;  /* 0x0000000000027941 */ /* 0x000fea0003800200 */
.L_x_1096:
[----:B0-----:R-:W-:Y:S02]  /*39d0*/  IMAD.MOV.U32 R4, RZ, RZ, R21 ;  /* 0x000000ffff047224 */ /* 0x001fe400078e0015 */
        /* <DEDUP_REMOVED lines=22> */
.L_x_1095:
[----:B------:R-:W-:Y:S05]  /*3b40*/  BSYNC.RECONVERGENT B1 ;  /* 0x0000000000017941 */ /* 0x000fea0003800200 */
.L_x_1094:
[----:B0-----:R-:W-:Y:S01]  /*3b50*/  VIADD R10, R6, 0x4 ;  /* 0x00000004060a7836 */ /* 0x001fe20000000000 */
[----:B--2---:R0:W2:Y:S01]  /*3b60*/  SHFL.DOWN PT, R15, R8, 0x4, R11 ;  /* 0x08800000080f7989 */ /* 0x0040a200000e000b */
[----:B------:R-:W-:Y:S01]  /*3b70*/  BSSY.RECONVERGENT B1, `(.L_x_1098) ;  /* 0x0000036000017945 */ /* 0x000fe20003800200 */
[----:B------:R-:W-:Y:S02]  /*3b80*/  IMAD.MOV.U32 R16, RZ, RZ, R18 ;  /* 0x000000ffff107224 */ /* 0x000fe400078e0012 */
[----:B------:R-:W-:Y:S01]  /*3b90*/  ISETP.GT.AND P0, PT, R10, R11, PT ;  /* 0x0000000b0a00720c */ /* 0x000fe20003f04270 */
[----:B-1----:R0:W1:Y:S01]  /*3ba0*/  SHFL.DOWN PT, R17, R14, 0x4, R11 ;  /* 0x088000000e117989 */ /* 0x00206200000e000b */
[----:B------:R-:W-:Y:S02]  /*3bb0*/  IMAD.MOV.U32 R12, RZ, RZ, R4 ;  /* 0x000000ffff0c7224 */ /* 0x000fe400078e0004 */
[----:B------:R-:W-:Y:S01]  /*3bc0*/  IMAD.MOV.U32 R10, RZ, RZ, R2 ;  /* 0x000000ffff0a7224 */ /* 0x000fe200078e0002 */
[----:B---3--:R0:W3:Y:S04]  /*3bd0*/  SHFL.DOWN PT, R20, R9, 0x4, R11 ;  /* 0x0880000009147989 */ /* 0x0080e800000e000b */
        /* <DEDUP_REMOVED lines=23> */
.L_x_1101:
[----:B------:R-:W-:Y:S05]  /*3d50*/  BSYNC.RECONVERGENT B2 ;  /* 0x0000000000027941 */ /* 0x000fea0003800200 */
.L_x_1100:
        /* <DEDUP_REMOVED lines=23> */
.L_x_1099:
[----:B------:R-:W-:Y:S05]  /*3ed0*/  BSYNC.RECONVERGENT B1 ;  /* 0x0000000000017941 */ /* 0x000fea0003800200 */
.L_x_1098:
[----:B0-----:R-:W-:Y:S01]  /*3ee0*/  VIADD R2, R6, 0x8 ;  /* 0x0000000806027836 */ /* 0x001fe20000000000 */
[----:B------:R0:W0:Y:S01]  /*3ef0*/  SHFL.DOWN PT, R5, R8, 0x8, R11 ;  /* 0x0900000008057989 */ /* 0x00002200000e000b */
[----:B------:R-:W-:Y:S01]  /*3f00*/  BSSY.RECONVERGENT B1, `(.L_x_1102) ;  /* 0x0000036000017945 */ /* 0x000fe20003800200 */
[----:B------:R-:W-:Y:S02]  /*3f10*/  IMAD.MOV.U32 R22, RZ, RZ, R16 ;  /* 0x000000ffff167224 */ /* 0x000fe400078e0010 */
[----:B------:R-:W-:Y:S01]  /*3f20*/  ISETP.GT.AND P0, PT, R2, R11, PT ;  /* 0x0000000b0200720c */ /* 0x000fe20003f04270 */
[----:B------:R0:W0:Y:S01]  /*3f30*/  SHFL.DOWN PT, R13, R14, 0x8, R11 ;  /* 0x090000000e0d7989 */ /* 0x00002200000e000b */
[----:B---3--:R-:W-:Y:S02]  /*3f40*/  IMAD.MOV.U32 R20, RZ, RZ, R12 ;  /* 0x000000ffff147224 */ /* 0x008fe400078e000c */
[----:B------:R-:W-:Y:S01]  /*3f50*/  IMAD.MOV.U32 R18, RZ, RZ, R10 ;  /* 0x000000ffff127224 */ /* 0x000fe200078e000a */
[----:B------:R3:W0:Y:S04]  /*3f60*/  SHFL.DOWN PT, R24, R9, 0x8, R11 ;  /* 0x0900000009187989 */ /* 0x00062800000e000b */
[----:B--2---:R3:W2:Y:S04]  /*3f70*/  SHFL.DOWN PT, R15, R16, 0x8, R11 ;  /* 0x09000000100f7989 */ /* 0x0046a800000e000b */
[----:B-1----:R3:W1:Y:S04]  /*3f80*/  SHFL.DOWN PT, R17, R12, 0x8, R11 ;  /* 0x090000000c117989 */ /* 0x00266800000e000b */
[----:B----4-:R3:W4:Y:S01]  /*3f90*/  SHFL.DOWN PT, R19, R10, 0x8, R11 ;  /* 0x090000000a137989 */ /* 0x01072200000e000b */
[----:B------:R-:W-:Y:S05]  /*3fa0*/  @P0 BRA `(.L_x_1103) ;  /* 0x0000000000ac0947 */ /* 0x000fea0003800000 */
[----:B0-----:R-:W-:Y:S01]  /*3fb0*/  FSETP.GEU.AND P0, PT, R8, R5, PT ;  /* 0x000000050800720b */ /* 0x001fe20003f0e000 */
[----:B------:R-:W-:Y:S01]  /*3fc0*/  BSSY.RECONVERGENT B2, `(.L_x_1104) ;  /* 0x0000012000027945 */ /* 0x000fe20003800200 */
[----:B--2---:R-:W-:Y:S01]  /*3fd0*/  FSETP.GEU.AND P2, PT, R16, R15, PT ;  /* 0x0000000f1000720b */ /* 0x004fe20003f4e000 */
        /* <DEDUP_REMOVED lines=16> */
.L_x_1105:
[----:B------:R-:W-:Y:S05]  /*40e0*/  BSYNC.RECONVERGENT B2 ;  /* 0x0000000000027941 */ /* 0x000fea0003800200 */
.L_x_1104:
[----:B-1----:R-:W-:Y:S02]  /*40f0*/  IMAD.MOV.U32 R20, RZ, RZ, R17 ;  /* 0x000000ffff147224 */ /* 0x002fe400078e0011 */
[----:B----4-:R-:W-:Y:S02]  /*4100*/  IMAD.MOV.U32 R18, RZ, RZ, R19 ;  /* 0x000000ffff127224 */ /* 0x010fe400078e0013 */
[----:B------:R-:W-:Y:S02]  /*4110*/  IMAD.MOV.U32 R8, RZ, RZ, R2 ;  /* 0x000000ffff087224 */ /* 0x000fe400078e0002 */
[----:B------:R-:W-:Y:S02]  /*4120*/  IMAD.MOV.U32 R14, RZ, RZ, R3 ;  /* 0x000000ffff0e7224 */ /* 0x000fe400078e0003 */
[----:B---3--:R-:W-:Y:S01]  /*4130*/  IMAD.MOV.U32 R9, RZ, RZ, R4 ;  /* 0x000000ffff097224 */ /* 0x008fe200078e0004 */
        /* <DEDUP_REMOVED lines=18> */
.L_x_1103:
[----:B------:R-:W-:Y:S05]  /*4260*/  BSYNC.RECONVERGENT B1 ;  /* 0x0000000000017941 */ /* 0x000fea0003800200 */
.L_x_1102:
[----:B------:R-:W-:Y:S01]  /*4270*/  VIADD R2, R6, 0x10 ;  /* 0x0000001006027836 */ /* 0x000fe20000000000 */
[----:B0-----:R0:W0:Y:S01]  /*4280*/  SHFL.DOWN PT, R13, R8, 0x10, R11 ;  /* 0x0a000000080d7989 */ /* 0x00102200000e000b */
[----:B------:R-:W-:Y:S01]  /*4290*/  BSSY.RECONVERGENT B1, `(.L_x_1106) ;  /* 0x0000036000017945 */ /* 0x000fe20003800200 */
[----:B------:R-:W-:Y:S02]  /*42a0*/  IMAD.MOV.U32 R4, RZ, RZ, R20 ;  /* 0x000000ffff047224 */ /* 0x000fe400078e0014 */
[----:B------:R-:W-:Y:S01]  /*42b0*/  ISETP.GT.AND P0, PT, R2, R11, PT ;  /* 0x0000000b0200720c */ /* 0x000fe20003f04270 */
[----:B--2---:R2:W0:Y:S01]  /*42c0*/  SHFL.DOWN PT, R15, R14, 0x10, R11 ;  /* 0x0a0000000e0f7989 */ /* 0x00442200000e000b */
[----:B------:R-:W-:Y:S02]  /*42d0*/  IMAD.MOV.U32 R2, RZ, RZ, R22 ;  /* 0x000000ffff027224 */ /* 0x000fe400078e0016 */
[----:B------:R-:W-:Y:S01]  /*42e0*/  IMAD.MOV.U32 R3, RZ, RZ, R18 ;  /* 0x000000ffff037224 */ /* 0x000fe200078e0012 */
[----:B---3--:R2:W3:Y:S04]  /*42f0*/  SHFL.DOWN PT, R12, R9, 0x10, R11 ;  /* 0x0a000000090c7989 */ /* 0x0084e800000e000b */
[----:B-1----:R2:W1:Y:S04]  /*4300*/  SHFL.DOWN PT, R17, R22, 0x10, R11 ;  /* 0x0a00000016117989 */ /* 0x00246800000e000b */
[----:B----4-:R2:W4:Y:S04]  /*4310*/  SHFL.DOWN PT, R19, R20, 0x10, R11 ;  /* 0x0a00000014137989 */ /* 0x01052800000e000b */
[----:B------:R2:W0:Y:S01]  /*4320*/  SHFL.DOWN PT, R21, R18, 0x10, R11 ;  /* 0x0a00000012157989 */ /* 0x00042200000e000b */
[----:B------:R-:W-:Y:S05]  /*4330*/  @P0 BRA `(.L_x_1107) ;  /* 0x0000000000ac0947 */ /* 0x000fea0003800000 */
[----:B0-----:R-:W-:Y:S01]  /*4340*/  FSETP.GEU.AND P0, PT, R8, R13, PT ;  /* 0x0000000d0800720b */ /* 0x001fe20003f0e000 */
[----:B------:R-:W-:Y:S01]  /*4350*/  BSSY.RECONVERGENT B2, `(.L_x_1108) ;  /* 0x0000012000027945 */ /* 0x000fe20003800200 */
[----:B-1----:R-:W-:Y:S01]  /*4360*/  FSETP.GEU.AND P2, PT, R22, R17, PT ;  /* 0x000000111600720b */ /* 0x002fe20003f4e000 */
[----:B------:R-:W-:Y:S02]  /*4370*/  IMAD.MOV.U32 R5, RZ, RZ, R8 ;  /* 0x000000ffff057224 */ /* 0x000fe400078e0008 */
[----:B------:R-:W-:Y:S02]  /*4380*/  IMAD.MOV.U32 R10, RZ, RZ, R14 ;  /* 0x000000ffff0a7224 */ /* 0x000fe400078e000e */
[----:B------:R-:W-:Y:S02]  /*4390*/  IMAD.MOV.U32 R2, RZ, RZ, R17 ;  /* 0x000000ffff027224 */ /* 0x000fe400078e0011 */
[----:B--2---:R-:W-:-:S04]  /*43a0*/  IMAD.MOV.U32 R11, RZ, RZ, R9 ;  /* 0x000000ffff0b7224 */ /* 0x004fc800078e0009 */
[----:B------:R-:W-:Y:S05]  /*43b0*/  @!P0 BRA `(.L_x_1109) ;  /* 0x00000000002c8947 */ /* 0x000fea0003800000 */
[----:B------:R-:W-:Y:S01]  /*43c0*/  FSETP.GT.AND P3, PT, R8, R13, PT ;  /* 0x0000000d0800720b */ /* 0x000fe20003f64000 */
[----:B------:R-:W-:Y:S02]  /*43d0*/  IMAD.MOV.U32 R5, RZ, RZ, R13 ;  /* 0x000000ffff057224 */ /* 0x000fe400078e000d */
[----:B------:R-:W-:Y:S02]  /*43e0*/  IMAD.MOV.U32 R10, RZ, RZ, R15 ;  /* 0x000000ffff0a7224 */ /* 0x000fe400078e000f */
        /* <DEDUP_REMOVED lines=8> */
.L_x_1109:
[----:B------:R-:W-:Y:S05]  /*4470*/  BSYNC.RECONVERGENT B2 ;  /* 0x0000000000027941 */ /* 0x000fea0003800200 */
.L_x_1108:
[----:B----4-:R-:W-:Y:S02]  /*4480*/  IMAD.MOV.U32 R4, RZ, RZ, R19 ;  /* 0x000000ffff047224 */ /* 0x010fe400078e0013 */
        /* <DEDUP_REMOVED lines=22> */
.L_x_1107:
[----:B------:R-:W-:Y:S05]  /*45f0*/  BSYNC.RECONVERGENT B1 ;  /* 0x0000000000017941 */ /* 0x000fea0003800200 */
.L_x_1106:
[----:B------:R-:W-:Y:S01]  /*4600*/  ISETP.NE.AND P0, PT, R6, RZ, PT ;  /* 0x000000ff0600720c */ /* 0x000fe20003f05270 */
[----:B------:R-:W-:-:S12]  /*4610*/  BSSY.RECONVERGENT B1, `(.L_x_1110) ;  /* 0x000000b000017945 */ /* 0x000fd80003800200 */
[----:B------:R-:W-:Y:S05]  /*4620*/  @P0 BRA `(.L_x_1111) ;  /* 0x0000000000240947 */ /* 0x000fea0003800000 */
[----:B------:R-:W5:Y:S01]  /*4630*/  S2UR UR5, SR_CgaCtaId ;  /* 0x00000000000579c3 */ /* 0x000f620000008800 */
[----:B------:R-:W-:Y:S01]  /*4640*/  UMOV UR4, 0x400 ;  /* 0x0000040000047882 */ /* 0x000fe20000000000 */
[----:B0-----:R-:W-:Y:S02]  /*4650*/  IMAD.MOV.U32 R15, RZ, RZ, R9 ;  /* 0x000000ffff0f7224 */ /* 0x001fe400078e0009 */
[----:B------:R-:W-:Y:S01]  /*4660*/  IMAD.MOV.U32 R5, RZ, RZ, R3 ;  /* 0x000000ffff057224 */ /* 0x000fe200078e0003 */
[----:B-----5:R-:W-:-:S09]  /*4670*/  ULEA UR4, UR5, UR4, 0x18 ;  /* 0x0000000405047291 */ /* 0x020fd2000f8ec0ff */
[----:B------:R0:W-:Y:S04]  /*4680*/  STS.64 [R7+UR4+0x10], R14 ;  /* 0x0000100e07007988 */ /* 0x0001e80008000a04 */
[----:B------:R0:W-:Y:S04]  /*4690*/  STS.64 [R7+UR4+0x20], R4 ;  /* 0x0000200407007988 */ /* 0x0001e80008000a04 */
[----:B------:R0:W-:Y:S04]  /*46a0*/  STS [R7+UR4+0x8], R8 ;  /* 0x0000080807007988 */ /* 0x0001e80008000804 */
[----:B------:R0:W-:Y:S02]  /*46b0*/  STS [R7+UR4+0x18], R2 ;  /* 0x0000180207007988 */ /* 0x0001e40008000804 */
.L_x_1111:
[----:B------:R-:W-:Y:S05]  /*46c0*/  BSYNC.RECONVERGENT B1 ;  /* 0x0000000000017941 */ /* 0x000fea0003800200 */
.L_x_1110:
[----:B------:R-:W-:Y:S01]  /*46d0*/  BAR.SYNC.DEFER_BLOCKING 0x0 ;  /* 0x0000000000007b1d */ /* 0x000fe20000010000 */
[----:B------:R-:W-:-:S13]  /*46e0*/  ISETP.NE.AND P1, PT, R0, RZ, PT ;  /* 0x000000ff0000720c */ /* 0x000fda0003f25270 */
[----:B------:R-:W-:Y:S05]  /*46f0*/  @P1 BRA `(.L_x_1063) ;  /* 0x0000005c00601947 */ /* 0x000fea0003800000 */
[----:B------:R-:W-:Y:S01]  /*4700*/  UISETP.GE.AND UP0, UPT, UR6, 0x21, UPT ;  /* 0x000000210600788c */ /* 0x000fe2000bf06270 */
[----:B0-----:R-:W-:Y:S02]  /*4710*/  IMAD.MOV.U32 R5, RZ, RZ, R3 ;  /* 0x000000ffff057224 */ /* 0x001fe400078e0003 */
[----:B------:R-:W-:Y:S02]  /*4720*/  IMAD.MOV.U32 R0, RZ, RZ, R8 ;  /* 0x000000ffff007224 */ /* 0x000fe400078e0008 */
[----:B------:R-:W-:Y:S02]  /*4730*/  IMAD.MOV.U32 R13, RZ, RZ, R14 ;  /* 0x000000ffff0d7224 */ /* 0x000fe400078e000e */
[----:B---3--:R-:W-:Y:S02]  /*4740*/  IMAD.MOV.U32 R12, RZ, RZ, R9 ;  /* 0x000000ffff0c7224 */ /* 0x008fe400078e0009 */
[----:B------:R-:W-:Y:S02]  /*4750*/  IMAD.MOV.U32 R15, RZ, RZ, R2 ;  /* 0x000000ffff0f7224 */ /* 0x000fe400078e0002 */
[----:B------:R-:W-:-:S02]  /*4760*/  IMAD.MOV.U32 R6, RZ, RZ, R4 ;  /* 0x000000ffff067224 */ /* 0x000fc400078e0004 */
[----:B------:R-:W-:Y:S01]  /*4770*/  IMAD.MOV.U32 R7, RZ, RZ, R5 ;  /* 0x000000ffff077224 */ /* 0x000fe200078e0005 */
[----:B------:R-:W-:Y:S06]  /*4780*/  BRA.U !UP0, `(.L_x_1112) ;  /* 0x0000000108b47547 */ /* 0x000fec000b800000 */
[----:B------:R-:W0:Y:S01]  /*4790*/  S2R R7, SR_CgaCtaId ;  /* 0x0000000000077919 */ /* 0x000e220000008800 */
[----:B------:R-:W-:Y:S01]  /*47a0*/  MOV R0, 0x400 ;  /* 0x0000040000007802 */ /* 0x000fe20000000f00 */
[----:B------:R-:W-:Y:S01]  /*47b0*/  BSSY.RECONVERGENT B1, `(.L_x_1113) ;  /* 0x0000017000017945 */ /* 0x000fe20003800200 */
[----:B------:R-:W-:Y:S02]  /*47c0*/  IMAD.MOV.U32 R13, RZ, RZ, R14 ;  /* 0x000000ffff0d7224 */ /* 0x000fe400078e000e */
[----:B------:R-:W-:Y:S01]  /*47d0*/  IMAD.MOV.U32 R12, RZ, RZ, R9 ;  /* 0x000000ffff0c7224 */ /* 0x000fe200078e0009 */
[----:B0-----:R-:W-:Y:S01]  /*47e0*/  LEA R6, R7, R0, 0x18 ;  /* 0x0000000007067211 */ /* 0x001fe200078ec0ff */
[----:B------:R-:W-:-:S04]  /*47f0*/  IMAD.MOV.U32 R0, RZ, RZ, R8 ;  /* 0x000000ffff007224 */ /* 0x000fc800078e0008 */
[----:B------:R-:W0:Y:S04]  /*4800*/  LDS R7, [R6+0x28] ;  /* 0x0000280006077984 */ /* 0x000e280000000800 */
[----:B-1----:R-:W1:Y:S04]  /*4810*/  LDS R17, [R6+0x38] ;  /* 0x0000380006117984 */ /* 0x002e680000000800 */
[----:B--2---:R2:W3:Y:S01]  /*4820*/  LDS.64 R10, [R6+0x40] ;  /* 0x00004000060a7984 */ /* 0x0044e20000000a00 */
[----:B0-----:R-:W-:Y:S02]  /*4830*/  FSETP.GEU.AND P0, PT, R8, R7, PT ;  /* 0x000000070800720b */ /* 0x001fe40003f0e000 */
[----:B-1----:R-:W-:-:S11]  /*4840*/  FSETP.GEU.AND P3, PT, R2, R17, PT ;  /* 0x000000110200720b */ /* 0x002fd60003f6e000 */
[----:B--23--:R-:W-:Y:S05]  /*4850*/  @!P0 BRA `(.L_x_1114) ;  /* 0x0000000000308947 */ /* 0x00cfea0003800000 */
[----:B----4-:R-:W0:Y:S01]  /*4860*/  LDS.64 R18, [R6+0x30] ;  /* 0x0000300006127984 */ /* 0x010e220000000a00 */
        /* <DEDUP_REMOVED lines=11> */
.L_x_1114:
[----:B------:R-:W-:Y:S05]  /*4920*/  BSYNC.RECONVERGENT B1 ;  /* 0x0000000000017941 */ /* 0x000fea0003800200 */
.L_x_1113:
[----:B------:R-:W-:Y:S01]  /*4930*/  BSSY.RECONVERGENT B1, `(.L_x_1112) ;  /* 0x0000012000017945 */ /* 0x000fe20003800200 */
        /* <DEDUP_REMOVED lines=17> */
.L_x_1115:
[----:B------:R-:W-:Y:S05]  /*4a50*/  BSYNC.RECONVERGENT B1 ;  /* 0x0000000000017941 */ /* 0x000fea0003800200 */
.L_x_1112:
[----:B------:R-:W-:Y:S01]  /*4a60*/  UISETP.GE.AND UP0, UPT, UR6, 0x41, UPT ;  /* 0x000000410600788c */ /* 0x000fe2000bf06270 */
[----:B------:R-:W-:Y:S02]  /*4a70*/  IMAD.MOV.U32 R8, RZ, RZ, R0 ;  /* 0x000000ffff087224 */ /* 0x000fe400078e0000 */
[----:B------:R-:W-:Y:S02]  /*4a80*/  IMAD.MOV.U32 R5, RZ, RZ, R13 ;  /* 0x000000ffff057224 */ /* 0x000fe400078e000d */
[----:B------:R-:W-:Y:S02]  /*4a90*/  IMAD.MOV.U32 R4, RZ, RZ, R12 ;  /* 0x000000ffff047224 */ /* 0x000fe400078e000c */
[----:B--2---:R-:W-:Y:S02]  /*4aa0*/  IMAD.MOV.U32 R9, RZ, RZ, R15 ;  /* 0x000000ffff097224 */ /* 0x004fe400078e000f */
[----:B------:R-:W-:Y:S02]  /*4ab0*/  IMAD.MOV.U32 R11, RZ, RZ, R6 ;  /* 0x000000ffff0b7224 */ /* 0x000fe400078e0006 */
[----:B------:R-:W-:Y:S01]  /*4ac0*/  IMAD.MOV.U32 R10, RZ, RZ, R7 ;  /* 0x000000ffff0a7224 */ /* 0x000fe200078e0007 */
[----:B------:R-:W-:Y:S06]  /*4ad0*/  BRA.U !UP0, `(.L_x_1116) ;  /* 0x0000000108b47547 */ /* 0x000fec000b800000 */
[----:B------:R-:W0:Y:S01]  /*4ae0*/  S2R R3, SR_CgaCtaId ;  /* 0x0000000000037919 */ /* 0x000e220000008800 */
[----:B------:R-:W-:Y:S01]  /*4af0*/  MOV R2, 0x400 ;  /* 0x0000040000027802 */ /* 0x000fe20000000f00 */
[----:B------:R-:W-:Y:S01]  /*4b00*/  BSSY.RECONVERGENT B1, `(.L_x_1117) ;  /* 0x0000017000017945 */ /* 0x000fe20003800200 */
[----:B------:R-:W-:Y:S02]  /*4b10*/  IMAD.MOV.U32 R8, RZ, RZ, R0 ;  /* 0x000000ffff087224 */ /* 0x000fe400078e0000 */
[----:B------:R-:W-:Y:S02]  /*4b20*/  IMAD.MOV.U32 R5, RZ, RZ, R13 ;  /* 0x000000ffff057224 */ /* 0x000fe400078e000d */
[----:B------:R-:W-:Y:S01]  /*4b30*/  IMAD.MOV.U32 R4, RZ, RZ, R12 ;  /* 0x000000ffff047224 */ /* 0x000fe200078e000c */
[----:B0-----:R-:W-:-:S05]  /*4b40*/  LEA R10, R3, R2, 0x18 ;  /* 0x00000002030a7211 */ /* 0x001fca00078ec0ff */
[----:B------:R-:W0:Y:S04]  /*4b50*/  LDS R9, [R10+0x48] ;  /* 0x000048000a097984 */ /* 0x000e280000000800 */
[----:B------:R-:W2:Y:S04]  /*4b60*/  LDS R14, [R10+0x58] ;  /* 0x000058000a0e7984 */ /* 0x000ea80000000800 */
[----:B------:R3:W1:Y:S01]  /*4b70*/  LDS.64 R2, [R10+0x60] ;  /* 0x000060000a027984 */ /* 0x0006620000000a00 */
[----:B0-----:R-:W-:Y:S02]  /*4b80*/  FSETP.GEU.AND P0, PT, R0, R9, PT ;  /* 0x000000090000720b */ /* 0x001fe40003f0e000 */
[----:B--2---:R-:W-:-:S11]  /*4b90*/  FSETP.GEU.AND P3, PT, R15, R14, PT ;  /* 0x0000000e0f00720b */ /* 0x004fd60003f6e000 */
[----:B-1-3--:R-:W-:Y:S05]  /*4ba0*/  @!P0 BRA `(.L_x_1118) ;  /* 0x0000000000308947 */ /* 0x00afea0003800000 */
        /* <DEDUP_REMOVED lines=12> */
.L_x_1118:
[----:B------:R-:W-:Y:S05]  /*4c70*/  BSYNC.RECONVERGENT B1 ;  /* 0x0000000000017941 */ /* 0x000fea0003800200 */
.L_x_1117:
        /* <DEDUP_REMOVED lines=18> */
.L_x_1119:
[----:B------:R-:W-:Y:S05]  /*4da0*/  BSYNC.RECONVERGENT B1 ;  /* 0x0000000000017941 */ /* 0x000fea0003800200 */
.L_x_1116:
[----:B------:R-:W-:Y:S01]  /*4db0*/  UISETP.GE.AND UP0, UPT, UR6, 0x61, UPT ;  /* 0x000000610600788c */ /* 0x000fe2000bf06270 */
[----:B------:R-:W-:Y:S02]  /*4dc0*/  IMAD.MOV.U32 R6, RZ, RZ, R8 ;  /* 0x000000ffff067224 */ /* 0x000fe400078e0008 */
[----:B------:R-:W-:Y:S02]  /*4dd0*/  IMAD.MOV.U32 R7, RZ, RZ, R5 ;  /* 0x000000ffff077224 */ /* 0x000fe400078e0005 */
[----:B------:R-:W-:Y:S02]  /*4de0*/  IMAD.MOV.U32 R0, RZ, RZ, R4 ;  /* 0x000000ffff007224 */ /* 0x000fe400078e0004 */
[----:B------:R-:W-:Y:S02]  /*4df0*/  IMAD.MOV.U32 R12, RZ, RZ, R9 ;  /* 0x000000ffff0c7224 */ /* 0x000fe400078e0009 */
[----:B------:R-:W-:Y:S02]  /*4e00*/  IMAD.MOV.U32 R13, RZ, RZ, R11 ;  /* 0x000000ffff0d7224 */ /* 0x000fe400078e000b */
        /* <DEDUP_REMOVED lines=27> */
.L_x_1122:
[----:B------:R-:W-:Y:S05]  /*4fc0*/  BSYNC.RECONVERGENT B1 ;  /* 0x0000000000017941 */ /* 0x000fea0003800200 */
.L_x_1121:
        /* <DEDUP_REMOVED lines=18> */
.L_x_1123:
[----:B------:R-:W-:Y:S05]  /*50f0*/  BSYNC.RECONVERGENT B1 ;  /* 0x0000000000017941 */ /* 0x000fea0003800200 */
.L_x_1120:
        /* <DEDUP_REMOVED lines=33> */
.L_x_1126:
[----:B------:R-:W-:Y:S05]  /*5310*/  BSYNC.RECONVERGENT B1 ;  /* 0x0000000000017941 */ /* 0x000fea0003800200 */
.L_x_1125:
        /* <DEDUP_REMOVED lines=18> */
.L_x_1127:
[----:B------:R-:W-:Y:S05]  /*5440*/  BSYNC.RECONVERGENT B1 ;  /* 0x0000000000017941 */ /* 0x000fea0003800200 */
.L_x_1124:
        /* <DEDUP_REMOVED lines=33> */
.L_x_1130:
[----:B------:R-:W-:Y:S05]  /*5660*/  BSYNC.RECONVERGENT B1 ;  /* 0x0000000000017941 */ /* 0x000fea0003800200 */
.L_x_1129:
        /* <DEDUP_REMOVED lines=18> */
.L_x_1131:
[----:B------:R-:W-:Y:S05]  /*5790*/  BSYNC.RECONVERGENT B1 ;  /* 0x0000000000017941 */ /* 0x000fea0003800200 */
.L_x_1128:
[----:B------:R-:W-:Y:S01]  /*57a0*/  UISETP.GE.AND UP0, UPT, UR6, 0xc1, UPT ;  /* 0x000000c10600788c */ /* 0x000fe2000bf06270 */
[----:B------:R-:W-:Y:S02]  /*57b0*/  IMAD.MOV.U32 R11, RZ, RZ, R6 ;  /* 0x000000ffff0b7224 */ /* 0x000fe400078e0006 */
[----:B------:R-:W-:Y:S02]  /*57c0*/  IMAD.MOV.U32 R5, RZ, RZ, R7 ;  /* 0x000000ffff057224 */ /* 0x000fe400078e0007 */
[----:B------:R-:W-:Y:S02]  /*57d0*/  IMAD.MOV.U32 R10, RZ, RZ, R0 ;  /* 0x000000ffff0a7224 */ /* 0x000fe400078e0000 */
[----:B------:R-:W-:Y:S02]  /*57e0*/  IMAD.MOV.U32 R15, RZ, RZ, R12 ;  /* 0x000000ffff0f7224 */ /* 0x000fe400078e000c */
[----:B-1----:R-:W-:Y:S02]  /*57f0*/  IMAD.MOV.U32 R17, RZ, RZ, R13 ;  /* 0x000000ffff117224 */ /* 0x002fe400078e000d */
        /* <DEDUP_REMOVED lines=10> */
[----:B----4-:R-:W1:Y:S04]  /*58a0*/  LDS R19, [R4+0xd8] ;  /* 0x0000d80004137984 */ /* 0x010e680000000800 */
[----:B------:R2:W3:Y:S01]  /*58b0*/  LDS.64 R2, [R4+0xe0] ;  /* 0x0000e00004027984 */ /* 0x0004e20000000a00 */
[----:B0-----:R-:W-:Y:S02]  /*58c0*/  FSETP.GEU.AND P0, PT, R6, R9, PT ;  /* 0x000000090600720b */ /* 0x001fe40003f0e000 */
[----:B-1----:R-:W-:-:S11]  /*58d0*/  FSETP.GEU.AND P3, PT, R12, R19, PT ;  /* 0x000000130c00720b */ /* 0x002fd60003f6e000 */
[----:B--23--:R-:W-:Y:S05]  /*58e0*/  @!P0 BRA `(.L_x_1134) ;  /* 0x0000000000308947 */ /* 0x00cfea0003800000 */
        /* <DEDUP_REMOVED lines=12> */
.L_x_1134:
[----:B------:R-:W-:Y:S05]  /*59b0*/  BSYNC.RECONVERGENT B1 ;  /* 0x0000000000017941 */ /* 0x000fea0003800200 */
.L_x_1133:
        /* <DEDUP_REMOVED lines=18> */
.L_x_1135:
[----:B------:R-:W-:Y:S05]  /*5ae0*/  BSYNC.RECONVERGENT B1 ;  /* 0x0000000000017941 */ /* 0x000fea0003800200 */
.L_x_1132:
        /* <DEDUP_REMOVED lines=16> */
[----:B------:R-:W1:Y:S04]  /*5bf0*/  LDS R12, [R3+0xf8] ;  /* 0x0000f800030c7984 */ /* 0x000e680000000800 */
        /* <DEDUP_REMOVED lines=9> */
[----:B------:R-:W-:Y:S01]  /*5c90*/  @P4 ISETP.LT.U32.AND P2, PT, R5, R2, PT ;  /* 0x000000020500420c */ /* 0x000fe20003f41070 */
[----:B------:R-:W-:Y:S01]  /*5ca0*/  IMAD.MOV.U32 R9, RZ, RZ, R3 ;  /* 0x000000ffff097224 */ /* 0x000fe200078e0003 */
[CC--:B------:R-:W-:Y:S02]  /*5cb0*/  @P4 ISETP.GE.AND.EX P0, PT, R10.reuse, R3.reuse, PT, P0 ;  /* 0x000000030a00420c */ /* 0x0c0fe40003f06300 */
[----:B------:R-:W-:Y:S02]  /*5cc0*/  @P4 ISETP.LT.AND.EX P2, PT, R10, R3, PT, P2 ;  /* 0x000000030a00420c */ /* 0x000fe40003f41320 */
[----:B------:R-:W-:Y:S02]  /*5cd0*/  @P4 FSEL R8, R11, R0, !P0 ;  /* 0x000000000b084208 */ /* 0x000fe40004000000 */
[----:B------:R-:W-:-:S02]  /*5ce0*/  @P4 SEL R14, R5, R2, P2 ;  /* 0x00000002050e4207 */ /* 0x000fc40001000000 */
[----:B------:R-:W-:-:S07]  /*5cf0*/  @P4 SEL R9, R10, R3, P2 ;  /* 0x000000030a094207 */ /* 0x000fce0001000000 */
.L_x_1137:
[----:B------:R-:W-:Y:S05]  /*5d00*/  BSYNC.RECONVERGENT B1 ;  /* 0x0000000000017941 */ /* 0x000fea0003800200 */
.L_x_1136:
        /* <DEDUP_REMOVED lines=14> */
[----:B------:R-:W-:Y:S05]  /*5df0*/  @P0 BRA `(.L_x_1063) ;  /* 0x0000004400a00947 */ /* 0x000fea0003800000 */
[----:B------:R-:W-:Y:S02]  /*5e00*/  IMAD.MOV.U32 R2, RZ, RZ, R15 ;  /* 0x000000ffff027224 */ /* 0x000fe400078e000f */
[----:B------:R-:W-:Y:S02]  /*5e10*/  IMAD.MOV.U32 R4, RZ, RZ, R17 ;  /* 0x000000ffff047224 */ /* 0x000fe400078e0011 */
[----:B------:R-:W-:Y:S01]  /*5e20*/  IMAD.MOV.U32 R3, RZ, RZ, R16 ;  /* 0x000000ffff037224 */ /* 0x000fe200078e0010 */
[----:B------:R-:W-:Y:S06]  /*5e30*/  BRA `(.L_x_1063) ;  /* 0x0000004400907947 */ /* 0x000fec0003800000 */
.L_x_1013:
[----:B------:R-:W1:Y:S01]  /*5e40*/  S2R R22, SR_TID.X ;  /* 0x0000000000167919 */ /* 0x000e620000002100 */
[----:B------:R-:W1:Y:S02]  /*5e50*/  LDC.64 R12, c[0x0][0x380] ;  /* 0x0000e000ff0c7b82 */ /* 0x000e640000000a00 */
[----:B-1----:R-:W-:-:S05]  /*5e60*/  IMAD.WIDE.U32 R12, R22, 0x20, R12 ;  /* 0x00000020160c7825 */ /* 0x002fca00078e000c */
[----:B0-----:R-:W2:Y:S04]  /*5e70*/  LDG.E.CONSTANT R11, desc[UR8][R12.64+0x10] ;  /* 0x000010080c0b7981 */ /* 0x001ea8000c1e9900 */
[----:B------:R-:W2:Y:S04]  /*5e80*/  LDG.E.CONSTANT R0, desc[UR8][R12.64+0x2010] ;  /* 0x002010080c007981 */ /* 0x000ea8000c1e9900 */
[----:B------:R-:W3:Y:S04]  /*5e90*/  LDG.E.CONSTANT R5, desc[UR8][R12.64] ;  /* 0x000000080c057981 */ /* 0x000ee8000c1e9900 */
[----:B------:R-:W3:Y:S04]  /*5ea0*/  LDG.E.CONSTANT R4, desc[UR8][R12.64+0x2000] ;  /* 0x002000080c047981 */ /* 0x000ee8000c1e9900 */
[----:B------:R-:W4:Y:S04]  /*5eb0*/  LDG.E.64.CONSTANT R2, desc[UR8][R12.64+0x18] ;  /* 0x000018080c027981 */ /* 0x000f28000c1e9b00 */
[----:B------:R-:W4:Y:S04]  /*5ec0*/  LDG.E.64.CONSTANT R6, desc[UR8][R12.64+0x2018] ;  /* 0x002018080c067981 */ /* 0x000f28000c1e9b00 */
[----:B------:R-:W5:Y:S01]  /*5ed0*/  LDG.E.64.CONSTANT R16, desc[UR8][R12.64+0x8] ;  /* 0x000008080c107981 */ /* 0x000f62000c1e9b00 */
[----:B------:R-:W-:Y:S01]  /*5ee0*/  BSSY.RECONVERGENT B1, `(.L_x_1138) ;  /* 0x0000015000017945 */ /* 0x000fe20003800200 */
[----:B--2---:R-:W-:-:S02]  /*5ef0*/  FSETP.GEU.AND P3, PT, R11, R0, PT ;  /* 0x000000000b00720b */ /* 0x004fc40003f6e000 */
[----:B---3--:R-:W-:-:S11]  /*5f00*/  FSETP.GEU.AND P1, PT, R5, R4, PT ;  /* 0x000000040500720b */ /* 0x008fd60003f2e000 */
[----:B----4-:R-:W-:-:S04]  /*5f10*/  @P3 ISETP.GE.U32.AND P0, PT, R2, R6, PT ;  /* 0x000000060200320c */ /* 0x010fc80003f06070 */
[----:B------:R-:W-:Y:S01]  /*5f20*/  @P3 ISETP.GE.AND.EX P0, PT, R3, R7, PT, P0 ;  /* 0x000000070300320c */ /* 0x000fe20003f06300 */
[----:B------:R-:W-:Y:S02]  /*5f30*/  IMAD.MOV.U32 R8, RZ, RZ, R5 ;  /* 0x000000ffff087224 */ /* 0x000fe400078e0005 */
[----:B-----5:R-:W-:Y:S01]  /*5f40*/  IMAD.MOV.U32 R14, RZ, RZ, R16 ;  /* 0x000000ffff0e7224 */ /* 0x020fe200078e0010 */
[----:B------:R-:W-:Y:S01]  /*5f50*/  @P3 FSETP.LT.OR P0, PT, R0, R11, !P0 ;  /* 0x0000000b0000320b */ /* 0x000fe20004701400 */
[----:B------:R-:W-:Y:S01]  /*5f60*/  IMAD.MOV.U32 R9, RZ, RZ, R17 ;  /* 0x000000ffff097224 */ /* 0x000fe200078e0011 */
[----:B------:R-:W-:Y:S11]  /*5f70*/  @!P1 BRA `(.L_x_1139) ;  /* 0x00000000002c9947 */ /* 0x000ff60003800000 */
[----:B------:R-:W2:Y:S01]  /*5f80*/  LDG.E.64.CONSTANT R14, desc[UR8][R12.64+0x2008] ;  /* 0x002008080c0e7981 */ /* 0x000ea2000c1e9b00 */
[----:B------:R-:W-:Y:S01]  /*5f90*/  FSETP.GEU.AND P4, PT, R4, R5, PT ;  /* 0x000000050400720b */ /* 0x000fe20003f8e000 */
[----:B------:R-:W-:-:S12]  /*5fa0*/  IMAD.MOV.U32 R8, RZ, RZ, R4 ;  /* 0x000000ffff087224 */ /* 0x000fd800078e0004 */
[CC--:B--2---:R-:W-:Y:S01]  /*5fb0*/  @P4 ISETP.GE.U32.AND P1, PT, R16.reuse, R14.reuse, PT ;  /* 0x0000000e1000420c */ /* 0x0c4fe20003f26070 */
[----:B------:R-:W-:Y:S01]  /*5fc0*/  IMAD.MOV.U32 R9, RZ, RZ, R15 ;  /* 0x000000ffff097224 */ /* 0x000fe200078e000f */
[C---:B------:R-:W-:Y:S02]  /*5fd0*/  @P4 ISETP.LT.U32.AND P2, PT, R16.reuse, R14, PT ;  /* 0x0000000e1000420c */ /* 0x040fe40003f41070 */
[CC--:B------:R-:W-:Y:S02]  /*5fe0*/  @P4 ISETP.GE.AND.EX P1, PT, R17.reuse, R15.reuse, PT, P1 ;  /* 0x0000000f1100420c */ /* 0x0c0fe40003f26310 */
[----:B------:R-:W-:Y:S02]  /*5ff0*/  @P4 ISETP.LT.AND.EX P2, PT, R17, R15, PT, P2 ;  /* 0x0000000f1100420c */ /* 0x000fe40003f41320 */
[----:B------:R-:W-:Y:S02]  /*6000*/  @P4 FSEL R8, R5, R4, !P1 ;  /* 0x0000000405084208 */ /* 0x000fe40004800000 */
[----:B------:R-:W-:-:S02]  /*6010*/  @P4 SEL R14, R16, R14, P2 ;  /* 0x0000000e100e4207 */ /* 0x000fc40001000000 */
[----:B------:R-:W-:-:S07]  /*6020*/  @P4 SEL R9, R17, R15, P2 ;  /* 0x0000000f11094207 */ /* 0x000fce0001000000 */
.L_x_1139:
[----:B------:R-:W-:Y:S05]  /*6030*/  BSYNC.RECONVERGENT B1 ;  /* 0x0000000000017941 */ /* 0x000fea0003800200 */
.L_x_1138:
[----:B------:R-:W-:Y:S01]  /*6040*/  UISETP.GE.U32.AND UP0, UPT, UR5, 0x400, UPT ;  /* 0x000004000500788c */ /* 0x000fe2000bf06070 */
[----:B------:R-:W-:Y:S01]  /*6050*/  @P3 FSEL R0, R11, R0, P0 ;  /* 0x000000000b003208 */ /* 0x000fe20000000000 */
[----:B------:R-:W-:Y:S01]  /*6060*/  IMAD.MOV.U32 R25, RZ, RZ, 0x200 ;  /* 0x00000200ff197424 */ /* 0x000fe200078e00ff */
[----:B------:R-:W-:Y:S01]  /*6070*/  @P3 SEL R6, R2, R6, P0 ;  /* 0x0000000602063207 */ /* 0x000fe20000000000 */
[----:B------:R-:W-:Y:S01]  /*6080*/  IMAD.MOV.U32 R23, RZ, RZ, RZ ;  /* 0x000000ffff177224 */ /* 0x000fe200078e00ff */
[----:B------:R-:W-:-:S04]  /*6090*/  @P3 SEL R7, R3, R7, P0 ;  /* 0x0000000703073207 */ /* 0x000fc80000000000 */
[----:B------:R-:W-:Y:S05]  /*60a0*/  BRA.U !UP0, `(.L_x_1140) ;  /* 0x0000001108047547 */ /* 0x000fea000b800000 */
[----:B------:R-:W-:Y:S01]  /*60b0*/  USHF.R.S32.HI UR4, URZ, 0x1f, UR5 ;  /* 0x0000001fff047899 */ /* 0x000fe20008011405 */
[----:B------:R-:W-:Y:S01]  /*60c0*/  IMAD.MOV.U32 R25, RZ, RZ, 0x200 ;  /* 0x00000200ff197424 */ /* 0x000fe200078e00ff */
[----:B------:R-:W-:Y:S01]  /*60d0*/  UIADD3 UR5, UP0, UPT, UR5, -0x400, URZ ;  /* 0xfffffc0005057890 */ /* 0x000fe2000ff1e0ff */
[----:B------:R-:W-:-:S03]  /*60e0*/  IMAD.MOV.U32 R23, RZ, RZ, RZ ;  /* 0x000000ffff177224 */ /* 0x000fc600078e00ff */
[----:B------:R-:W-:Y:S02]  /*60f0*/  UIADD3.X UR6, UPT, UPT, UR4, -0x1, URZ, UP0, !UPT ;  /* 0xffffffff04067890 */ /* 0x000fe400087fe4ff */
[----:B------:R-:W-:-:S04]  /*6100*/  UISETP.GE.U32.AND UP0, UPT, UR5, 0x200, UPT ;  /* 0x000002000500788c */ /* 0x000fc8000bf06070 */
[----:B------:R-:W-:-:S09]  /*6110*/  UISETP.GE.U32.AND.EX UP0, UPT, UR6, URZ, UPT, UP0 ;  /* 0x000000ff0600728c */ /* 0x000fd2000bf06100 */
[----:B------:R-:W-:Y:S05]  /*6120*/  BRA.U !UP0, `(.L_x_1141) ;  /* 0x0000000908d47547 */ /* 0x000fea000b800000 */
[----:B------:R-:W0:Y:S01]  /*6130*/  LDCU.64 UR10, c[0x0][0x380] ;  /* 0x00007000ff0a77ac */ /* 0x000e220008000a00 */
[----:B------:R-:W-:Y:S02]  /*6140*/  IMAD.MOV.U32 R25, RZ, RZ, 0x200 ;  /* 0x00000200ff197424 */ /* 0x000fe400078e00ff */
[----:B------:R-:W-:Y:S01]  /*6150*/  IMAD.MOV.U32 R23, RZ, RZ, RZ ;  /* 0x000000ffff177224 */ /* 0x000fe200078e00ff */
[----:B------:R-:W-:-:S04]  /*6160*/  USHF.R.U64 UR4, UR5, 0x9, UR6 ;  /* 0x0000000905047899 */ /* 0x000fc80008001206 */
        /* <DEDUP_REMOVED lines=8> */
.L_x_1158:
[----:B------:R-:W2:Y:S04]  /*61f0*/  LDG.E.CONSTANT R15, desc[UR8][R10.64+-0x6018] ;  /* 0xff9fe8080a0f7981 */ /* 0x000ea8000c1e9900 */
[----:B------:R0:W5:Y:S04]  /*6200*/  LDG.E.CONSTANT R27, desc[UR8][R10.64+-0x6008] ;  /* 0xff9ff8080a1b7981 */ /* 0x000168000c1e9900 */
[----:B------:R0:W5:Y:S01]  /*6210*/  LDG.E.64.CONSTANT R4, desc[UR8][R10.64+-0x6000] ;  /* 0xffa000080a047981 */ /* 0x000162000c1e9b00 */
[----:B------:R-:W-:Y:S01]  /*6220*/  UIADD3 UR4, UP0, UPT, UR4, -0x2, URZ ;  /* 0xfffffffe04047890 */ /* 0x000fe2000ff1e0ff */
[----:B------:R-:W-:Y:S01]  /*6230*/  BSSY.RECONVERGENT B1, `(.L_x_1142) ;  /* 0x0000015000017945 */ /* 0x000fe20003800200 */
[----:B------:R-:W-:-:S02]  /*6240*/  IMAD.MOV.U32 R18, RZ, RZ, R8 ;  /* 0x000000ffff127224 */ /* 0x000fc400078e0008 */
[----:B------:R-:W-:Y:S01]  /*6250*/  UIADD3.X UR5, UPT, UPT, UR5, -0x1, URZ, UP0, !UPT ;  /* 0xffffffff05057890 */ /* 0x000fe200087fe4ff */
[----:B------:R-:W-:Y:S01]  /*6260*/  IMAD.MOV.U32 R16, RZ, RZ, R14 ;  /* 0x000000ffff107224 */ /* 0x000fe200078e000e */
[----:B------:R-:W-:Y:S01]  /*6270*/  UISETP.NE.U32.AND UP0, UPT, UR4, URZ, UPT ;  /* 0x000000ff0400728c */ /* 0x000fe2000bf05070 */
[----:B------:R-:W-:-:S03]  /*6280*/  IMAD.MOV.U32 R21, RZ, RZ, R9 ;  /* 0x000000ffff157224 */ /* 0x000fc600078e0009 */
[----:B------:R-:W-:Y:S01]  /*6290*/  UISETP.NE.AND.EX UP0, UPT, UR5, URZ, UPT, UP0 ;  /* 0x000000ff0500728c */ /* 0x000fe2000bf05300 */
[----:B--2---:R-:W-:-:S13]  /*62a0*/  FSETP.GEU.AND P0, PT, R8, R15, PT ;  /* 0x0000000f0800720b */ /* 0x004fda0003f0e000 */
        /* <DEDUP_REMOVED lines=13> */
.L_x_1143:
[----:B------:R-:W-:Y:S05]  /*6380*/  BSYNC.RECONVERGENT B1 ;  /* 0x0000000000017941 */ /* 0x000fea0003800200 */
.L_x_1142:
[----:B------:R0:W5:Y:S04]  /*6390*/  LDG.E.CONSTANT R8, desc[UR8][R10.64+-0x4018] ;  /* 0xffbfe8080a087981 */ /* 0x000168000c1e9900 */
[----:B------:R0:W5:Y:S04]  /*63a0*/  LDG.E.CONSTANT R19, desc[UR8][R10.64+-0x4008] ;  /* 0xffbff8080a137981 */ /* 0x000168000c1e9900 */
[----:B------:R0:W5:Y:S04]  /*63b0*/  LDG.E.CONSTANT R24, desc[UR8][R10.64+-0x2018] ;  /* 0xffdfe8080a187981 */ /* 0x000168000c1e9900 */
[----:B------:R0:W5:Y:S04]  /*63c0*/  LDG.E.CONSTANT R9, desc[UR8][R10.64+-0x2008] ;  /* 0xffdff8080a097981 */ /* 0x000168000c1e9900 */
[----:B------:R0:W5:Y:S02]  /*63d0*/  LDG.E.64.CONSTANT R2, desc[UR8][R10.64+-0x4000] ;  /* 0xffc000080a027981 */ /* 0x000164000c1e9b00 */
[----:B-----5:R-:W-:Y:S01]  /*63e0*/  FSETP.GEU.AND P0, PT, R0, R27, PT ;  /* 0x0000001b0000720b */ /* 0x020fe20003f0e000 */
        /* <DEDUP_REMOVED lines=16> */
.L_x_1145:
[----:B------:R-:W-:Y:S05]  /*64f0*/  BSYNC.RECONVERGENT B1 ;  /* 0x0000000000017941 */ /* 0x000fea0003800200 */
.L_x_1144:
[----:B------:R0:W5:Y:S01]  /*6500*/  LDG.E.64.CONSTANT R4, desc[UR8][R10.64+-0x4010] ;  /* 0xffbff0080a047981 */ /* 0x000162000c1e9b00 */
[----:B------:R-:W-:Y:S01]  /*6510*/  FSETP.GEU.AND P0, PT, R18, R8, PT ;  /* 0x000000081200720b */ /* 0x000fe20003f0e000 */
[----:B------:R-:W-:Y:S01]  /*6520*/  BSSY.RECONVERGENT B1, `(.L_x_1146) ;  /* 0x0000010000017945 */ /* 0x000fe20003800200 */
[----:B------:R-:W-:Y:S02]  /*6530*/  IMAD.MOV.U32 R27, RZ, RZ, R18 ;  /* 0x000000ffff1b7224 */ /* 0x000fe400078e0012 */
[----:B------:R-:W-:Y:S02]  /*6540*/  IMAD.MOV.U32 R29, RZ, RZ, R16 ;  /* 0x000000ffff1d7224 */ /* 0x000fe400078e0010 */
[----:B------:R-:W-:-:S07]  /*6550*/  IMAD.MOV.U32 R26, RZ, RZ, R21 ;  /* 0x000000ffff1a7224 */ /* 0x000fce00078e0015 */
[----:B0-----:R-:W-:Y:S05]  /*6560*/  @!P0 BRA `(.L_x_1147) ;  /* 0x00000000002c8947 */ /* 0x001fea0003800000 */
[----:B------:R-:W-:Y:S01]  /*6570*/  FSETP.GEU.AND P2, PT, R8, R18, PT ;  /* 0x000000120800720b */ /* 0x000fe20003f4e000 */
[----:B-----5:R-:W-:Y:S02]  /*6580*/  IMAD.MOV.U32 R29, RZ, RZ, R4 ;  /* 0x000000ffff1d7224 */ /* 0x020fe400078e0004 */
        /* <DEDUP_REMOVED lines=9> */
.L_x_1147:
[----:B------:R-:W-:Y:S05]  /*6620*/  BSYNC.RECONVERGENT B1 ;  /* 0x0000000000017941 */ /* 0x000fea0003800200 */
.L_x_1146:
        /* <DEDUP_REMOVED lines=17> */
.L_x_1149:
[----:B------:R-:W-:Y:S05]  /*6740*/  BSYNC.RECONVERGENT B1 ;  /* 0x0000000000017941 */ /* 0x000fea0003800200 */
.L_x_1148:
[----:B-----5:R0:W5:Y:S04]  /*6750*/  LDG.E.CONSTANT R5, desc[UR8][R10.64+-0x18] ;  /* 0xffffe8080a057981 */ /* 0x020168000c1e9900 */
[----:B------:R0:W5:Y:S04]  /*6760*/  LDG.E.CONSTANT R4, desc[UR8][R10.64+-0x8] ;  /* 0xfffff8080a047981 */ /* 0x000168000c1e9900 */
[----:B------:R0:W5:Y:S04]  /*6770*/  LDG.E.64.CONSTANT R14, desc[UR8][R10.64+-0x2000] ;  /* 0xffe000080a0e7981 */ /* 0x000168000c1e9b00 */
        /* <DEDUP_REMOVED lines=8> */
[----:B------:R-:W2:Y:S01]  /*6800*/  LDG.E.64.CONSTANT R20, desc[UR8][R10.64+-0x2010] ;  /* 0xffdff0080a147981 */ /* 0x000ea2000c1e9b00 */
[----:B------:R-:W-:Y:S01]  /*6810*/  FSETP.GEU.AND P1, PT, R24, R27, PT ;  /* 0x0000001b1800720b */ /* 0x000fe20003f2e000 */
[----:B------:R-:W-:-:S12]  /*6820*/  IMAD.MOV.U32 R2, RZ, RZ, R24 ;  /* 0x000000ffff027224 */ /* 0x000fd800078e0018 */
[----:B--2---:R-:W-:Y:S01]  /*6830*/  @P1 ISETP.GE.U32.AND P0, PT, R29, R20, PT ;  /* 0x000000141d00120c */ /* 0x004fe20003f06070 */
[----:B------:R-:W-:Y:S02]  /*6840*/  IMAD.MOV.U32 R0, RZ, RZ, R20 ;  /* 0x000000ffff007224 */ /* 0x000fe400078e0014 */
[----:B------:R-:W-:Y:S01]  /*6850*/  IMAD.MOV.U32 R3, RZ, RZ, R21 ;  /* 0x000000ffff037224 */ /* 0x000fe200078e0015 */
[----:B------:R-:W-:-:S04]  /*6860*/  @P1 ISETP.GE.AND.EX P0, PT, R26, R21, PT, P0 ;  /* 0x000000151a00120c */ /* 0x000fc80003f06300 */
[----:B------:R-:W-:Y:S02]  /*6870*/  @P1 FSEL R2, R27, R24, !P0 ;  /* 0x000000181b021208 */ /* 0x000fe40004000000 */
[----:B------:R-:W-:-:S04]  /*6880*/  @P1 ISETP.LT.U32.AND P0, PT, R29, R20, PT ;  /* 0x000000141d00120c */ /* 0x000fc80003f01070 */
[----:B------:R-:W-:-:S04]  /*6890*/  @P1 ISETP.LT.AND.EX P0, PT, R26, R21, PT, P0 ;  /* 0x000000151a00120c */ /* 0x000fc80003f01300 */
[----:B------:R-:W-:Y:S02]  /*68a0*/  @P1 SEL R0, R29, R20, P0 ;  /* 0x000000141d001207 */ /* 0x000fe40000000000 */
[----:B------:R-:W-:-:S07]  /*68b0*/  @P1 SEL R3, R26, R21, P0 ;  /* 0x000000151a031207 */ /* 0x000fce0000000000 */
.L_x_1151:
[----:B------:R-:W-:Y:S05]  /*68c0*/  BSYNC.RECONVERGENT B1 ;  /* 0x0000000000017941 */ /* 0x000fea0003800200 */
.L_x_1150:
[----:B------:R-:W-:Y:S01]  /*68d0*/  FSETP.GEU.AND P0, PT, R8, R9, PT ;  /* 0x000000090800720b */ /* 0x000fe20003f0e000 */
[----:B------:R-:W-:Y:S01]  /*68e0*/  BSSY.RECONVERGENT B1, `(.L_x_1152) ;  /* 0x0000010000017945 */ /* 0x000fe20003800200 */
[----:B------:R-:W-:Y:S02]  /*68f0*/  IMAD.MOV.U32 R21, RZ, RZ, R9 ;  /* 0x000000ffff157224 */ /* 0x000fe400078e0009 */
[----:B-----5:R-:W-:Y:S02]  /*6900*/  IMAD.MOV.U32 R27, RZ, RZ, R14 ;  /* 0x000000ffff1b7224 */ /* 0x020fe400078e000e */
        /* <DEDUP_REMOVED lines=13> */
.L_x_1153:
[----:B------:R-:W-:Y:S05]  /*69e0*/  BSYNC.RECONVERGENT B1 ;  /* 0x0000000000017941 */ /* 0x000fea0003800200 */
.L_x_1152:
        /* <DEDUP_REMOVED lines=17> */
.L_x_1155:
[----:B------:R-:W-:Y:S05]  /*6b00*/  BSYNC.RECONVERGENT B1 ;  /* 0x0000000000017941 */ /* 0x000fea0003800200 */
.L_x_1154:
        /* <DEDUP_REMOVED lines=17> */
.L_x_1157:
[----:B------:R-:W-:Y:S05]  /*6c20*/  BSYNC.RECONVERGENT B1 ;  /* 0x0000000000017941 */ /* 0x000fea0003800200 */
.L_x_1156:
[----:B------:R-:W-:Y:S02]  /*6c30*/  IADD3 R25, P0, PT, R25, 0x400, RZ ;  /* 0x0000040019197810 */ /* 0x000fe40007f1e0ff */
[----:B------:R-:W-:-:S03]  /*6c40*/  IADD3 R10, P1, PT, R10, 0x8000, RZ ;  /* 0x000080000a0a7810 */ /* 0x000fc60007f3e0ff */
[----:B------:R-:W-:Y:S02]  /*6c50*/  IMAD.X R23, RZ, RZ, R23, P0 ;  /* 0x000000ffff177224 */ /* 0x000fe400000e0617 */
[----:B------:R-:W-:Y:S01]  /*6c60*/  IMAD.X R11, RZ, RZ, R11, P1 ;  /* 0x000000ffff0b7224 */ /* 0x000fe200008e060b */
[----:B------:R-:W-:Y:S07]  /*6c70*/  BRA.U UP0, `(.L_x_1158) ;  /* 0xfffffff5005c7547 */ /* 0x000fee000b83ffff */
.L_x_1141:
[----:B------:R-:W0:Y:S02]  /*6c80*/  LDCU UR5, c[0x0][0x390] ;  /* 0x00007200ff0577ac */ /* 0x000e240008000800 */
[----:B0-----:R-:W-:-:S09]  /*6c90*/  ULOP3.LUT UP0, URZ, UR5, 0x200, URZ, 0xc0, !UPT ;  /* 0x0000020005ff7892 */ /* 0x001fd2000f80c0ff */
[----:B------:R-:W-:Y:S05]  /*6ca0*/  BRA.U UP0, `(.L_x_1140) ;  /* 0x0000000500047547 */ /* 0x000fea000b800000 */
[----:B------:R-:W-:-:S04]  /*6cb0*/  LEA R12, P0, R25, R12, 0x5 ;  /* 0x0000000c190c7211 */ /* 0x000fc800078028ff */
[----:B------:R-:W-:-:S05]  /*6cc0*/  LEA.HI.X R13, R25, R13, R23, 0x5, P0 ;  /* 0x0000000d190d7211 */ /* 0x000fca00000f2c17 */
[----:B------:R-:W2:Y:S04]  /*6cd0*/  LDG.E.CONSTANT R15, desc[UR8][R12.64+0x10] ;  /* 0x000010080c0f7981 */ /* 0x000ea8000c1e9900 */
[----:B------:R-:W3:Y:S04]  /*6ce0*/  LDG.E.64.CONSTANT R2, desc[UR8][R12.64+0x18] ;  /* 0x000018080c027981 */ /* 0x000ee8000c1e9b00 */
[----:B------:R-:W4:Y:S04]  /*6cf0*/  LDG.E.CONSTANT R16, desc[UR8][R12.64+0x2010] ;  /* 0x002010080c107981 */ /* 0x000f28000c1e9900 */
[----:B------:R-:W4:Y:S04]  /*6d00*/  LDG.E.CONSTANT R19, desc[UR8][R12.64] ;  /* 0x000000080c137981 */ /* 0x000f28000c1e9900 */
[----:B------:R-:W4:Y:S04]  /*6d10*/  LDG.E.64.CONSTANT R4, desc[UR8][R12.64+0x2018] ;  /* 0x002018080c047981 */ /* 0x000f28000c1e9b00 */
[----:B------:R0:W5:Y:S04]  /*6d20*/  LDG.E.CONSTANT R21, desc[UR8][R12.64+0x2000] ;  /* 0x002000080c157981 */ /* 0x000168000c1e9900 */
[----:B------:R0:W5:Y:S01]  /*6d30*/  LDG.E.64.CONSTANT R10, desc[UR8][R12.64+0x2008] ;  /* 0x002008080c0a7981 */ /* 0x000162000c1e9b00 */
[----:B------:R-:W-:Y:S01]  /*6d40*/  BSSY.RECONVERGENT B1, `(.L_x_1159) ;  /* 0x000001c000017945 */ /* 0x000fe20003800200 */
[----:B------:R-:W-:Y:S01]  /*6d50*/  IMAD.MOV.U32 R17, RZ, RZ, R9 ;  /* 0x000000ffff117224 */ /* 0x000fe200078e0009 */
[----:B--2---:R-:W-:-:S13]  /*6d60*/  FSETP.GEU.AND P1, PT, R0, R15, PT ;  /* 0x0000000f0000720b */ /* 0x004fda0003f2e000 */
[----:B---3--:R-:W-:-:S04]  /*6d70*/  @P1 ISETP.GE.U32.AND P0, PT, R6, R2, PT ;  /* 0x000000020600120c */ /* 0x008fc80003f06070 */
[----:B------:R-:W-:-:S04]  /*6d80*/  @P1 ISETP.GE.AND.EX P0, PT, R7, R3, PT, P0 ;  /* 0x000000030700120c */ /* 0x000fc80003f06300 */
[----:B------:R-:W-:-:S04]  /*6d90*/  @P1 FSETP.LT.OR P0, PT, R15, R0, !P0 ;  /* 0x000000000f00120b */ /* 0x000fc80004701400 */
[----:B------:R-:W-:Y:S02]  /*6da0*/  @P1 FSEL R15, R0, R15, P0 ;  /* 0x0000000f000f1208 */ /* 0x000fe40000000000 */
[----:B------:R-:W-:Y:S02]  /*6db0*/  @P1 SEL R2, R6, R2, P0 ;  /* 0x0000000206021207 */ /* 0x000fe40000000000 */
[----:B----4-:R-:W-:Y:S02]  /*6dc0*/  FSETP.GEU.AND P3, PT, R15, R16, PT ;  /* 0x000000100f00720b */ /* 0x010fe40003f6e000 */
[----:B------:R-:W-:Y:S02]  /*6dd0*/  @P1 SEL R3, R7, R3, P0 ;  /* 0x0000000307031207 */ /* 0x000fe40000000000 */
[----:B------:R-:W-:Y:S01]  /*6de0*/  FSETP.GEU.AND P1, PT, R8, R19, PT ;  /* 0x000000130800720b */ /* 0x000fe20003f2e000 */
[----:B------:R-:W-:Y:S02]  /*6df0*/  IMAD.MOV.U32 R0, RZ, RZ, R8 ;  /* 0x000000ffff007224 */ /* 0x000fe400078e0008 */
[----:B------:R-:W-:-:S06]  /*6e00*/  IMAD.MOV.U32 R7, RZ, RZ, R14 ;  /* 0x000000ffff077224 */ /* 0x000fcc00078e000e */
[----:B------:R-:W-:-:S04]  /*6e10*/  @P3 ISETP.GE.U32.AND P0, PT, R2, R4, PT ;  /* 0x000000040200320c */ /* 0x000fc80003f06070 */
[----:B------:R-:W-:Y:S01]  /*6e20*/  @P3 ISETP.GE.AND.EX P0, PT, R3, R5, PT, P0 ;  /* 0x000000050300320c */ /* 0x000fe20003f06300 */
[----:B0-----:R-:W-:-:S12]  /*6e30*/  @!P1 BRA `(.L_x_1160) ;  /* 0x0000000000309947 */ /* 0x001fd80003800000 */
        /* <DEDUP_REMOVED lines=12> */
.L_x_1160:
[----:B------:R-:W-:Y:S05]  /*6f00*/  BSYNC.RECONVERGENT B1 ;  /* 0x0000000000017941 */ /* 0x000fea0003800200 */
.L_x_1159:
[----:B-----5:R-:W-:Y:S01]  /*6f10*/  FSETP.GEU.AND P1, PT, R0, R21, PT ;  /* 0x000000150000720b */ /* 0x020fe20003f2e000 */
[----:B------:R-:W-:Y:S01]  /*6f20*/  BSSY.RECONVERGENT B1, `(.L_x_1161) ;  /* 0x0000012000017945 */ /* 0x000fe20003800200 */
[----:B------:R-:W-:Y:S01]  /*6f30*/  IADD3 R25, P4, PT, R25, 0x200, RZ ;  /* 0x0000020019197810 */ /* 0x000fe20007f9e0ff */
[----:B------:R-:W-:Y:S01]  /*6f40*/  IMAD.MOV.U32 R8, RZ, RZ, R0 ;  /* 0x000000ffff087224 */ /* 0x000fe200078e0000 */
[----:B------:R-:W-:Y:S01]  /*6f50*/  @P3 FSETP.LT.OR P0, PT, R16, R15, !P0 ;  /* 0x0000000f1000320b */ /* 0x000fe20004701400 */
        /* <DEDUP_REMOVED lines=14> */
.L_x_1162:
[----:B------:R-:W-:Y:S05]  /*7040*/  BSYNC.RECONVERGENT B1 ;  /* 0x0000000000017941 */ /* 0x000fea0003800200 */
.L_x_1161:
[----:B------:R-:W-:Y:S01]  /*7050*/  @P3 SEL R4, R2, R4, P0 ;  /* 0x0000000402043207 */ /* 0x000fe20000000000 */
[----:B------:R-:W-:Y:S01]  /*7060*/  IMAD.X R23, RZ, RZ, R23, P4 ;  /* 0x000000ffff177224 */ /* 0x000fe200020e0617 */
[----:B------:R-:W-:Y:S02]  /*7070*/  @P3 SEL R5, R3, R5, P0 ;  /* 0x0000000503053207 */ /* 0x000fe40000000000 */
[----:B------:R-:W-:Y:S01]  /*7080*/  @P3 FSEL R16, R15, R16, P0 ;  /* 0x000000100f103208 */ /* 0x000fe20000000000 */
[----:B------:R-:W-:Y:S02]  /*7090*/  IMAD.MOV.U32 R6, RZ, RZ, R4 ;  /* 0x000000ffff067224 */ /* 0x000fe400078e0004 */
[----:B------:R-:W-:Y:S02]  /*70a0*/  IMAD.MOV.U32 R7, RZ, RZ, R5 ;  /* 0x000000ffff077224 */ /* 0x000fe400078e0005 */
[----:B------:R-:W-:-:S07]  /*70b0*/  IMAD.MOV.U32 R0, RZ, RZ, R16 ;  /* 0x000000ffff007224 */ /* 0x000fce00078e0010 */
.L_x_1140:
[----:B------:R-:W-:Y:S02]  /*70c0*/  USHF.R.S32.HI UR4, URZ, 0x1f, UR5 ;  /* 0x0000001fff047899 */ /* 0x000fe40008011405 */
        /* <DEDUP_REMOVED lines=19> */
[----:B------:R-:W-:-:S05]  /*7200*/  LOP3.LUT R2, R2, 0x3, RZ, 0xc0, !PT ;  /* 0x0000000302027812 */ /* 0x000fca00078ec0ff */
[----:B------:R-:W-:Y:S01]  /*7210*/  IMAD.MOV R13, RZ, RZ, -R2 ;  /* 0x000000ffff0d7224 */ /* 0x000fe200078e0a02 */
[----:B0-----:R-:W-:-:S04]  /*7220*/  LEA R4, P1, R3, UR6, 0x5 ;  /* 0x0000000603047c11 */ /* 0x001fc8000f8228ff */
[----:B------:R-:W-:-:S09]  /*7230*/  LEA.HI.X R3, R3, UR7, R10, 0x5, P1 ;  /* 0x0000000703037c11 */ /* 0x000fd200088f2c0a */
.L_x_1171:
[----:B------:R-:W-:-:S05]  /*7240*/  IMAD.MOV.U32 R2, RZ, RZ, R4 ;  /* 0x000000ffff027224 */ /* 0x000fca00078e0004 */
[----:B------:R-:W2:Y:S04]  /*7250*/  LDG.E.CONSTANT R27, desc[UR8][R2.64] ;  /* 0x00000008021b7981 */ /* 0x000ea8000c1e9900 */
[----:B------:R0:W5:Y:S04]  /*7260*/  LDG.E.CONSTANT R29, desc[UR8][R2.64+0x10] ;  /* 0x00001008021d7981 */ /* 0x000168000c1e9900 */
[----:B------:R0:W5:Y:S01]  /*7270*/  LDG.E.64.CONSTANT R4, desc[UR8][R2.64+0x18] ;  /* 0x0000180802047981 */ /* 0x000162000c1e9b00 */
[----:B------:R-:W-:Y:S01]  /*7280*/  BSSY.RECONVERGENT B3, `(.L_x_1167) ;  /* 0x0000013000037945 */ /* 0x000fe20003800200 */
[----:B------:R-:W-:Y:S01]  /*7290*/  VIADD R13, R13, 0x1 ;  /* 0x000000010d0d7836 */ /* 0x000fe20000000000 */
[----:B--2---:R-:W-:-:S13]  /*72a0*/  FSETP.GEU.AND P0, PT, R8, R27, PT ;  /* 0x0000001b0800720b */ /* 0x004fda0003f0e000 */
[----:B0-----:R-:W-:Y:S05]  /*72b0*/  @!P0 BRA `(.L_x_1168) ;  /* 0x00000000003c8947 */ /* 0x001fea0003800000 */
[----:B------:R-:W2:Y:S01]  /*72c0*/  LDG.E.64.CONSTANT R10, desc[UR8][R2.64+0x8] ;  /* 0x00000808020a7981 */ /* 0x000ea2000c1e9b00 */
[----:B------:R-:W-:Y:S01]  /*72d0*/  FSETP.GEU.AND P2, PT, R27, R8, PT ;  /* 0x000000081b00720b */ /* 0x000fe20003f4e000 */
[----:B------:R-:W-:Y:S02]  /*72e0*/  IMAD.MOV.U32 R19, RZ, RZ, R14 ;  /* 0x000000ffff137224 */ /* 0x000fe400078e000e */
[----:B------:R-:W-:Y:S02]  /*72f0*/  IMAD.MOV.U32 R21, RZ, RZ, R9 ;  /* 0x000000ffff157224 */ /* 0x000fe400078e0009 */
[----:B------:R-:W-:Y:S02]  /*7300*/  IMAD.MOV.U32 R17, RZ, RZ, R8 ;  /* 0x000000ffff117224 */ /* 0x000fe400078e0008 */
[----:B------:R-:W-:-:S06]  /*7310*/  IMAD.MOV.U32 R8, RZ, RZ, R27 ;  /* 0x000000ffff087224 */ /* 0x000fcc00078e001b */
        /* <DEDUP_REMOVED lines=9> */
.L_x_1168:
[----:B------:R-:W-:Y:S05]  /*73b0*/  BSYNC.RECONVERGENT B3 ;  /* 0x0000000000037941 */ /* 0x000fea0003800200 */
.L_x_1167:
[----:B-----5:R-:W-:Y:S01]  /*73c0*/  FSETP.GEU.AND P0, PT, R0, R29, PT ;  /* 0x0000001d0000720b */ /* 0x020fe20003f0e000 */
[----:B------:R-:W-:Y:S01]  /*73d0*/  BSSY.RECONVERGENT B3, `(.L_x_1169) ;  /* 0x0000014000037945 */ /* 0x000fe20003800200 */
[----:B------:R-:W-:Y:S01]  /*73e0*/  IMAD.MOV.U32 R11, RZ, RZ, R6 ;  /* 0x000000ffff0b7224 */ /* 0x000fe200078e0006 */
[----:B------:R-:W-:Y:S01]  /*73f0*/  ISETP.NE.AND P2, PT, R13, RZ, PT ;  /* 0x000000ff0d00720c */ /* 0x000fe20003f45270 */
[----:B------:R-:W-:Y:S02]  /*7400*/  IMAD.MOV.U32 R17, RZ, RZ, R7 ;  /* 0x000000ffff117224 */ /* 0x000fe400078e0007 */
[----:B------:R-:W-:Y:S02]  /*7410*/  IMAD.MOV.U32 R10, RZ, RZ, R0 ;  /* 0x000000ffff0a7224 */ /* 0x000fe400078e0000 */
[----:B------:R-:W-:Y:S02]  /*7420*/  IMAD.MOV.U32 R6, RZ, RZ, R4 ;  /* 0x000000ffff067224 */ /* 0x000fe400078e0004 */
[----:B------:R-:W-:-:S02]  /*7430*/  IMAD.MOV.U32 R7, RZ, RZ, R5 ;  /* 0x000000ffff077224 */ /* 0x000fc400078e0005 */
        /* <DEDUP_REMOVED lines=13> */
.L_x_1170:
[----:B------:R-:W-:Y:S05]  /*7510*/  BSYNC.RECONVERGENT B3 ;  /* 0x0000000000037941 */ /* 0x000fea0003800200 */
.L_x_1169:
[----:B------:R-:W-:Y:S01]  /*7520*/  IADD3 R4, P0, PT, R2, 0x2000, RZ ;  /* 0x0000200002047810 */ /* 0x000fe20007f1e0ff */
[----:B------:R-:W-:-:S04]  /*7530*/  VIADD R16, R16, 0x100 ;  /* 0x0000010010107836 */ /* 0x000fc80000000000 */
[----:B------:R-:W-:Y:S01]  /*7540*/  IMAD.X R3, RZ, RZ, R3, P0 ;  /* 0x000000ffff037224 */ /* 0x000fe200000e0603 */
[----:B------:R-:W-:Y:S07]  /*7550*/  @P2 BRA `(.L_x_1171) ;  /* 0xfffffffc00382947 */ /* 0x000fee000383ffff */
.L_x_1166:
[----:B------:R-:W-:Y:S05]  /*7560*/  BSYNC.RECONVERGENT B1 ;  /* 0x0000000000017941 */ /* 0x000fea0003800200 */
.L_x_1165:
        /* <DEDUP_REMOVED lines=9> */
.L_x_1188:
[----:B------:R-:W2:Y:S04]  /*7600*/  LDG.E.CONSTANT R25, desc[UR8][R2.64+-0x6018] ;  /* 0xff9fe80802197981 */ /* 0x000ea8000c1e9900 */
[----:B------:R-:W3:Y:S04]  /*7610*/  LDG.E.CONSTANT R27, desc[UR8][R2.64+-0x6008] ;  /* 0xff9ff808021b7981 */ /* 0x000ee8000c1e9900 */
[----:B------:R0:W5:Y:S04]  /*7620*/  LDG.E.CONSTANT R23, desc[UR8][R2.64+-0x4018] ;  /* 0xffbfe80802177981 */ /* 0x000168000c1e9900 */
        /* <DEDUP_REMOVED lines=22> */
.L_x_1173:
[----:B------:R-:W-:Y:S05]  /*7790*/  BSYNC.RECONVERGENT B1 ;  /* 0x0000000000017941 */ /* 0x000fea0003800200 */
.L_x_1172:
        /* <DEDUP_REMOVED lines=16> */
.L_x_1175:
[----:B------:R-:W-:Y:S05]  /*78a0*/  BSYNC.RECONVERGENT B1 ;  /* 0x0000000000017941 */ /* 0x000fea0003800200 */
.L_x_1174:
        /* <DEDUP_REMOVED lines=18> */
.L_x_1177:
[----:B------:R-:W-:Y:S05]  /*79d0*/  BSYNC.RECONVERGENT B1 ;  /* 0x0000000000017941 */ /* 0x000fea0003800200 */
.L_x_1176:
        /* <DEDUP_REMOVED lines=23> */
.L_x_1179:
[----:B------:R-:W-:Y:S05]  /*7b50*/  BSYNC.RECONVERGENT B1 ;  /* 0x0000000000017941 */ /* 0x000fea0003800200 */
.L_x_1178:
        /* <DEDUP_REMOVED lines=18> */
.L_x_1181:
[----:B------:R-:W-:Y:S05]  /*7c80*/  BSYNC.RECONVERGENT B1 ;  /* 0x0000000000017941 */ /* 0x000fea0003800200 */
.L_x_1180:
        /* <DEDUP_REMOVED lines=17> */
.L_x_1183:
[----:B------:R-:W-:Y:S05]  /*7da0*/  BSYNC.RECONVERGENT B1 ;  /* 0x0000000000017941 */ /* 0x000fea0003800200 */
.L_x_1182:
        /* <DEDUP_REMOVED lines=18> */
.L_x_1185:
[----:B------:R-:W-:Y:S05]  /*7ed0*/  BSYNC.RECONVERGENT B1 ;  /* 0x0000000000017941 */ /* 0x000fea0003800200 */
.L_x_1184:
        /* <DEDUP_REMOVED lines=17> */
.L_x_1187:
[----:B------:R-:W-:Y:S05]  /*7ff0*/  BSYNC.RECONVERGENT B1 ;  /* 0x0000000000017941 */ /* 0x000fea0003800200 */
.L_x_1186:
[----:B------:R-:W-:Y:S01]  /*8000*/  VIADD R16, R16, 0x400 ;  /* 0x0000040010107836 */ /* 0x000fe20000000000 */
[----:B------:R-:W-:-:S04]  /*8010*/  IADD3 R2, P1, PT, R2, 0x8000, RZ ;  /* 0x0000800002027810 */ /* 0x000fc80007f3e0ff */
[----:B------:R-:W-:Y:S01]  /*8020*/  ISETP.GE.AND P0, PT, R16, R15, PT ;  /* 0x0000000f1000720c */ /* 0x000fe20003f06270 */
[----:B------:R-:W-:-:S12]  /*8030*/  IMAD.X R3, RZ, RZ, R3, P1 ;  /* 0x000000ffff037224 */ /* 0x000fd800008e0603 */
[----:B------:R-:W-:Y:S05]  /*8040*/  @!P0 BRA `(.L_x_1188) ;  /* 0xfffffff4006c8947 */ /* 0x000fea000383ffff */
.L_x_1164:
[----:B------:R-:W-:Y:S05]  /*8050*/  BSYNC.RECONVERGENT B2 ;  /* 0x0000000000027941 */ /* 0x000fea0003800200 */
.L_x_1163:
[----:B------:R-:W0:Y:S01]  /*8060*/  S2R R11, SR_LANEID ;  /* 0x00000000000b7919 */ /* 0x000e220000000000 */
[----:B------:R-:W-:Y:S01]  /*8070*/  BSSY.RECONVERGENT B1, `(.L_x_1189) ;  /* 0x0000037000017945 */ /* 0x000fe20003800200 */
[----:B------:R-:W-:Y:S01]  /*8080*/  IMAD.MOV.U32 R4, RZ, RZ, R0 ;  /* 0x000000ffff047224 */ /* 0x000fe200078e0000 */
[----:B------:R1:W2:Y:S01]  /*8090*/  SHFL.DOWN PT, R13, R8, 0x1, 0x1f ;  /* 0x08201f00080d7f89 */ /* 0x0002a200000e0000 */
[----:B------:R-:W-:Y:S02]  /*80a0*/  IMAD.MOV.U32 R3, RZ, RZ, R6 ;  /* 0x000000ffff037224 */ /* 0x000fe400078e0006 */
[----:B------:R-:W-:Y:S01]  /*80b0*/  IMAD.MOV.U32 R2, RZ, RZ, R7 ;  /* 0x000000ffff027224 */ /* 0x000fe200078e0007 */
[----:B------:R1:W3:Y:S04]  /*80c0*/  SHFL.DOWN PT, R15, R14, 0x1, 0x1f ;  /* 0x08201f000e0f7f89 */ /* 0x0002e800000e0000 */
[----:B------:R1:W4:Y:S04]  /*80d0*/  SHFL.DOWN PT, R16, R9, 0x1, 0x1f ;  /* 0x08201f0009107f89 */ /* 0x00032800000e0000 */
[----:B------:R1:W1:Y:S04]  /*80e0*/  SHFL.DOWN PT, R17, R0, 0x1, 0x1f ;  /* 0x08201f0000117f89 */ /* 0x00026800000e0000 */
[----:B------:R0:W1:Y:S04]  /*80f0*/  SHFL.DOWN PT, R19, R6, 0x1, 0x1f ;  /* 0x08201f0006137f89 */ /* 0x00006800000e0000 */
[----:B------:R0:W1:Y:S02]  /*8100*/  SHFL.DOWN PT, R18, R7, 0x1, 0x1f ;  /* 0x08201f0007127f89 */ /* 0x00006400000e0000 */
[----:B0-----:R-:W-:-:S13]  /*8110*/  ISETP.GT.AND P0, PT, R11, 0x1e, PT ;  /* 0x0000001e0b00780c */ /* 0x001fda0003f04270 */
[----:B--234-:R-:W-:Y:S05]  /*8120*/  @P0 BRA `(.L_x_1190) ;  /* 0x0000000000ac0947 */ /* 0x01cfea0003800000 */
        /* <DEDUP_REMOVED lines=19> */
.L_x_1192:
[----:B------:R-:W-:Y:S05]  /*8260*/  BSYNC.RECONVERGENT B2 ;  /* 0x0000000000027941 */ /* 0x000fea0003800200 */
.L_x_1191:
        /* <DEDUP_REMOVED lines=23> */
.L_x_1190:
[----:B------:R-:W-:Y:S05]  /*83e0*/  BSYNC.RECONVERGENT B1 ;  /* 0x0000000000017941 */ /* 0x000fea0003800200 */
.L_x_1189:
[----:B------:R-:W-:Y:S01]  /*83f0*/  ISETP.GT.AND P0, PT, R11, 0x1d, PT ;  /* 0x0000001d0b00780c */ /* 0x000fe20003f04270 */
[----:B------:R0:W2:Y:S01]  /*8400*/  SHFL.DOWN PT, R13, R8, 0x2, 0x1f ;  /* 0x08401f00080d7f89 */ /* 0x0000a200000e0000 */
[----:B------:R-:W-:Y:S01]  /*8410*/  BSSY.RECONVERGENT B1, `(.L_x_1193) ;  /* 0x0000035000017945 */ /* 0x000fe20003800200 */
[----:B------:R-:W-:Y:S02]  /*8420*/  IMAD.MOV.U32 R6, RZ, RZ, R4 ;  /* 0x000000ffff067224 */ /* 0x000fe400078e0004 */
[----:B------:R0:W3:Y:S01]  /*8430*/  SHFL.DOWN PT, R15, R14, 0x2, 0x1f ;  /* 0x08401f000e0f7f89 */ /* 0x0000e200000e0000 */
[----:B------:R-:W-:Y:S02]  /*8440*/  IMAD.MOV.U32 R5, RZ, RZ, R3 ;  /* 0x000000ffff057224 */ /* 0x000fe400078e0003 */
[----:B-1----:R-:W-:Y:S01]  /*8450*/  IMAD.MOV.U32 R0, RZ, RZ, R2 ;  /* 0x000000ffff007224 */ /* 0x002fe200078e0002 */
[----:B------:R0:W1:Y:S04]  /*8460*/  SHFL.DOWN PT, R16, R9, 0x2, 0x1f ;  /* 0x08401f0009107f89 */ /* 0x00006800000e0000 */
[----:B------:R0:W4:Y:S04]  /*8470*/  SHFL.DOWN PT, R17, R4, 0x2, 0x1f ;  /* 0x08401f0004117f89 */ /* 0x00012800000e0000 */
[----:B------:R0:W0:Y:S04]  /*8480*/  SHFL.DOWN PT, R18, R3, 0x2, 0x1f ;  /* 0x08401f0003127f89 */ /* 0x00002800000e0000 */
[----:B------:R0:W0:Y:S01]  /*8490*/  SHFL.DOWN PT, R19, R2, 0x2, 0x1f ;  /* 0x08401f0002137f89 */ /* 0x00002200000e0000 */
        /* <DEDUP_REMOVED lines=12> */
[----:B-1----:R-:W-:-:S08]  /*8560*/  IMAD.MOV.U32 R12, RZ, RZ, R16 ;  /* 0x000000ffff0c7224 */ /* 0x002fd000078e0010 */
[CC--:B------:R-:W-:Y:S02]  /*8570*/  @!P3 ISETP.GE.U32.AND P0, PT, R14.reuse, R15.reuse, PT ;  /* 0x0000000f0e00b20c */ /* 0x0c0fe40003f06070 */
[----:B------:R-:W-:Y:S02]  /*8580*/  @!P3 ISETP.LT.U32.AND P1, PT, R14, R15, PT ;  /* 0x0000000f0e00b20c */ /* 0x000fe40003f21070 */
[CC--:B------:R-:W-:Y:S02]  /*8590*/  @!P3 ISETP.GE.AND.EX P0, PT, R9.reuse, R16.reuse, PT, P0 ;  /* 0x000000100900b20c */ /* 0x0c0fe40003f06300 */
[----:B------:R-:W-:Y:S02]  /*85a0*/  @!P3 ISETP.LT.AND.EX P1, PT, R9, R16, PT, P1 ;  /* 0x000000100900b20c */ /* 0x000fe40003f21310 */
[----:B------:R-:W-:Y:S02]  /*85b0*/  @!P3 FSEL R7, R8, R13, !P0 ;  /* 0x0000000d0807b208 */ /* 0x000fe40004000000 */
[----:B------:R-:W-:-:S02]  /*85c0*/  @!P3 SEL R10, R14, R15, P1 ;  /* 0x0000000f0e0ab207 */ /* 0x000fc40000800000 */
[----:B------:R-:W-:-:S07]  /*85d0*/  @!P3 SEL R12, R9, R16, P1 ;  /* 0x00000010090cb207 */ /* 0x000fce0000800000 */
.L_x_1196:
[----:B------:R-:W-:Y:S05]  /*85e0*/  BSYNC.RECONVERGENT B2 ;  /* 0x0000000000027941 */ /* 0x000fea0003800200 */
.L_x_1195:
        /* <DEDUP_REMOVED lines=15> */
[CC--:B------:R-:W-:Y:S01]  /*86e0*/  @!P2 ISETP.LT.U32.AND P1, PT, R3.reuse, R18.reuse, PT ;  /* 0x000000120300a20c */ /* 0x0c0fe20003f21070 */
[----:B------:R-:W-:Y:S01]  /*86f0*/  @!P2 IMAD.MOV.U32 R14, RZ, RZ, R10 ;  /* 0x000000ffff0ea224 */ /* 0x000fe200078e000a */
[CC--:B------:R-:W-:Y:S01]  /*8700*/  @!P2 ISETP.GE.AND.EX P0, PT, R2.reuse, R19.reuse, PT, P0 ;  /* 0x000000130200a20c */ /* 0x0c0fe20003f06300 */
[----:B------:R-:W-:Y:S01]  /*8710*/  @!P2 IMAD.MOV.U32 R9, RZ, RZ, R12 ;  /* 0x000000ffff09a224 */ /* 0x000fe200078e000c */
[----:B------:R-:W-:Y:S02]  /*8720*/  @!P2 ISETP.LT.AND.EX P1, PT, R2, R19, PT, P1 ;  /* 0x000000130200a20c */ /* 0x000fe40003f21310 */
[----:B------:R-:W-:Y:S02]  /*8730*/  @!P2 FSEL R6, R4, R17, !P0 ;  /* 0x000000110406a208 */ /* 0x000fe40004000000 */
[----:B------:R-:W-:-:S02]  /*8740*/  @!P2 SEL R5, R3, R18, P1 ;  /* 0x000000120305a207 */ /* 0x000fc40000800000 */
[----:B------:R-:W-:-:S07]  /*8750*/  @!P2 SEL R0, R2, R19, P1 ;  /* 0x000000130200a207 */ /* 0x000fce0000800000 */
.L_x_1194:
[----:B------:R-:W-:Y:S05]  /*8760*/  BSYNC.RECONVERGENT B1 ;  /* 0x0000000000017941 */ /* 0x000fea0003800200 */
.L_x_1193:
[----:B------:R-:W-:Y:S01]  /*8770*/  ISETP.GT.AND P0, PT, R11, 0x1b, PT ;  /* 0x0000001b0b00780c */ /* 0x000fe20003f04270 */
[----:B--2---:R2:W2:Y:S01]  /*8780*/  SHFL.DOWN PT, R13, R8, 0x4, 0x1f ;  /* 0x08801f00080d7f89 */ /* 0x0044a200000e0000 */
[----:B------:R-:W-:Y:S01]  /*8790*/  BSSY.RECONVERGENT B1, `(.L_x_1197) ;  /* 0x0000035000017945 */ /* 0x000fe20003800200 */
[----:B0-----:R-:W-:Y:S02]  /*87a0*/  IMAD.MOV.U32 R4, RZ, RZ, R6 ;  /* 0x000000ffff047224 */ /* 0x001fe400078e0006 */
[----:B---3--:R0:W3:Y:S01]  /*87b0*/  SHFL.DOWN PT, R15, R14, 0x4, 0x1f ;  /* 0x08801f000e0f7f89 */ /* 0x0080e200000e0000 */
[----:B------:R-:W-:Y:S02]  /*87c0*/  IMAD.MOV.U32 R3, RZ, RZ, R5 ;  /* 0x000000ffff037224 */ /* 0x000fe400078e0005 */
[----:B------:R-:W-:Y:S01]  /*87d0*/  IMAD.MOV.U32 R2, RZ, RZ, R0 ;  /* 0x000000ffff027224 */ /* 0x000fe200078e0000 */
[----:B-1----:R0:W1:Y:S04]  /*87e0*/  SHFL.DOWN PT, R16, R9, 0x4, 0x1f ;  /* 0x08801f0009107f89 */ /* 0x00206800000e0000 */
[----:B----4-:R0:W4:Y:S04]  /*87f0*/  SHFL.DOWN PT, R17, R6, 0x4, 0x1f ;  /* 0x08801f0006117f89 */ /* 0x01012800000e0000 */
        /* <DEDUP_REMOVED lines=22> */
.L_x_1200:
[----:B------:R-:W-:Y:S05]  /*8960*/  BSYNC.RECONVERGENT B2 ;  /* 0x0000000000027941 */ /* 0x000fea0003800200 */
.L_x_1199:
        /* <DEDUP_REMOVED lines=23> */
.L_x_1198:
[----:B------:R-:W-:Y:S05]  /*8ae0*/  BSYNC.RECONVERGENT B1 ;  /* 0x0000000000017941 */ /* 0x000fea0003800200 */
.L_x_1197:
        /* <DEDUP_REMOVED lines=31> */
.L_x_1204:
[----:B------:R-:W-:Y:S05]  /*8ce0*/  BSYNC.RECONVERGENT B2 ;  /* 0x0000000000027941 */ /* 0x000fea0003800200 */
.L_x_1203:
        /* <DEDUP_REMOVED lines=23> */
.L_x_1202:
[----:B------:R-:W-:Y:S05]  /*8e60*/  BSYNC.RECONVERGENT B1 ;  /* 0x0000000000017941 */ /* 0x000fea0003800200 */
.L_x_1201:
        /* <DEDUP_REMOVED lines=31> */
.L_x_1208:
[----:B------:R-:W-:Y:S05]  /*9060*/  BSYNC.RECONVERGENT B2 ;  /* 0x0000000000027941 */ /* 0x000fea0003800200 */
.L_x_1207:
        /* <DEDUP_REMOVED lines=23> */
.L_x_1206:
[----:B------:R-:W-:Y:S05]  /*91e0*/  BSYNC.RECONVERGENT B1 ;  /* 0x0000000000017941 */ /* 0x000fea0003800200 */
.L_x_1205:
[----:B------:R-:W-:Y:S01]  /*91f0*/  ISETP.NE.AND P0, PT, R11, RZ, PT ;  /* 0x000000ff0b00720c */ /* 0x000fe20003f05270 */
[----:B------:R-:W-:-:S12]  /*9200*/  BSSY.RECONVERGENT B1, `(.L_x_1209) ;  /* 0x000000d000017945 */ /* 0x000fd80003800200 */
[----:B------:R-:W-:Y:S05]  /*9210*/  @P0 BRA `(.L_x_1210) ;  /* 0x00000000002c0947 */ /* 0x000fea0003800000 */
[----:B0-----:R-:W0:Y:S01]  /*9220*/  S2R R6, SR_CgaCtaId ;  /* 0x0000000000067919 */ /* 0x001e220000008800 */
[----:B------:R-:W-:Y:S01]  /*9230*/  MOV R5, 0x400 ;  /* 0x0000040000057802 */ /* 0x000fe20000000f00 */
[----:B---3--:R-:W-:Y:S01]  /*9240*/  IMAD.MOV.U32 R15, RZ, RZ, R9 ;  /* 0x000000ffff0f7224 */ /* 0x008fe200078e0009 */
[----:B------:R-:W-:Y:S02]  /*9250*/  LOP3.LUT R0, R22, 0x3e0, RZ, 0xc0, !PT ;  /* 0x000003e016007812 */ /* 0x000fe400078ec0ff */
[----:B0-----:R-:W-:-:S05]  /*9260*/  LEA R5, R6, R5, 0x18 ;  /* 0x0000000506057211 */ /* 0x001fca00078ec0ff */
[----:B------:R-:W-:Y:S02]  /*9270*/  IMAD.IADD R7, R0, 0x1, R5 ;  /* 0x0000000100077824 */ /* 0x000fe400078e0205 */
[----:B------:R-:W-:-:S03]  /*9280*/  IMAD.MOV.U32 R5, RZ, RZ, R3 ;  /* 0x000000ffff057224 */ /* 0x000fc600078e0003 */
[----:B------:R0:W-:Y:S04]  /*9290*/  STS.64 [R7+0x10], R14 ;  /* 0x0000100e07007388 */ /* 0x0001e80000000a00 */
[----:B------:R0:W-:Y:S04]  /*92a0*/  STS.64 [R7+0x20], R4 ;  /* 0x0000200407007388 */ /* 0x0001e80000000a00 */
[----:B------:R0:W-:Y:S04]  /*92b0*/  STS [R7+0x8], R8 ;  /* 0x0000080807007388 */ /* 0x0001e80000000800 */
[----:B------:R0:W-:Y:S02]  /*92c0*/  STS [R7+0x18], R2 ;  /* 0x0000180207007388 */ /* 0x0001e40000000800 */
.L_x_1210:
[----:B------:R-:W-:Y:S05]  /*92d0*/  BSYNC.RECONVERGENT B1 ;  /* 0x0000000000017941 */ /* 0x000fea0003800200 */
.L_x_1209:
[----:B------:R-:W-:Y:S01]  /*92e0*/  BAR.SYNC.DEFER_BLOCKING 0x0 ;  /* 0x0000000000007b1d */ /* 0x000fe20000010000 */
[----:B------:R-:W-:-:S13]  /*92f0*/  ISETP.NE.AND P1, PT, R22, RZ, PT ;  /* 0x000000ff1600720c */ /* 0x000fda0003f25270 */
[----:B------:R-:W-:Y:S05]  /*9300*/  @P1 BRA `(.L_x_1063) ;  /* 0x00000010005c1947 */ /* 0x000fea0003800000 */
[----:B0-----:R-:W0:Y:S01]  /*9310*/  S2R R5, SR_CgaCtaId ;  /* 0x0000000000057919 */ /* 0x001e220000008800 */
[----:B------:R-:W-:Y:S01]  /*9320*/  MOV R0, 0x400 ;  /* 0x0000040000007802 */ /* 0x000fe20000000f00 */
[----:B------:R-:W-:Y:S01]  /*9330*/  BSSY.RECONVERGENT B1, `(.L_x_1211) ;  /* 0x0000016000017945 */ /* 0x000fe20003800200 */
[----:B------:R-:W-:Y:S02]  /*9340*/  IMAD.MOV.U32 R20, RZ, RZ, R8 ;  /* 0x000000ffff147224 */ /* 0x000fe400078e0008 */
[----:B------:R-:W-:Y:S02]  /*9350*/  IMAD.MOV.U32 R19, RZ, RZ, R14 ;  /* 0x000000ffff137224 */ /* 0x000fe400078e000e */
[----:B------:R-:W-:Y:S01]  /*9360*/  IMAD.MOV.U32 R18, RZ, RZ, R9 ;  /* 0x000000ffff127224 */ /* 0x000fe200078e0009 */
[----:B0-----:R-:W-:-:S05]  /*9370*/  LEA R0, R5, R0, 0x18 ;  /* 0x0000000005007211 */ /* 0x001fca00078ec0ff */
[----:B------:R-:W0:Y:S04]  /*9380*/  LDS R5, [R0+0x28] ;  /* 0x0000280000057984 */ /* 0x000e280000000800 */
[----:B------:R0:W1:Y:S04]  /*9390*/  LDS R27, [R0+0x38] ;  /* 0x00003800001b7984 */ /* 0x0000680000000800 */
[----:B------:R0:W1:Y:S02]  /*93a0*/  LDS R21, [R0+0x48] ;  /* 0x0000480000157984 */ /* 0x0000640000000800 */
[----:B0-----:R-:W-:-:S13]  /*93b0*/  FSETP.GEU.AND P0, PT, R8, R5, PT ;  /* 0x000000050800720b */ /* 0x001fda0003f0e000 */
[----:B-1----:R-:W-:Y:S05]  /*93c0*/  @!P0 BRA `(.L_x_1212) ;  /* 0x0000000000308947 */ /* 0x002fea0003800000 */
        /* <DEDUP_REMOVED lines=12> */
.L_x_1212:
[----:B------:R-:W-:Y:S05]  /*9490*/  BSYNC.RECONVERGENT B1 ;  /* 0x0000000000017941 */ /* 0x000fea0003800200 */
.L_x_1211:
[----:B---3--:R-:W0:Y:S01]  /*94a0*/  LDS.64 R14, [R0+0x40] ;  /* 0x00004000000e7984 */ /* 0x008e220000000a00 */
[----:B------:R-:W-:Y:S01]  /*94b0*/  FSETP.GEU.AND P0, PT, R2, R27, PT ;  /* 0x0000001b0200720b */ /* 0x000fe20003f0e000 */
[----:B------:R-:W-:Y:S01]  /*94c0*/  BSSY.RECONVERGENT B1, `(.L_x_1213) ;  /* 0x000001c000017945 */ /* 0x000fe20003800200 */
[----:B------:R-:W-:Y:S01]  /*94d0*/  IMAD.MOV.U32 R24, RZ, RZ, R27 ;  /* 0x000000ffff187224 */ /* 0x000fe200078e001b */
[----:B------:R1:W3:Y:S04]  /*94e0*/  LDS R25, [R0+0x58] ;  /* 0x0000580000197984 */ /* 0x0002e80000000800 */
[----:B------:R1:W1:Y:S04]  /*94f0*/  LDS R23, [R0+0x68] ;  /* 0x0000680000177984 */ /* 0x0002680000000800 */
[----:B------:R0:W1:Y:S04]  /*9500*/  LDS R22, [R0+0x78] ;  /* 0x0000780000167984 */ /* 0x0000680000000800 */
[----:B------:R0:W1:Y:S04]  /*9510*/  LDS R9, [R0+0x88] ;  /* 0x0000880000097984 */ /* 0x0000680000000800 */
[----:B--2---:R2:W1:Y:S04]  /*9520*/  LDS R8, [R0+0x98] ;  /* 0x0000980000087984 */ /* 0x0044680000000800 */
[----:B------:R2:W1:Y:S04]  /*9530*/  LDS R5, [R0+0xa8] ;  /* 0x0000a80000057984 */ /* 0x0004680000000800 */
[----:B------:R2:W1:Y:S04]  /*9540*/  LDS.64 R6, [R0+0x60] ;  /* 0x0000600000067984 */ /* 0x0004680000000a00 */
[----:B------:R2:W1:Y:S01]  /*9550*/  LDS.64 R10, [R0+0x80] ;  /* 0x00008000000a7984 */ /* 0x0004620000000a00 */
[----:B0-----:R-:W-:-:S02]  /*9560*/  IMAD.MOV.U32 R12, RZ, RZ, R14 ;  /* 0x000000ffff0c7224 */ /* 0x001fc400078e000e */
[----:B------:R-:W-:Y:S01]  /*9570*/  IMAD.MOV.U32 R13, RZ, RZ, R15 ;  /* 0x000000ffff0d7224 */ /* 0x000fe200078e000f */
[----:B--2---:R-:W-:Y:S06]  /*9580*/  @!P0 BRA `(.L_x_1214) ;  /* 0x00000000003c8947 */ /* 0x004fec0003800000 */
[----:B------:R-:W-:Y:S01]  /*9590*/  FSETP.GEU.AND P0, PT, R27, R2, PT ;  /* 0x000000021b00720b */ /* 0x000fe20003f0e000 */
[----:B------:R-:W-:Y:S02]  /*95a0*/  IMAD.MOV.U32 R16, RZ, RZ, R4 ;  /* 0x000000ffff107224 */ /* 0x000fe400078e0004 */
[----:B----4-:R-:W-:Y:S02]  /*95b0*/  IMAD.MOV.U32 R17, RZ, RZ, R3 ;  /* 0x000000ffff117224 */ /* 0x010fe400078e0003 */
        /* <DEDUP_REMOVED lines=12> */
.L_x_1214:
[----:B------:R-:W-:Y:S05]  /*9680*/  BSYNC.RECONVERGENT B1 ;  /* 0x0000000000017941 */ /* 0x000fea0003800200 */
.L_x_1213:
        /* <DEDUP_REMOVED lines=18> */
.L_x_1216:
[----:B------:R-:W-:Y:S05]  /*97b0*/  BSYNC.RECONVERGENT B1 ;  /* 0x0000000000017941 */ /* 0x000fea0003800200 */
.L_x_1215:
[----:B---3--:R-:W-:Y:S01]  /*97c0*/  FSETP.GEU.AND P0, PT, R24, R25, PT ;  /* 0x000000191800720b */ /* 0x008fe20003f0e000 */
[----:B------:R-:W-:Y:S01]  /*97d0*/  BSSY.RECONVERGENT B1, `(.L_x_1217) ;  /* 0x0000010000017945 */ /* 0x000fe20003800200 */
[----:B----4-:R-:W-:Y:S02]  /*97e0*/  IMAD.MOV.U32 R17, RZ, RZ, R25 ;  /* 0x000000ffff117224 */ /* 0x010fe400078e0019 */
        /* <DEDUP_REMOVED lines=14> */
.L_x_1218:
[----:B------:R-:W-:Y:S05]  /*98d0*/  BSYNC.RECONVERGENT B1 ;  /* 0x0000000000017941 */ /* 0x000fea0003800200 */
.L_x_1217:
        /* <DEDUP_REMOVED lines=16> */
.L_x_1220:
[----:B------:R-:W-:Y:S05]  /*99e0*/  BSYNC.RECONVERGENT B1 ;  /* 0x0000000000017941 */ /* 0x000fea0003800200 */
.L_x_1219:
        /* <DEDUP_REMOVED lines=17> */
.L_x_1222:
[----:B------:R-:W-:Y:S05]  /*9b00*/  BSYNC.RECONVERGENT B1 ;  /* 0x0000000000017941 */ /* 0x000fea0003800200 */
.L_x_1221:
        /* <DEDUP_REMOVED lines=18> */
.L_x_1224:
[----:B------:R-:W-:Y:S05]  /*9c30*/  BSYNC.RECONVERGENT B1 ;  /* 0x0000000000017941 */ /* 0x000fea0003800200 */
.L_x_1223:
        /* <DEDUP_REMOVED lines=26> */
.L_x_1226:
[----:B------:R-:W-:Y:S05]  /*9de0*/  BSYNC.RECONVERGENT B1 ;  /* 0x0000000000017941 */ /* 0x000fea0003800200 */
.L_x_1225:
        /* <DEDUP_REMOVED lines=16> */
.L_x_1228:
[----:B------:R-:W-:Y:S05]  /*9ef0*/  BSYNC.RECONVERGENT B1 ;  /* 0x0000000000017941 */ /* 0x000fea0003800200 */
.L_x_1227:
        /* <DEDUP_REMOVED lines=17> */
.L_x_1230:
[----:B------:R-:W-:Y:S05]  /*a010*/  BSYNC.RECONVERGENT B1 ;  /* 0x0000000000017941 */ /* 0x000fea0003800200 */
.L_x_1229:
        /* <DEDUP_REMOVED lines=16> */
.L_x_1232:
[----:B------:R-:W-:Y:S05]  /*a120*/  BSYNC.RECONVERGENT B1 ;  /* 0x0000000000017941 */ /* 0x000fea0003800200 */
.L_x_1231:
        /* <DEDUP_REMOVED lines=17> */
.L_x_1234:
[----:B------:R-:W-:Y:S05]  /*a240*/  BSYNC.RECONVERGENT B1 ;  /* 0x0000000000017941 */ /* 0x000fea0003800200 */
.L_x_1233:
        /* <DEDUP_REMOVED lines=18> */
.L_x_1236:
[----:B------:R-:W-:Y:S05]  /*a370*/  BSYNC.RECONVERGENT B1 ;  /* 0x0000000000017941 */ /* 0x000fea0003800200 */
.L_x_1235:
        /* <DEDUP_REMOVED lines=16> */
.L_x_1063:
[----:B------:R-:W-:Y:S05]  /*a480*/  BSYNC.RECONVERGENT B0 ;  /* 0x0000000000007941 */ /* 0x000fea0003800200 */
.L_x_1012:
[----:B------:R-:W-:Y:S05]  /*a490*/  @P1 EXIT ;  /* 0x000000000000194d */ /* 0x000fea0003800000 */
[----:B012---:R-:W0:Y:S01]  /*a4a0*/  LDC.64 R6, c[0x0][0x388] ;  /* 0x0000e200ff067b82 */ /* 0x007e220000000a00 */
[----:B---3--:R-:W-:Y:S02]  /*a4b0*/  IMAD.MOV.U32 R15, RZ, RZ, R9 ;  /* 0x000000ffff0f7224 */ /* 0x008fe400078e0009 */
[----:B------:R-:W-:-:S03]  /*a4c0*/  IMAD.MOV.U32 R5, RZ, RZ, R3 ;  /* 0x000000ffff057224 */ /* 0x000fc600078e0003 */
[----:B0-----:R-:W-:Y:S04]  /*a4d0*/  STG.E.64 desc[UR8][R6.64+0x8], R14 ;  /* 0x0000080e06007986 */ /* 0x001fe8000c101b08 */
[----:B------:R-:W-:Y:S04]  /*a4e0*/  STG.E.64 desc[UR8][R6.64+0x18], R4 ;  /* 0x0000180406007986 */ /* 0x000fe8000c101b08 */
[----:B------:R-:W-:Y:S04]  /*a4f0*/  STG.E desc[UR8][R6.64], R8 ;  /* 0x0000000806007986 */ /* 0x000fe8000c101908 */
[----:B------:R-:W-:Y:S01]  /*a500*/  STG.E desc[UR8][R6.64+0x10], R2 ;  /* 0x0000100206007986 */ /* 0x000fe2000c101908 */
[----:B------:R-:W-:Y:S05]  /*a510*/  EXIT ;  /* 0x000000000000794d */ /* 0x000fea0003800000 */
.L_x_1237:
        /* <DEDUP_REMOVED lines=14> */
.L_x_2325:


//--------------------- .text._ZN6thrust24THRUST_300001_SM_1000_NS8cuda_cub4core6detail13_kernel_agentINS1_8__reduce10DrainAgentIlEEJN3cub18CUB_300001_SM_10009GridQueueIyEElEEEvDpT0_ --------------------------
	.section	.text._ZN6thrust24THRUST_300001_SM_1000_NS8cuda_cub4core6detail13_kernel_agentINS1_8__reduce10DrainAgentIlEEJN3cub18CUB_300001_SM_10009GridQueueIyEElEEEvDpT0_,"ax",@progbits
	.align	128
        .global         _ZN6thrust24THRUST_300001_SM_1000_NS8cuda_cub4core6detail13_kernel_agentINS1_8__reduce10DrainAgentIlEEJN3cub18CUB_300001_SM_10009GridQueueIyEElEEEvDpT0_
        .type           _ZN6thrust24THRUST_300001_SM_1000_NS8cuda_cub4core6detail13_kernel_agentINS1_8__reduce10DrainAgentIlEEJN3cub18CUB_300001_SM_10009GridQueueIyEElEEEvDpT0_,@function
        .size           _ZN6thrust24THRUST_300001_SM_1000_NS8cuda_cub4core6detail13_kernel_agentINS1_8__reduce10DrainAgentIlEEJN3cub18CUB_300001_SM_10009GridQueueIyEElEEEvDpT0_,(.L_x_2326 - _ZN6thrust24THRUST_300001_SM_1000_NS8cuda_cub4core6detail13_kernel_agentINS1_8__reduce10DrainAgentIlEEJN3cub18CUB_300001_SM_10009GridQueueIyEElEEEvDpT0_)
        .other          _ZN6thrust24THRUST_300001_SM_1000_NS8cuda_cub4core6detail13_kernel_agentINS1_8__reduce10DrainAgentIlEEJN3cub18CUB_300001_SM_10009GridQueueIyEElEEEvDpT0_,@"STO_CUDA_ENTRY STV_DEFAULT"
_ZN6thrust24THRUST_300001_SM_1000_NS8cuda_cub4core6detail13_kernel_agentINS1_8__reduce10DrainAgentIlEEJN3cub18CUB_300001_SM_10009GridQueueIyEElEEEvDpT0_:
.text._ZN6thrust24THRUST_300001_SM_1000_NS8cuda_cub4core6detail13_kernel_agentINS1_8__reduce10DrainAgentIlEEJN3cub18CUB_300001_SM_10009GridQueueIyEElEEEvDpT0_:
[----:B------:R-:W-:Y:S08]  /*0000*/  LDC R1, c[0x0][0x37c] ;  /* 0x0000df00ff017b82 */ /* 0x000ff00000000800 */
[----:B------:R-:W0:Y:S01]  /*0010*/  LDC.64 R2, c[0x0][0x380] ;  /* 0x0000e000ff027b82 */ /* 0x000e220000000a00 */
[----:B------:R-:W0:Y:S07]  /*0020*/  LDCU.64 UR4, c[0x0][0x358] ;  /* 0x00006b00ff0477ac */ /* 0x000e2e0008000a00 */
[----:B------:R-:W1:Y:S01]  /*0030*/  LDC.64 R4, c[0x0][0x388] ;  /* 0x0000e200ff047b82 */ /* 0x000e620000000a00 */
[----:B0-----:R-:W-:Y:S04]  /*0040*/  STG.E.64 desc[UR4][R2.64+0x8], RZ ;  /* 0x000008ff02007986 */ /* 0x001fe8000c101b04 */
[----:B-1----:R-:W-:Y:S01]  /*0050*/  STG.E.64 desc[UR4][R2.64], R4 ;  /* 0x0000000402007986 */ /* 0x002fe2000c101b04 */
[----:B------:R-:W-:Y:S05]  /*0060*/  EXIT ;  /* 0x000000000000794d */ /* 0x000fea0003800000 */
.L_x_1238:
        /* <DEDUP_REMOVED lines=9> */
.L_x_2326:


//--------------------- .text._ZN6thrust24THRUST_300001_SM_1000_NS8cuda_cub4core6detail13_kernel_agentINS1_8__reduce11ReduceAgentINS0_18transform_iteratorINS1_9__extrema12arg_minmax_fIflN4cuda3std3__44lessIfEEE15duplicate_tupleENS0_12zip_iteratorINSC_5tupleIJNS0_6detail15normal_iteratorINS0_10device_ptrIfEEEENS0_17counting_iteratorIlNS0_11use_defaultESP_SP_EEEEEEENSI_IJNSI_IJflEEEST_EEESU_EEPSU_SU_lSF_EEJSV_SW_lN3cub18CUB_300001_SM_100013GridEvenShareIlEENSZ_9GridQueueIyEESF_EEEvDpT0_ --------------------------
	.section	.text._ZN6thrust24THRUST_300001_SM_1000_NS8cuda_cub4core6detail13_kernel_agentINS1_8__reduce11ReduceAgentINS0_18transform_iteratorINS1_9__extrema12arg_minmax_fIflN4cuda3std3__44lessIfEEE15duplicate_tupleENS0_12zip_iteratorINSC_5tupleIJNS0_6detail15normal_iteratorINS0_10device_ptrIfEEEENS0_17counting_iteratorIlNS0_11use_defaultESP_SP_EEEEEEENSI_IJNSI_IJflEEEST_EEESU_EEPSU_SU_lSF_EEJSV_SW_lN3cub18CUB_300001_SM_100013GridEvenShareIlEENSZ_9GridQueueIyEESF_EEEvDpT0_,"ax",@progbits
	.align	128
        .global         _ZN6thrust24THRUST_300001_SM_1000_NS8cuda_cub4core6detail13_kernel_agentINS1_8__reduce11ReduceAgentINS0_18transform_iteratorINS1_9__extrema12arg_minmax_fIflN4cuda3std3__44lessIfEEE15duplicate_tupleENS0_12zip_iteratorINSC_5tupleIJNS0_6detail15normal_iteratorINS0_10device_ptrIfEEEENS0_17counting_iteratorIlNS0_11use_defaultESP_SP_EEEEEEENSI_IJNSI_IJflEEEST_EEESU_EEPSU_SU_lSF_EEJSV_SW_lN3cub18CUB_300001_SM_100013GridEvenShareIlEENSZ_9GridQueueIyEESF_EEEvDpT0_
        .type           _ZN6thrust24THRUST_300001_SM_1000_NS8cuda_cub4core6detail13_kernel_agentINS1_8__reduce11ReduceAgentINS0_18transform_iteratorINS1_9__extrema12arg_minmax_fIflN4cuda3std3__44lessIfEEE15duplicate_tupleENS0_12zip_iteratorINSC_5tupleIJNS0_6detail15normal_iteratorINS0_10device_ptrIfEEEENS0_17counting_iteratorIlNS0_11use_defaultESP_SP_EEEEEEENSI_IJNSI_IJflEEEST_EEESU_EEPSU_SU_lSF_EEJSV_SW_lN3cub18CUB_300001_SM_100013GridEvenShareIlEENSZ_9GridQueueIyEESF_EEEvDpT0_,@function
        .size           _ZN6thrust24THRUST_300001_SM_1000_NS8cuda_cub4core6detail13_kernel_agentINS1_8__reduce11ReduceAgentINS0_18transform_iteratorINS1_9__extrema12arg_minmax_fIflN4cuda3std3__44lessIfEEE15duplicate_tupleENS0_12zip_iteratorINSC_5tupleIJNS0_6detail15normal_iteratorINS0_10device_ptrIfEEEENS0_17counting_iteratorIlNS0_11use_defaultESP_SP_EEEEEEENSI_IJNSI_IJflEEEST_EEESU_EEPSU_SU_lSF_EEJSV_SW_lN3cub18CUB_300001_SM_100013GridEvenShareIlEENSZ_9GridQueueIyEESF_EEEvDpT0_,(.L_x_2327 - _ZN6thrust24THRUST_300001_SM_1000_NS8cuda_cub4core6detail13_kernel_agentINS1_8__reduce11ReduceAgentINS0_18transform_iteratorINS1_9__extrema12arg_minmax_fIflN4cuda3std3__44lessIfEEE15duplicate_tupleENS0_12zip_iteratorINSC_5tupleIJNS0_6detail15normal_iteratorINS0_10device_ptrIfEEEENS0_17counting_iteratorIlNS0_11use_defaultESP_SP_EEEEEEENSI_IJNSI_IJflEEEST_EEESU_EEPSU_SU_lSF_EEJSV_SW_lN3cub18CUB_300001_SM_100013GridEvenShareIlEENSZ_9GridQueueIyEESF_EEEvDpT0_)
        .other          _ZN6thrust24THRUST_300001_SM_1000_NS8cuda_cub4core6detail13_kernel_agentINS1_8__reduce11ReduceAgentINS0_18transform_iteratorINS1_9__extrema12arg_minmax_fIflN4cuda3std3__44lessIfEEE15duplicate_tupleENS0_12zip_iteratorINSC_5tupleIJNS0_6detail15normal_iteratorINS0_10device_ptrIfEEEENS0_17counting_iteratorIlNS0_11use_defaultESP_SP_EEEEEEENSI_IJNSI_IJflEEEST_EEESU_EEPSU_SU_lSF_EEJSV_SW_lN3cub18CUB_300001_SM_100013GridEvenShareIlEENSZ_9GridQueueIyEESF_EEEvDpT0_,@"STO_CUDA_ENTRY STV_DEFAULT"
_ZN6thrust24THRUST_300001_SM_1000_NS8cuda_cub4core6detail13_kernel_agentINS1_8__reduce11ReduceAgentINS0_18transform_iteratorINS1_9__extrema12arg_minmax_fIflN4cuda3std3__44lessIfEEE15duplicate_tupleENS0_12zip_iteratorINSC_5tupleIJNS0_6detail15normal_iteratorINS0_10device_ptrIfEEEENS0_17counting_iteratorIlNS0_11use_defaultESP_SP_EEEEEEENSI_IJNSI_IJflEEEST_EEESU_EEPSU_SU_lSF_EEJSV_SW_lN3cub18CUB_300001_SM_100013GridEvenShareIlEENSZ_9GridQueueIyEESF_EEEvDpT0_:
.text._ZN6thrust24THRUST_300001_SM_1000_NS8cuda_cub4core6detail13_kernel_agentINS1_8__reduce11ReduceAgentINS0_18transform_iteratorINS1_9__extrema12arg_minmax_fIflN4cuda3std3__44lessIfEEE15duplicate_tupleENS0_12zip_iteratorINSC_5tupleIJNS0_6detail15normal_iteratorINS0_10device_ptrIfEEEENS0_17counting_iteratorIlNS0_11use_defaultESP_SP_EEEEEEENSI_IJNSI_IJflEEEST_EEESU_EEPSU_SU_lSF_EEJSV_SW_lN3cub18CUB_300001_SM_100013GridEvenShareIlEENSZ_9GridQueueIyEESF_EEEvDpT0_:
        /* <DEDUP_REMOVED lines=8> */
[----:B--2---:R-:W-:Y:S01]  /*0080*/  USHF.L.U32 UR6, UR6, 0x9, URZ ;  /* 0x0000000906067899 */ /* 0x004fe200080006ff */
[----:B0-----:R-:W-:-:S05]  /*0090*/  IMAD.SHL.U32 R18, R0, 0x200, RZ ;  /* 0x0000020000127824 */ /* 0x001fca00078e00ff */
[----:B------:R-:W-:-:S04]  /*00a0*/  IADD3 R2, P1, PT, R18, 0x200, RZ ;  /* 0x0000020012027810 */ /* 0x000fc80007f3e0ff */
[----:B------:R-:W-:Y:S01]  /*00b0*/  ISETP.GT.U32.AND P0, PT, R2, R3, PT ;  /* 0x000000030200720c */ /* 0x000fe20003f04070 */
[----:B------:R-:W-:-:S05]  /*00c0*/  IMAD.X R5, RZ, RZ, RZ, P1 ;  /* 0x000000ffff057224 */ /* 0x000fca00008e06ff */
[----:B------:R-:W-:-:S13]  /*00d0*/  ISETP.GT.AND.EX P0, PT, R5, R20, PT, P0 ;  /* 0x000000140500720c */ /* 0x000fda0003f04300 */
[----:B---3--:R-:W-:Y:S05]  /*00e0*/  @!P0 BRA `(.L_x_1240) ;  /* 0x0000005c009c8947 */ /* 0x008fea0003800000 */
[----:B------:R-:W0:Y:S01]  /*00f0*/  S2R R13, SR_TID.X ;  /* 0x00000000000d7919 */ /* 0x000e220000002100 */
[----:B------:R-:W1:Y:S01]  /*0100*/  LDC.64 R4, c[0x0][0x380] ;  /* 0x0000e000ff047b82 */ /* 0x000e620000000a00 */
[----:B------:R-:W-:Y:S02]  /*0110*/  IMAD.IADD R2, R3, 0x1, -R18 ;  /* 0x0000000103027824 */ /* 0x000fe400078e0a12 */
[----:B------:R-:W-:-:S05]  /*0120*/  IMAD.MOV.U32 R16, RZ, RZ, RZ ;  /* 0x000000ffff107224 */ /* 0x000fca00078e00ff */
[----:B------:R-:W2:Y:S01]  /*0130*/  LDC.64 R10, c[0x0][0x388] ;  /* 0x0000e200ff0a7b82 */ /* 0x000ea20000000a00 */
[----:B0-----:R-:W-:-:S13]  /*0140*/  ISETP.GE.AND P0, PT, R13, R2, PT ;  /* 0x000000020d00720c */ /* 0x001fda0003f06270 */
[----:B------:R-:W-:-:S05]  /*0150*/  @!P0 IADD3 R7, P1, PT, R18, R13, RZ ;  /* 0x0000000d12078210 */ /* 0x000fca0007f3e0ff */
[----:B------:R-:W-:Y:S01]  /*0160*/  @!P0 IMAD.X R6, RZ, RZ, RZ, P1 ;  /* 0x000000ffff068224 */ /* 0x000fe200008e06ff */
[----:B-1----:R-:W-:-:S04]  /*0170*/  @!P0 LEA R4, P1, R7, R4, 0x2 ;  /* 0x0000000407048211 */ /* 0x002fc800078210ff */
[----:B------:R-:W-:-:S05]  /*0180*/  @!P0 LEA.HI.X R5, R7, R5, R6, 0x2, P1 ;  /* 0x0000000507058211 */ /* 0x000fca00008f1406 */
[----:B------:R-:W3:Y:S01]  /*0190*/  @!P0 LDG.E R16, desc[UR10][R4.64] ;  /* 0x0000000a04108981 */ /* 0x000ee2000c1e1900 */
[----:B------:R-:W-:Y:S01]  /*01a0*/  IMAD.MOV.U32 R9, RZ, RZ, R13 ;  /* 0x000000ffff097224 */ /* 0x000fe200078e000d */
[----:B------:R-:W-:Y:S01]  /*01b0*/  CS2R R14, SRZ ;  /* 0x00000000000e7805 */ /* 0x000fe2000001ff00 */
[----:B------:R-:W-:Y:S01]  /*01c0*/  @!P0 VIADD R9, R13, 0x100 ;  /* 0x000001000d098836 */ /* 0x000fe20000000000 */
[----:B--2---:R-:W-:Y:S01]  /*01d0*/  @!P0 IADD3 R15, P2, PT, R7, R10, RZ ;  /* 0x0000000a070f8210 */ /* 0x004fe20007f5e0ff */
[----:B------:R-:W-:Y:S03]  /*01e0*/  BSSY.RECONVERGENT B2, `(.L_x_1241) ;  /* 0x00000fe000027945 */ /* 0x000fe60003800200 */
[----:B------:R-:W-:Y:S01]  /*01f0*/  ISETP.GE.AND P1, PT, R9, R2, PT ;  /* 0x000000020900720c */ /* 0x000fe20003f26270 */
[----:B------:R-:W-:Y:S02]  /*0200*/  @!P0 IMAD.X R14, R6, 0x1, R11, P2 ;  /* 0x00000001060e8824 */ /* 0x000fe400010e060b */
[----:B------:R-:W-:-:S02]  /*0210*/  IMAD.MOV.U32 R12, RZ, RZ, R15 ;  /* 0x000000ffff0c7224 */ /* 0x000fc400078e000f */
[----:B------:R-:W-:Y:S02]  /*0220*/  IMAD.MOV.U32 R11, RZ, RZ, R14 ;  /* 0x000000ffff0b7224 */ /* 0x000fe400078e000e */
[----:B---3--:R-:W-:-:S06]  /*0230*/  IMAD.MOV.U32 R10, RZ, RZ, R16 ;  /* 0x000000ffff0a7224 */ /* 0x008fcc00078e0010 */
[----:B------:R-:W-:Y:S05]  /*0240*/  @P1 BRA `(.L_x_1242) ;  /* 0x0000000c00dc1947 */ /* 0x000fea0003800000 */
[----:B------:R-:W-:Y:S01]  /*0250*/  LOP3.LUT R6, RZ, R9, RZ, 0x33, !PT ;  /* 0x00000009ff067212 */ /* 0x000fe200078e33ff */
[----:B------:R-:W-:Y:S01]  /*0260*/  BSSY.RECONVERGENT B1, `(.L_x_1243) ;  /* 0x0000046000017945 */ /* 0x000fe20003800200 */
[----:B------:R-:W-:Y:S02]  /*0270*/  IMAD.MOV.U32 R10, RZ, RZ, R16 ;  /* 0x000000ffff0a7224 */ /* 0x000fe400078e0010 */
[----:B------:R-:W-:Y:S01]  /*0280*/  IADD3 R6, PT, PT, -R18, R3, R6 ;  /* 0x0000000312067210 */ /* 0x000fe20007ffe106 */
[----:B------:R-:W-:Y:S02]  /*0290*/  IMAD.MOV.U32 R12, RZ, RZ, R15 ;  /* 0x000000ffff0c7224 */ /* 0x000fe400078e000f */
[----:B------:R-:W-:Y:S01]  /*02a0*/  IMAD.MOV.U32 R11, RZ, RZ, R14 ;  /* 0x000000ffff0b7224 */ /* 0x000fe200078e000e */
[----:B------:R-:W-:-:S04]  /*02b0*/  LOP3.LUT R3, R6, 0x300, RZ, 0xc0, !PT ;  /* 0x0000030006037812 */ /* 0x000fc800078ec0ff */
[----:B------:R-:W-:-:S13]  /*02c0*/  ISETP.NE.AND P0, PT, R3, 0x300, PT ;  /* 0x000003000300780c */ /* 0x000fda0003f05270 */
[----:B------:R-:W-:Y:S05]  /*02d0*/  @!P0 BRA `(.L_x_1244) ;  /* 0x0000000000f88947 */ /* 0x000fea0003800000 */
[----:B------:R-:W0:Y:S01]  /*02e0*/  LDCU.128 UR4, c[0x0][0x380] ;  /* 0x00007000ff0477ac */ /* 0x000e220008000c00 */
[----:B------:R-:W-:Y:S01]  /*02f0*/  IADD3 R17, P0, PT, R18, R9, RZ ;  /* 0x0000000912117210 */ /* 0x000fe20007f1e0ff */
[----:B------:R-:W-:Y:S01]  /*0300*/  IMAD.MOV.U32 R10, RZ, RZ, R16 ;  /* 0x000000ffff0a7224 */ /* 0x000fe200078e0010 */
[----:B------:R-:W-:Y:S01]  /*0310*/  LEA.HI R5, R6, 0x1, RZ, 0x18 ;  /* 0x0000000106057811 */ /* 0x000fe200078fc0ff */
[----:B------:R-:W-:Y:S02]  /*0320*/  IMAD.MOV.U32 R12, RZ, RZ, R15 ;  /* 0x000000ffff0c7224 */ /* 0x000fe400078e000f */
[----:B------:R-:W-:Y:S01]  /*0330*/  IMAD.X R8, RZ, RZ, RZ, P0 ;  /* 0x000000ffff087224 */ /* 0x000fe200000e06ff */
[----:B------:R-:W-:Y:S01]  /*0340*/  LOP3.LUT R5, R5, 0x3, RZ, 0xc0, !PT ;  /* 0x0000000305057812 */ /* 0x000fe200078ec0ff */
[----:B------:R-:W-:-:S04]  /*0350*/  IMAD.MOV.U32 R11, RZ, RZ, R14 ;  /* 0x000000ffff0b7224 */ /* 0x000fc800078e000e */
[----:B------:R-:W-:Y:S01]  /*0360*/  IMAD.MOV R7, RZ, RZ, -R5 ;  /* 0x000000ffff077224 */ /* 0x000fe200078e0a05 */
[C---:B0-----:R-:W-:Y:S02]  /*0370*/  LEA R4, P1, R17.reuse, UR4, 0x2 ;  /* 0x0000000411047c11 */ /* 0x041fe4000f8210ff */
[C---:B------:R-:W-:Y:S02]  /*0380*/  IADD3 R3, P0, PT, R17.reuse, UR6, RZ ;  /* 0x0000000611037c10 */ /* 0x040fe4000ff1e0ff */
[----:B------:R-:W-:Y:S02]  /*0390*/  LEA.HI.X R17, R17, UR5, R8, 0x2, P1 ;  /* 0x0000000511117c11 */ /* 0x000fe400088f1408 */
[----:B------:R-:W-:-:S09]  /*03a0*/  IADD3.X R19, PT, PT, R8, UR7, RZ, P0, !PT ;  /* 0x0000000708137c10 */ /* 0x000fd200087fe4ff */
.L_x_1249:
[----:B------:R-:W-:-:S05]  /*03b0*/  IMAD.MOV.U32 R5, RZ, RZ, R17 ;  /* 0x000000ffff057224 */ /* 0x000fca00078e0011 */
[----:B------:R-:W2:Y:S01]  /*03c0*/  LDG.E R21, desc[UR10][R4.64] ;  /* 0x0000000a04157981 */ /* 0x000ea2000c1e1900 */
[----:B------:R-:W-:Y:S01]  /*03d0*/  VIADD R7, R7, 0x1 ;  /* 0x0000000107077836 */ /* 0x000fe20000000000 */
[----:B------:R-:W-:Y:S01]  /*03e0*/  BSSY.RECONVERGENT B3, `(.L_x_1245) ;  /* 0x0000017000037945 */ /* 0x000fe20003800200 */
[----:B------:R-:W-:Y:S02]  /*03f0*/  IMAD.MOV.U32 R22, RZ, RZ, R15 ;  /* 0x000000ffff167224 */ /* 0x000fe400078e000f */
[----:B------:R-:W-:Y:S01]  /*0400*/  IMAD.MOV.U32 R24, RZ, RZ, R14 ;  /* 0x000000ffff187224 */ /* 0x000fe200078e000e */
[----:B------:R-:W-:Y:S01]  /*0410*/  ISETP.NE.AND P2, PT, R7, RZ, PT ;  /* 0x000000ff0700720c */ /* 0x000fe20003f45270 */
[----:B------:R-:W-:Y:S02]  /*0420*/  IMAD.MOV.U32 R20, RZ, RZ, R16 ;  /* 0x000000ffff147224 */ /* 0x000fe400078e0010 */
[----:B------:R-:W-:Y:S01]  /*0430*/  IMAD.MOV.U32 R15, RZ, RZ, R3 ;  /* 0x000000ffff0f7224 */ /* 0x000fe200078e0003 */
[----:B--2---:R-:W-:-:S02]  /*0440*/  FSETP.GEU.AND P0, PT, R10, R21, PT ;  /* 0x000000150a00720b */ /* 0x004fc40003f0e000 */
[----:B------:R-:W-:-:S11]  /*0450*/  FSETP.GEU.AND P3, PT, R16, R21, PT ;  /* 0x000000151000720b */ /* 0x000fd60003f6e000 */
[----:B------:R-:W-:Y:S05]  /*0460*/  @!P0 BRA `(.L_x_1246) ;  /* 0x0000000000388947 */ /* 0x000fea0003800000 */
[----:B------:R-:W-:Y:S01]  /*0470*/  FSETP.GEU.AND P4, PT, R21, R10, PT ;  /* 0x0000000a1500720b */ /* 0x000fe20003f8e000 */
[----:B------:R-:W-:Y:S02]  /*0480*/  IMAD.MOV.U32 R8, RZ, RZ, R12 ;  /* 0x000000ffff087224 */ /* 0x000fe400078e000c */
[----:B------:R-:W-:Y:S02]  /*0490*/  IMAD.MOV.U32 R14, RZ, RZ, R11 ;  /* 0x000000ffff0e7224 */ /* 0x000fe400078e000b */
[----:B------:R-:W-:Y:S02]  /*04a0*/  IMAD.MOV.U32 R5, RZ, RZ, R10 ;  /* 0x000000ffff057224 */ /* 0x000fe400078e000a */
[----:B------:R-:W-:Y:S02]  /*04b0*/  IMAD.MOV.U32 R12, RZ, RZ, R3 ;  /* 0x000000ffff0c7224 */ /* 0x000fe400078e0003 */
[----:B------:R-:W-:Y:S02]  /*04c0*/  IMAD.MOV.U32 R11, RZ, RZ, R19 ;  /* 0x000000ffff0b7224 */ /* 0x000fe400078e0013 */
[----:B------:R-:W-:-:S02]  /*04d0*/  IMAD.MOV.U32 R10, RZ, RZ, R21 ;  /* 0x000000ffff0a7224 */ /* 0x000fc400078e0015 */
[CC--:B------:R-:W-:Y:S02]  /*04e0*/  @P4 ISETP.GE.U32.AND P0, PT, R8.reuse, R3.reuse, PT ;  /* 0x000000030800420c */ /* 0x0c0fe40003f06070 */
[----:B------:R-:W-:Y:S02]  /*04f0*/  @P4 ISETP.LT.U32.AND P1, PT, R8, R3, PT ;  /* 0x000000030800420c */ /* 0x000fe40003f21070 */
[CC--:B------:R-:W-:Y:S02]  /*0500*/  @P4 ISETP.GE.AND.EX P0, PT, R14.reuse, R19.reuse, PT, P0 ;  /* 0x000000130e00420c */ /* 0x0c0fe40003f06300 */
[----:B------:R-:W-:Y:S02]  /*0510*/  @P4 ISETP.LT.AND.EX P1, PT, R14, R19, PT, P1 ;  /* 0x000000130e00420c */ /* 0x000fe40003f21310 */
[----:B------:R-:W-:Y:S02]  /*0520*/  @P4 FSEL R10, R5, R21, !P0 ;  /* 0x00000015050a4208 */ /* 0x000fe40004000000 */
[----:B------:R-:W-:-:S02]  /*0530*/  @P4 SEL R12, R8, R3, P1 ;  /* 0x00000003080c4207 */ /* 0x000fc40000800000 */
[----:B------:R-:W-:-:S07]  /*0540*/  @P4 SEL R11, R14, R19, P1 ;  /* 0x000000130e0b4207 */ /* 0x000fce0000800000 */
.L_x_1246:
[----:B------:R-:W-:Y:S05]  /*0550*/  BSYNC.RECONVERGENT B3 ;  /* 0x0000000000037941 */ /* 0x000fea0003800200 */
.L_x_1245:
[----:B------:R-:W-:Y:S01]  /*0560*/  BSSY.RECONVERGENT B3, `(.L_x_1247) ;  /* 0x000000f000037945 */ /* 0x000fe20003800200 */
        /* <DEDUP_REMOVED lines=14> */
.L_x_1248:
[----:B------:R-:W-:Y:S05]  /*0650*/  BSYNC.RECONVERGENT B3 ;  /* 0x0000000000037941 */ /* 0x000fea0003800200 */
.L_x_1247:
[----:B------:R-:W-:Y:S01]  /*0660*/  IADD3 R3, P0, PT, R3, 0x100, RZ ;  /* 0x0000010003037810 */ /* 0x000fe20007f1e0ff */
[----:B------:R-:W-:Y:S01]  /*0670*/  VIADD R9, R9, 0x100 ;  /* 0x0000010009097836 */ /* 0x000fe20000000000 */
[----:B------:R-:W-:-:S03]  /*0680*/  IADD3 R4, P1, PT, R4, 0x400, RZ ;  /* 0x0000040004047810 */ /* 0x000fc60007f3e0ff */
[----:B------:R-:W-:Y:S02]  /*0690*/  IMAD.X R19, RZ, RZ, R19, P0 ;  /* 0x000000ffff137224 */ /* 0x000fe400000e0613 */
[----:B------:R-:W-:Y:S01]  /*06a0*/  IMAD.X R17, RZ, RZ, R17, P1 ;  /* 0x000000ffff117224 */ /* 0x000fe200008e0611 */
[----:B------:R-:W-:Y:S07]  /*06b0*/  @P2 BRA `(.L_x_1249) ;  /* 0xfffffffc003c2947 */ /* 0x000fee000383ffff */
.L_x_1244:
[----:B------:R-:W-:Y:S05]  /*06c0*/  BSYNC.RECONVERGENT B1 ;  /* 0x0000000000017941 */ /* 0x000fea0003800200 */
.L_x_1243:
[----:B------:R-:W-:-:S13]  /*06d0*/  ISETP.GE.U32.AND P0, PT, R6, 0x300, PT ;  /* 0x000003000600780c */ /* 0x000fda0003f06070 */
[----:B------:R-:W-:Y:S05]  /*06e0*/  @!P0 BRA `(.L_x_1242) ;  /* 0x0000000800b48947 */ /* 0x000fea0003800000 */
[----:B------:R-:W0:Y:S01]  /*06f0*/  LDC.64 R6, c[0x0][0x380] ;  /* 0x0000e000ff067b82 */ /* 0x000e220000000a00 */
[----:B------:R-:W-:-:S07]  /*0700*/  VIADD R3, R9, 0x200 ;  /* 0x0000020009037836 */ /* 0x000fce0000000000 */
[----:B------:R-:W1:Y:S02]  /*0710*/  LDC.64 R4, c[0x0][0x388] ;  /* 0x0000e200ff047b82 */ /* 0x000e640000000a00 */
.L_x_1266:
[----:B------:R-:W-:-:S05]  /*0720*/  VIADD R9, R3, 0xfffffe00 ;  /* 0xfffffe0003097836 */ /* 0x000fca0000000000 */
[----:B------:R-:W-:-:S04]  /*0730*/  IADD3 R21, P0, PT, R18, R9, RZ ;  /* 0x0000000912157210 */ /* 0x000fc80007f1e0ff */
[----:B------:R-:W-:Y:S02]  /*0740*/  LEA.HI.X.SX32 R26, R9, RZ, 0x1, P0 ;  /* 0x000000ff091a7211 */ /* 0x000fe400000f0eff */
        /* <DEDUP_REMOVED lines=8> */
[----:B------:R-:W-:-:S02]  /*07d0*/  IMAD.MOV.U32 R21, RZ, RZ, R12 ;  /* 0x000000ffff157224 */ /* 0x000fc400078e000c */
[----:B------:R-:W-:Y:S02]  /*07e0*/  IMAD.MOV.U32 R22, RZ, RZ, R11 ;  /* 0x000000ffff167224 */ /* 0x000fe400078e000b */
[----:B------:R-:W-:Y:S02]  /*07f0*/  IMAD.MOV.U32 R24, RZ, RZ, R10 ;  /* 0x000000ffff187224 */ /* 0x000fe400078e000a */
[----:B------:R-:W-:Y:S01]  /*0800*/  IMAD.X R26, R26, 0x1, R5, P1 ;  /* 0x000000011a1a7824 */ /* 0x000fe200008e0605 */
[-C--:B--2---:R-:W-:Y:S02]  /*0810*/  FSETP.GEU.AND P0, PT, R10, R23.reuse, PT ;  /* 0x000000170a00720b */ /* 0x084fe40003f0e000 */
[----:B------:R-:W-:-:S11]  /*0820*/  FSETP.GEU.AND P2, PT, R16, R23, PT ;  /* 0x000000171000720b */ /* 0x000fd60003f4e000 */
        /* <DEDUP_REMOVED lines=12> */
.L_x_1251:
[----:B------:R-:W-:Y:S05]  /*08f0*/  BSYNC.RECONVERGENT B1 ;  /* 0x0000000000017941 */ /* 0x000fea0003800200 */
.L_x_1250:
[----:B------:R-:W-:Y:S01]  /*0900*/  BSSY.RECONVERGENT B1, `(.L_x_1252) ;  /* 0x0000011000017945 */ /* 0x000fe20003800200 */
[----:B------:R-:W-:Y:S02]  /*0910*/  VIADD R11, R3, 0xffffff00 ;  /* 0xffffff00030b7836 */ /* 0x000fe40000000000 */
        /* <DEDUP_REMOVED lines=15> */
.L_x_1253:
[----:B------:R-:W-:Y:S05]  /*0a10*/  BSYNC.RECONVERGENT B1 ;  /* 0x0000000000017941 */ /* 0x000fea0003800200 */
.L_x_1252:
[----:B-----5:R-:W-:Y:S01]  /*0a20*/  FSETP.GEU.AND P0, PT, R24, R17, PT ;  /* 0x000000111800720b */ /* 0x020fe20003f0e000 */
[----:B------:R-:W-:Y:S01]  /*0a30*/  BSSY.RECONVERGENT B1, `(.L_x_1254) ;  /* 0x0000013000017945 */ /* 0x000fe20003800200 */
[----:B------:R-:W-:Y:S01]  /*0a40*/  SHF.R.S32.HI R12, RZ, 0x1f, R11 ;  /* 0x0000001fff0c7819 */ /* 0x000fe2000001140b */
[----:B------:R-:W-:Y:S01]  /*0a50*/  IMAD.MOV.U32 R15, RZ, RZ, R21 ;  /* 0x000000ffff0f7224 */ /* 0x000fe200078e0015 */
[----:B------:R-:W-:Y:S01]  /*0a60*/  IADD3 R23, P1, P2, R11, R4, R18 ;  /* 0x000000040b177210 */ /* 0x000fe20007a3e012 */
[----:B------:R-:W-:Y:S02]  /*0a70*/  IMAD.MOV.U32 R16, RZ, RZ, R22 ;  /* 0x000000ffff107224 */ /* 0x000fe400078e0016 */
[----:B------:R-:W-:Y:S01]  /*0a80*/  IMAD.MOV.U32 R26, RZ, RZ, R24 ;  /* 0x000000ffff1a7224 */ /* 0x000fe200078e0018 */
[----:B------:R-:W-:-:S05]  /*0a90*/  IADD3.X R25, PT, PT, R12, R5, RZ, P1, P2 ;  /* 0x000000050c197210 */ /* 0x000fca0000fe44ff */
[----:B------:R-:W-:Y:S05]  /*0aa0*/  @!P0 BRA `(.L_x_1255) ;  /* 0x00000000002c8947 */ /* 0x000fea0003800000 */
        /* <DEDUP_REMOVED lines=11> */
.L_x_1255:
[----:B------:R-:W-:Y:S05]  /*0b60*/  BSYNC.RECONVERGENT B1 ;  /* 0x0000000000017941 */ /* 0x000fea0003800200 */
.L_x_1254:
        /* <DEDUP_REMOVED lines=17> */
.L_x_1257:
[----:B------:R-:W-:Y:S05]  /*0c80*/  BSYNC.RECONVERGENT B1 ;  /* 0x0000000000017941 */ /* 0x000fea0003800200 */
.L_x_1256:
[----:B------:R-:W-:Y:S01]  /*0c90*/  FSETP.GEU.AND P0, PT, R26, R19, PT ;  /* 0x000000131a00720b */ /* 0x000fe20003f0e000 */
[----:B------:R-:W-:Y:S01]  /*0ca0*/  BSSY.RECONVERGENT B1, `(.L_x_1258) ;  /* 0x0000013000017945 */ /* 0x000fe20003800200 */
[----:B------:R-:W-:Y:S01]  /*0cb0*/  SHF.R.S32.HI R8, RZ, 0x1f, R3 ;  /* 0x0000001fff087819 */ /* 0x000fe20000011403 */
[----:B------:R-:W-:Y:S01]  /*0cc0*/  IMAD.MOV.U32 R9, RZ, RZ, R16 ;  /* 0x000000ffff097224 */ /* 0x000fe200078e0010 */
[----:B------:R-:W-:Y:S01]  /*0cd0*/  IADD3 R24, P1, P2, R3, R4, R18 ;  /* 0x0000000403187210 */ /* 0x000fe20007a3e012 */
[----:B------:R-:W-:-:S03]  /*0ce0*/  IMAD.MOV.U32 R17, RZ, RZ, R26 ;  /* 0x000000ffff117224 */ /* 0x000fc600078e001a */
[----:B------:R-:W-:Y:S01]  /*0cf0*/  IADD3.X R25, PT, PT, R8, R5, RZ, P1, P2 ;  /* 0x0000000508197210 */ /* 0x000fe20000fe44ff */
[----:B------:R-:W-:-:S04]  /*0d00*/  IMAD.MOV.U32 R8, RZ, RZ, R15 ;  /* 0x000000ffff087224 */ /* 0x000fc800078e000f */
        /* <DEDUP_REMOVED lines=12> */
.L_x_1259:
[----:B------:R-:W-:Y:S05]  /*0dd0*/  BSYNC.RECONVERGENT B1 ;  /* 0x0000000000017941 */ /* 0x000fea0003800200 */
.L_x_1258:
[----:B------:R-:W-:Y:S01]  /*0de0*/  FSETP.GEU.AND P0, PT, R12, R19, PT ;  /* 0x000000130c00720b */ /* 0x000fe20003f0e000 */
[----:B------:R-:W-:Y:S01]  /*0df0*/  VIADD R15, R3, 0x100 ;  /* 0x00000100030f7836 */ /* 0x000fe20000000000 */
[----:B------:R-:W-:Y:S01]  /*0e00*/  BSSY.RECONVERGENT B1, `(.L_x_1260) ;  /* 0x0000011000017945 */ /* 0x000fe20003800200 */
[----:B------:R-:W-:Y:S02]  /*0e10*/  IMAD.MOV.U32 R21, RZ, RZ, R24 ;  /* 0x000000ffff157224 */ /* 0x000fe400078e0018 */
[----:B------:R-:W-:Y:S01]  /*0e20*/  IMAD.MOV.U32 R22, RZ, RZ, R25 ;  /* 0x000000ffff167224 */ /* 0x000fe200078e0019 */
[----:B------:R-:W-:Y:S01]  /*0e30*/  SHF.R.S32.HI R10, RZ, 0x1f, R15 ;  /* 0x0000001fff0a7819 */ /* 0x000fe2000001140f */
        /* <DEDUP_REMOVED lines=13> */
.L_x_1261:
[----:B------:R-:W-:Y:S05]  /*0f10*/  BSYNC.RECONVERGENT B1 ;  /* 0x0000000000017941 */ /* 0x000fea0003800200 */
.L_x_1260:
[----:B------:R-:W-:Y:S01]  /*0f20*/  FSETP.GEU.AND P0, PT, R17, R20, PT ;  /* 0x000000141100720b */ /* 0x000fe20003f0e000 */
[----:B------:R-:W-:Y:S01]  /*0f30*/  BSSY.RECONVERGENT B1, `(.L_x_1262) ;  /* 0x0000012000017945 */ /* 0x000fe20003800200 */
[----:B------:R-:W-:Y:S01]  /*0f40*/  IADD3 R19, P1, P2, R15, R4, R18 ;  /* 0x000000040f137210 */ /* 0x000fe20007a3e012 */
[----:B------:R-:W-:Y:S02]  /*0f50*/  IMAD.MOV.U32 R12, RZ, RZ, R8 ;  /* 0x000000ffff0c7224 */ /* 0x000fe400078e0008 */
[----:B------:R-:W-:Y:S01]  /*0f60*/  IMAD.MOV.U32 R11, RZ, RZ, R9 ;  /* 0x000000ffff0b7224 */ /* 0x000fe200078e0009 */
[----:B------:R-:W-:Y:S01]  /*0f70*/  IADD3.X R24, PT, PT, R10, R5, RZ, P1, P2 ;  /* 0x000000050a187210 */ /* 0x000fe20000fe44ff */
        /* <DEDUP_REMOVED lines=13> */
.L_x_1263:
[----:B------:R-:W-:Y:S05]  /*1050*/  BSYNC.RECONVERGENT B1 ;  /* 0x0000000000017941 */ /* 0x000fea0003800200 */
.L_x_1262:
        /* <DEDUP_REMOVED lines=17> */
.L_x_1265:
[----:B------:R-:W-:Y:S05]  /*1170*/  BSYNC.RECONVERGENT B1 ;  /* 0x0000000000017941 */ /* 0x000fea0003800200 */
.L_x_1264:
[C---:B------:R-:W-:Y:S02]  /*1180*/  VIADD R9, R3.reuse, 0x200 ;  /* 0x0000020003097836 */ /* 0x040fe40000000000 */
[----:B------:R-:W-:-:S03]  /*1190*/  VIADD R3, R3, 0x400 ;  /* 0x0000040003037836 */ /* 0x000fc60000000000 */
[----:B------:R-:W-:-:S13]  /*11a0*/  ISETP.GE.AND P0, PT, R9, R2, PT ;  /* 0x000000020900720c */ /* 0x000fda0003f06270 */
[----:B------:R-:W-:Y:S05]  /*11b0*/  @!P0 BRA `(.L_x_1266) ;  /* 0xfffffff400588947 */ /* 0x000fea000383ffff */
.L_x_1242:
[----:B------:R-:W-:Y:S05]  /*11c0*/  BSYNC.RECONVERGENT B2 ;  /* 0x0000000000027941 */ /* 0x000fea0003800200 */
.L_x_1241:
[----:B------:R-:W-:-:S13]  /*11d0*/  ISETP.GE.AND P0, PT, R2, 0x100, PT ;  /* 0x000001000200780c */ /* 0x000fda0003f06270 */
[----:B------:R-:W-:Y:S05]  /*11e0*/  @!P0 BRA `(.L_x_1267) ;  /* 0x0000002000f88947 */ /* 0x000fea0003800000 */
[----:B------:R-:W0:Y:S01]  /*11f0*/  S2R R17, SR_LANEID ;  /* 0x0000000000117919 */ /* 0x000e220000000000 */
[----:B------:R-:W-:Y:S01]  /*1200*/  BSSY.RECONVERGENT B1, `(.L_x_1268) ;  /* 0x0000031000017945 */ /* 0x000fe20003800200 */
[----:B------:R-:W-:Y:S01]  /*1210*/  IMAD.MOV.U32 R4, RZ, RZ, R15 ;  /* 0x000000ffff047224 */ /* 0x000fe200078e000f */
        /* <DEDUP_REMOVED lines=32> */
.L_x_1271:
[----:B------:R-:W-:Y:S05]  /*1420*/  BSYNC.RECONVERGENT B2 ;  /* 0x0000000000027941 */ /* 0x000fea0003800200 */
.L_x_1270:
        /* <DEDUP_REMOVED lines=14> */
.L_x_1269:
[----:B------:R-:W-:Y:S05]  /*1510*/  BSYNC.RECONVERGENT B1 ;  /* 0x0000000000017941 */ /* 0x000fea0003800200 */
.L_x_1268:
[----:B------:R-:W-:Y:S01]  /*1520*/  ISETP.GT.AND P0, PT, R17, 0x1d, PT ;  /* 0x0000001d1100780c */ /* 0x000fe20003f04270 */
[----:B-1----:R0:W1:Y:S01]  /*1530*/  SHFL.DOWN PT, R16, R5, 0x2, 0x1f ;  /* 0x08401f0005107f89 */ /* 0x00206200000e0000 */
        /* <DEDUP_REMOVED lines=29> */
.L_x_1275:
[----:B------:R-:W-:Y:S05]  /*1710*/  BSYNC.RECONVERGENT B2 ;  /* 0x0000000000027941 */ /* 0x000fea0003800200 */
.L_x_1274:
        /* <DEDUP_REMOVED lines=23> */
.L_x_1273:
[----:B------:R-:W-:Y:S05]  /*1890*/  BSYNC.RECONVERGENT B1 ;  /* 0x0000000000017941 */ /* 0x000fea0003800200 */
.L_x_1272:
        /* <DEDUP_REMOVED lines=31> */
.L_x_1279:
[----:B------:R-:W-:Y:S05]  /*1a90*/  BSYNC.RECONVERGENT B2 ;  /* 0x0000000000027941 */ /* 0x000fea0003800200 */
.L_x_1278:
        /* <DEDUP_REMOVED lines=23> */
.L_x_1277:
[----:B------:R-:W-:Y:S05]  /*1c10*/  BSYNC.RECONVERGENT B1 ;  /* 0x0000000000017941 */ /* 0x000fea0003800200 */
.L_x_1276:
[----:B------:R-:W-:Y:S01]  /*1c20*/  ISETP.GT.AND P0, PT, R17, 0x17, PT ;  /* 0x000000171100780c */ /* 0x000fe20003f04270 */
[----:B-1----:R1:W1:Y:S01]  /*1c30*/  SHFL.DOWN PT, R16, R5, 0x8, 0x1f ;  /* 0x09001f0005107f89 */ /* 0x00226200000e0000 */
[----:B------:R-:W-:Y:S01]  /*1c40*/  BSSY.RECONVERGENT B1, `(.L_x_1280) ;  /* 0x0000035000017945 */ /* 0x000fe20003800200 */
[----:B------:R-:W-:Y:S02]  /*1c50*/  IMAD.MOV.U32 R14, RZ, RZ, R4 ;  /* 0x000000ffff0e7224 */ /* 0x000fe400078e0004 */
[----:B--2---:R2:W1:Y:S01]  /*1c60*/  SHFL.DOWN PT, R18, R7, 0x8, 0x1f ;  /* 0x09001f0007127f89 */ /* 0x00446200000e0000 */
[----:B------:R-:W-:Y:S02]  /*1c70*/  IMAD.MOV.U32 R12, RZ, RZ, R3 ;  /* 0x000000ffff0c7224 */ /* 0x000fe400078e0003 */
[----:B0-----:R-:W-:Y:S01]  /*1c80*/  IMAD.MOV.U32 R9, RZ, RZ, R2 ;  /* 0x000000ffff097224 */ /* 0x001fe200078e0002 */
[----:B---3--:R2:W0:Y:S04]  /*1c90*/  SHFL.DOWN PT, R15, R6, 0x8, 0x1f ;  /* 0x09001f00060f7f89 */ /* 0x00842800000e0000 */
[----:B----4-:R2:W3:Y:S04]  /*1ca0*/  SHFL.DOWN PT, R19, R2, 0x8, 0x1f ;  /* 0x09001f0002137f89 */ /* 0x0104e800000e0000 */
[----:B------:R2:W4:Y:S04]  /*1cb0*/  SHFL.DOWN PT, R21, R4, 0x8, 0x1f ;  /* 0x09001f0004157f89 */ /* 0x00052800000e0000 */
[----:B------:R2:W0:Y:S01]  /*1cc0*/  SHFL.DOWN PT, R20, R3, 0x8, 0x1f ;  /* 0x09001f0003147f89 */ /* 0x00042200000e0000 */
[----:B------:R-:W-:Y:S05]  /*1cd0*/  @P0 BRA `(.L_x_1281) ;  /* 0x0000000000ac0947 */ /* 0x000fea0003800000 */
[----:B-1----:R-:W-:Y:S01]  /*1ce0*/  FSETP.GEU.AND P0, PT, R5, R16, PT ;  /* 0x000000100500720b */ /* 0x002fe20003f0e000 */
[----:B------:R-:W-:Y:S01]  /*1cf0*/  BSSY.RECONVERGENT B2, `(.L_x_1282) ;  /* 0x0000012000027945 */ /* 0x000fe20003800200 */
[----:B---3--:R-:W-:Y:S01]  /*1d00*/  FSETP.GEU.AND P2, PT, R2, R19, PT ;  /* 0x000000130200720b */ /* 0x008fe20003f4e000 */
[----:B------:R-:W-:Y:S02]  /*1d10*/  IMAD.MOV.U32 R10, RZ, RZ, R7 ;  /* 0x000000ffff0a7224 */ /* 0x000fe400078e0007 */
[----:B------:R-:W-:Y:S02]  /*1d20*/  IMAD.MOV.U32 R11, RZ, RZ, R6 ;  /* 0x000000ffff0b7224 */ /* 0x000fe400078e0006 */
[----:B----4-:R-:W-:Y:S02]  /*1d30*/  IMAD.MOV.U32 R14, RZ, RZ, R21 ;  /* 0x000000ffff0e7224 */ /* 0x010fe400078e0015 */
[----:B------:R-:W-:-:S04]  /*1d40*/  IMAD.MOV.U32 R8, RZ, RZ, R5 ;  /* 0x000000ffff087224 */ /* 0x000fc800078e0005 */
[----:B------:R-:W-:Y:S05]  /*1d50*/  @!P0 BRA `(.L_x_1283) ;  /* 0x00000000002c8947 */ /* 0x000fea0003800000 */
[----:B------:R-:W-:Y:S01]  /*1d60*/  FSETP.GT.AND P3, PT, R5, R16, PT ;  /* 0x000000100500720b */ /* 0x000fe20003f64000 */
[----:B------:R-:W-:Y:S02]  /*1d70*/  IMAD.MOV.U32 R10, RZ, RZ, R18 ;  /* 0x000000ffff0a7224 */ /* 0x000fe400078e0012 */
[----:B0-----:R-:W-:Y:S02]  /*1d80*/  IMAD.MOV.U32 R11, RZ, RZ, R15 ;  /* 0x000000ffff0b7224 */ /* 0x001fe400078e000f */
        /* <DEDUP_REMOVED lines=8> */
.L_x_1283:
[----:B------:R-:W-:Y:S05]  /*1e10*/  BSYNC.RECONVERGENT B2 ;  /* 0x0000000000027941 */ /* 0x000fea0003800200 */
.L_x_1282:
[----:B0-----:R-:W-:Y:S02]  /*1e20*/  IMAD.MOV.U32 R12, RZ, RZ, R20 ;  /* 0x000000ffff0c7224 */ /* 0x001fe400078e0014 */
        /* <DEDUP_REMOVED lines=22> */
.L_x_1281:
[----:B------:R-:W-:Y:S05]  /*1f90*/  BSYNC.RECONVERGENT B1 ;  /* 0x0000000000017941 */ /* 0x000fea0003800200 */
.L_x_1280:
[----:B------:R-:W-:Y:S01]  /*1fa0*/  ISETP.GT.AND P0, PT, R17, 0xf, PT ;  /* 0x0000000f1100780c */ /* 0x000fe20003f04270 */
[----:B-1----:R1:W1:Y:S01]  /*1fb0*/  SHFL.DOWN PT, R16, R5, 0x10, 0x1f ;  /* 0x0a001f0005107f89 */ /* 0x00226200000e0000 */
[----:B------:R-:W-:Y:S01]  /*1fc0*/  BSSY.RECONVERGENT B1, `(.L_x_1284) ;  /* 0x0000035000017945 */ /* 0x000fe20003800200 */
[----:B------:R-:W-:Y:S02]  /*1fd0*/  IMAD.MOV.U32 R8, RZ, RZ, R9 ;  /* 0x000000ffff087224 */ /* 0x000fe400078e0009 */
[----:B------:R1:W1:Y:S01]  /*1fe0*/  SHFL.DOWN PT, R18, R7, 0x10, 0x1f ;  /* 0x0a001f0007127f89 */ /* 0x00026200000e0000 */
[----:B------:R-:W-:Y:S02]  /*1ff0*/  IMAD.MOV.U32 R10, RZ, RZ, R14 ;  /* 0x000000ffff0a7224 */ /* 0x000fe400078e000e */
[----:B------:R-:W-:Y:S01]  /*2000*/  IMAD.MOV.U32 R11, RZ, RZ, R12 ;  /* 0x000000ffff0b7224 */ /* 0x000fe200078e000c */
[----:B0-----:R0:W0:Y:S04]  /*2010*/  SHFL.DOWN PT, R15, R6, 0x10, 0x1f ;  /* 0x0a001f00060f7f89 */ /* 0x00102800000e0000 */
[----:B------:R0:W0:Y:S04]  /*2020*/  SHFL.DOWN PT, R20, R9, 0x10, 0x1f ;  /* 0x0a001f0009147f89 */ /* 0x00002800000e0000 */
[----:B---3--:R3:W0:Y:S04]  /*2030*/  SHFL.DOWN PT, R19, R14, 0x10, 0x1f ;  /* 0x0a001f000e137f89 */ /* 0x00862800000e0000 */
[----:B----4-:R3:W4:Y:S01]  /*2040*/  SHFL.DOWN PT, R21, R12, 0x10, 0x1f ;  /* 0x0a001f000c157f89 */ /* 0x01072200000e0000 */
[----:B------:R-:W-:Y:S05]  /*2050*/  @P0 BRA `(.L_x_1285) ;  /* 0x0000000000ac0947 */ /* 0x000fea0003800000 */
[----:B-1----:R-:W-:Y:S01]  /*2060*/  FSETP.GEU.AND P0, PT, R5, R16, PT ;  /* 0x000000100500720b */ /* 0x002fe20003f0e000 */
[----:B------:R-:W-:Y:S01]  /*2070*/  BSSY.RECONVERGENT B2, `(.L_x_1286) ;  /* 0x0000012000027945 */ /* 0x000fe20003800200 */
[----:B0-----:R-:W-:Y:S01]  /*2080*/  FSETP.GEU.AND P2, PT, R9, R20, PT ;  /* 0x000000140900720b */ /* 0x001fe20003f4e000 */
        /* <DEDUP_REMOVED lines=16> */
.L_x_1287:
[----:B------:R-:W-:Y:S05]  /*2190*/  BSYNC.RECONVERGENT B2 ;  /* 0x0000000000027941 */ /* 0x000fea0003800200 */
.L_x_1286:
[----:B------:R-:W-:Y:S02]  /*21a0*/  IMAD.MOV.U32 R10, RZ, RZ, R19 ;  /* 0x000000ffff0a7224 */ /* 0x000fe400078e0013 */
[----:B----4-:R-:W-:Y:S02]  /*21b0*/  IMAD.MOV.U32 R11, RZ, RZ, R21 ;  /* 0x000000ffff0b7224 */ /* 0x010fe400078e0015 */
        /* <DEDUP_REMOVED lines=21> */
.L_x_1285:
[----:B------:R-:W-:Y:S05]  /*2310*/  BSYNC.RECONVERGENT B1 ;  /* 0x0000000000017941 */ /* 0x000fea0003800200 */
.L_x_1284:
[----:B------:R-:W-:Y:S01]  /*2320*/  ISETP.NE.AND P0, PT, R17, RZ, PT ;  /* 0x000000ff1100720c */ /* 0x000fe20003f05270 */
[----:B------:R-:W-:-:S12]  /*2330*/  BSSY.RECONVERGENT B1, `(.L_x_1288) ;  /* 0x000000d000017945 */ /* 0x000fd80003800200 */
[----:B------:R-:W-:Y:S05]  /*2340*/  @P0 BRA `(.L_x_1289) ;  /* 0x00000000002c0947 */ /* 0x000fea0003800000 */
[----:B--2---:R-:W2:Y:S01]  /*2350*/  S2R R4, SR_CgaCtaId ;  /* 0x0000000000047919 */ /* 0x004ea20000008800 */
[----:B------:R-:W-:Y:S02]  /*2360*/  MOV R3, 0x400 ;  /* 0x0000040000037802 */ /* 0x000fe40000000f00 */
[----:B------:R-:W-:Y:S02]  /*2370*/  LOP3.LUT R2, R13, 0x3e0, RZ, 0xc0, !PT ;  /* 0x000003e00d027812 */ /* 0x000fe400078ec0ff */
[----:B--2---:R-:W-:-:S05]  /*2380*/  LEA R3, R4, R3, 0x18 ;  /* 0x0000000304037211 */ /* 0x004fca00078ec0ff */
[----:B0-----:R-:W-:Y:S02]  /*2390*/  IMAD.IADD R9, R2, 0x1, R3 ;  /* 0x0000000102097824 */ /* 0x001fe400078e0203 */
[----:B------:R-:W-:Y:S02]  /*23a0*/  IMAD.MOV.U32 R2, RZ, RZ, R7 ;  /* 0x000000ffff027224 */ /* 0x000fe400078e0007 */
[----:B------:R-:W-:Y:S01]  /*23b0*/  IMAD.MOV.U32 R3, RZ, RZ, R6 ;  /* 0x000000ffff037224 */ /* 0x000fe200078e0006 */
[----:B------:R0:W-:Y:S04]  /*23c0*/  STS.64 [R9+0x20], R10 ;  /* 0x0000200a09007388 */ /* 0x0001e80000000a00 */
[----:B------:R0:W-:Y:S04]  /*23d0*/  STS.64 [R9+0x10], R2 ;  /* 0x0000100209007388 */ /* 0x0001e80000000a00 */
[----:B------:R0:W-:Y:S04]  /*23e0*/  STS [R9+0x8], R5 ;  /* 0x0000080509007388 */ /* 0x0001e80000000800 */
[----:B------:R0:W-:Y:S02]  /*23f0*/  STS [R9+0x18], R8 ;  /* 0x0000180809007388 */ /* 0x0001e40000000800 */
.L_x_1289:
[----:B------:R-:W-:Y:S05]  /*2400*/  BSYNC.RECONVERGENT B1 ;  /* 0x0000000000017941 */ /* 0x000fea0003800200 */
.L_x_1288:
[----:B------:R-:W-:Y:S01]  /*2410*/  BAR.SYNC.DEFER_BLOCKING 0x0 ;  /* 0x0000000000007b1d */ /* 0x000fe20000010000 */
[----:B------:R-:W-:-:S13]  /*2420*/  ISETP.NE.AND P1, PT, R13, RZ, PT ;  /* 0x000000ff0d00720c */ /* 0x000fda0003f25270 */
[----:B------:R-:W-:Y:S05]  /*2430*/  @P1 BRA `(.L_x_1290) ;  /* 0x00000078001c1947 */ /* 0x000fea0003800000 */
[----:B0-2---:R-:W0:Y:S01]  /*2440*/  S2R R3, SR_CgaCtaId ;  /* 0x0000000000037919 */ /* 0x005e220000008800 */
[----:B------:R-:W-:Y:S01]  /*2450*/  MOV R4, 0x400 ;  /* 0x0000040000047802 */ /* 0x000fe20000000f00 */
[----:B------:R-:W-:Y:S01]  /*2460*/  BSSY.RECONVERGENT B1, `(.L_x_1291) ;  /* 0x0000019000017945 */ /* 0x000fe20003800200 */
[----:B-1----:R-:W-:Y:S02]  /*2470*/  IMAD.MOV.U32 R16, RZ, RZ, R5 ;  /* 0x000000ffff107224 */ /* 0x002fe400078e0005 */
[----:B------:R-:W-:Y:S02]  /*2480*/  IMAD.MOV.U32 R15, RZ, RZ, R7 ;  /* 0x000000ffff0f7224 */ /* 0x000fe400078e0007 */
[----:B---3--:R-:W-:Y:S01]  /*2490*/  IMAD.MOV.U32 R14, RZ, RZ, R6 ;  /* 0x000000ffff0e7224 */ /* 0x008fe200078e0006 */
[----:B0-----:R-:W-:-:S05]  /*24a0*/  LEA R4, R3, R4, 0x18 ;  /* 0x0000000403047211 */ /* 0x001fca00078ec0ff */
[----:B------:R-:W0:Y:S04]  /*24b0*/  LDS R18, [R4+0x28] ;  /* 0x0000280004127984 */ /* 0x000e280000000800 */
[----:B------:R-:W1:Y:S04]  /*24c0*/  LDS R9, [R4+0x38] ;  /* 0x0000380004097984 */ /* 0x000e680000000800 */
[----:B------:R2:W3:Y:S04]  /*24d0*/  LDS R19, [R4+0x48] ;  /* 0x0000480004137984 */ /* 0x0004e80000000800 */
[----:B------:R2:W2:Y:S04]  /*24e0*/  LDS R17, [R4+0x58] ;  /* 0x0000580004117984 */ /* 0x0004a80000000800 */
[----:B------:R0:W2:Y:S02]  /*24f0*/  LDS.64 R12, [R4+0x40] ;  /* 0x00004000040c7984 */ /* 0x0000a40000000a00 */
[----:B0-----:R-:W-:-:S02]  /*2500*/  FSETP.GEU.AND P0, PT, R5, R18, PT ;  /* 0x000000120500720b */ /* 0x001fc40003f0e000 */
[----:B-1----:R-:W-:-:S11]  /*2510*/  FSETP.GEU.AND P3, PT, R8, R9, PT ;  /* 0x000000090800720b */ /* 0x002fd60003f6e000 */
[----:B---3--:R-:W-:Y:S05]  /*2520*/  @!P0 BRA `(.L_x_1292) ;  /* 0x0000000000308947 */ /* 0x008fea0003800000 */
        /* <DEDUP_REMOVED lines=12> */
.L_x_1292:
[----:B------:R-:W-:Y:S05]  /*25f0*/  BSYNC.RECONVERGENT B1 ;  /* 0x0000000000017941 */ /* 0x000fea0003800200 */
.L_x_1291:
[----:B------:R-:W-:Y:S01]  /*2600*/  BSSY.RECONVERGENT B1, `(.L_x_1293) ;  /* 0x0000012000017945 */ /* 0x000fe20003800200 */
[----:B------:R-:W-:Y:S02]  /*2610*/  IMAD.MOV.U32 R18, RZ, RZ, R9 ;  /* 0x000000ffff127224 */ /* 0x000fe400078e0009 */
[----:B--2---:R-:W-:Y:S02]  /*2620*/  IMAD.MOV.U32 R2, RZ, RZ, R12 ;  /* 0x000000ffff027224 */ /* 0x004fe400078e000c */
        /* <DEDUP_REMOVED lines=15> */
.L_x_1294:
[----:B------:R-:W-:Y:S05]  /*2720*/  BSYNC.RECONVERGENT B1 ;  /* 0x0000000000017941 */ /* 0x000fea0003800200 */
.L_x_1293:
[----:B------:R0:W1:Y:S01]  /*2730*/  LDS R22, [R4+0x68] ;  /* 0x0000680004167984 */ /* 0x0000620000000800 */
[----:B------:R-:W-:Y:S01]  /*2740*/  FSETP.GEU.AND P0, PT, R16, R19, PT ;  /* 0x000000131000720b */ /* 0x000fe20003f0e000 */
[----:B------:R-:W-:Y:S01]  /*2750*/  BSSY.RECONVERGENT B1, `(.L_x_1295) ;  /* 0x0000015000017945 */ /* 0x000fe20003800200 */
[----:B----4-:R-:W-:Y:S01]  /*2760*/  IMAD.MOV.U32 R21, RZ, RZ, R16 ;  /* 0x000000ffff157224 */ /* 0x010fe200078e0010 */
[----:B------:R0:W2:Y:S01]  /*2770*/  LDS R20, [R4+0x78] ;  /* 0x0000780004147984 */ /* 0x0000a20000000800 */
[----:B------:R-:W-:Y:S02]  /*2780*/  IMAD.MOV.U32 R10, RZ, RZ, R15 ;  /* 0x000000ffff0a7224 */ /* 0x000fe400078e000f */
[----:B------:R-:W-:Y:S01]  /*2790*/  IMAD.MOV.U32 R11, RZ, RZ, R14 ;  /* 0x000000ffff0b7224 */ /* 0x000fe200078e000e */
[----:B------:R0:W3:Y:S04]  /*27a0*/  LDS R13, [R4+0x88] ;  /* 0x00008800040d7984 */ /* 0x0000e80000000800 */
[----:B------:R0:W4:Y:S04]  /*27b0*/  LDS R12, [R4+0x98] ;  /* 0x00009800040c7984 */ /* 0x0001280000000800 */
[----:B------:R0:W0:Y:S04]  /*27c0*/  LDS R5, [R4+0xa8] ;  /* 0x0000a80004057984 */ /* 0x0000280000000800 */
[----:B------:R0:W0:Y:S04]  /*27d0*/  LDS.64 R8, [R4+0x60] ;  /* 0x0000600004087984 */ /* 0x0000280000000a00 */
[----:B------:R0:W0:Y:S01]  /*27e0*/  LDS.64 R6, [R4+0x80] ;  /* 0x0000800004067984 */ /* 0x0000220000000a00 */
[----:B------:R-:W-:Y:S05]  /*27f0*/  @!P0 BRA `(.L_x_1296) ;  /* 0x0000000000288947 */ /* 0x000fea0003800000 */
[----:B------:R-:W5:Y:S01]  /*2800*/  LDS.64 R10, [R4+0x50] ;  /* 0x00005000040a7984 */ /* 0x000f620000000a00 */
[----:B------:R-:W-:Y:S01]  /*2810*/  FSETP.GEU.AND P3, PT, R19, R16, PT ;  /* 0x000000101300720b */ /* 0x000fe20003f6e000 */
[----:B------:R-:W-:-:S12]  /*2820*/  IMAD.MOV.U32 R21, RZ, RZ, R19 ;  /* 0x000000ffff157224 */ /* 0x000fd800078e0013 */
[CC--:B-----5:R-:W-:Y:S02]  /*2830*/  @P3 ISETP.GE.U32.AND P0, PT, R15.reuse, R10.reuse, PT ;  /* 0x0000000a0f00320c */ /* 0x0e0fe40003f06070 */
[CC--:B------:R-:W-:Y:S02]  /*2840*/  @P3 ISETP.LT.U32.AND P2, PT, R15.reuse, R10.reuse, PT ;  /* 0x0000000a0f00320c */ /* 0x0c0fe40003f41070 */
[CC--:B------:R-:W-:Y:S02]  /*2850*/  @P3 ISETP.GE.AND.EX P0, PT, R14.reuse, R11.reuse, PT, P0 ;  /* 0x0000000b0e00320c */ /* 0x0c0fe40003f06300 */
[----:B------:R-:W-:Y:S02]  /*2860*/  @P3 ISETP.LT.AND.EX P2, PT, R14, R11, PT, P2 ;  /* 0x0000000b0e00320c */ /* 0x000fe40003f41320 */
[----:B------:R-:W-:Y:S02]  /*2870*/  @P3 FSEL R21, R16, R19, !P0 ;  /* 0x0000001310153208 */ /* 0x000fe40004000000 */
[----:B------:R-:W-:-:S02]  /*2880*/  @P3 SEL R10, R15, R10, P2 ;  /* 0x0000000a0f0a3207 */ /* 0x000fc40001000000 */
[----:B------:R-:W-:-:S07]  /*2890*/  @P3 SEL R11, R14, R11, P2 ;  /* 0x0000000b0e0b3207 */ /* 0x000fce0001000000 */
.L_x_1296:
[----:B------:R-:W-:Y:S05]  /*28a0*/  BSYNC.RECONVERGENT B1 ;  /* 0x0000000000017941 */ /* 0x000fea0003800200 */
.L_x_1295:
[----:B------:R-:W-:Y:S01]  /*28b0*/  FSETP.GEU.AND P0, PT, R18, R17, PT ;  /* 0x000000111200720b */ /* 0x000fe20003f0e000 */
[----:B------:R-:W-:Y:S01]  /*28c0*/  BSSY.RECONVERGENT B1, `(.L_x_1297) ;  /* 0x0000010000017945 */ /* 0x000fe20003800200 */
[----:B------:R-:W-:Y:S02]  /*28d0*/  IMAD.MOV.U32 R15, RZ, RZ, R17 ;  /* 0x000000ffff0f7224 */ /* 0x000fe400078e0011 */
[----:B0-----:R-:W-:Y:S02]  /*28e0*/  IMAD.MOV.U32 R23, RZ, RZ, R8 ;  /* 0x000000ffff177224 */ /* 0x001fe400078e0008 */
        /* <DEDUP_REMOVED lines=13> */
.L_x_1298:
[----:B------:R-:W-:Y:S05]  /*29c0*/  BSYNC.RECONVERGENT B1 ;  /* 0x0000000000017941 */ /* 0x000fea0003800200 */
.L_x_1297:
[----:B-1----:R-:W-:Y:S01]  /*29d0*/  FSETP.GEU.AND P0, PT, R21, R22, PT ;  /* 0x000000161500720b */ /* 0x002fe20003f0e000 */
        /* <DEDUP_REMOVED lines=17> */
.L_x_1300:
[----:B------:R-:W-:Y:S05]  /*2af0*/  BSYNC.RECONVERGENT B1 ;  /* 0x0000000000017941 */ /* 0x000fea0003800200 */
.L_x_1299:
        /* <DEDUP_REMOVED lines=17> */
.L_x_1302:
[----:B------:R-:W-:Y:S05]  /*2c10*/  BSYNC.RECONVERGENT B1 ;  /* 0x0000000000017941 */ /* 0x000fea0003800200 */
.L_x_1301:
        /* <DEDUP_REMOVED lines=18> */
.L_x_1304:
[----:B------:R-:W-:Y:S05]  /*2d40*/  BSYNC.RECONVERGENT B1 ;  /* 0x0000000000017941 */ /* 0x000fea0003800200 */
.L_x_1303:
[----:B------:R-:W0:Y:S01]  /*2d50*/  LDS.64 R10, [R4+0xa0] ;  /* 0x0000a000040a7984 */ /* 0x000e220000000a00 */
[----:B----4-:R-:W-:Y:S01]  /*2d60*/  FSETP.GEU.AND P0, PT, R19, R12, PT ;  /* 0x0000000c1300720b */ /* 0x010fe20003f0e000 */
        /* <DEDUP_REMOVED lines=24> */
.L_x_1306:
[----:B------:R-:W-:Y:S05]  /*2ef0*/  BSYNC.RECONVERGENT B1 ;  /* 0x0000000000017941 */ /* 0x000fea0003800200 */
.L_x_1305:
        /* <DEDUP_REMOVED lines=16> */
.L_x_1308:
[----:B------:R-:W-:Y:S05]  /*3000*/  BSYNC.RECONVERGENT B1 ;  /* 0x0000000000017941 */ /* 0x000fea0003800200 */
.L_x_1307:
        /* <DEDUP_REMOVED lines=17> */
.L_x_1310:
[----:B------:R-:W-:Y:S05]  /*3120*/  BSYNC.RECONVERGENT B1 ;  /* 0x0000000000017941 */ /* 0x000fea0003800200 */
.L_x_1309:
        /* <DEDUP_REMOVED lines=18> */
.L_x_1312:
[----:B------:R-:W-:Y:S05]  /*3250*/  BSYNC.RECONVERGENT B1 ;  /* 0x0000000000017941 */ /* 0x000fea0003800200 */
.L_x_1311:
        /* <DEDUP_REMOVED lines=17> */
.L_x_1314:
[----:B------:R-:W-:Y:S05]  /*3370*/  BSYNC.RECONVERGENT B1 ;  /* 0x0000000000017941 */ /* 0x000fea0003800200 */
.L_x_1313:
        /* <DEDUP_REMOVED lines=18> */
.L_x_1316:
[----:B------:R-:W-:Y:S05]  /*34a0*/  BSYNC.RECONVERGENT B1 ;  /* 0x0000000000017941 */ /* 0x000fea0003800200 */
.L_x_1315:
        /* <DEDUP_REMOVED lines=18> */
.L_x_1267:
[----:B------:R-:W0:Y:S01]  /*35d0*/  S2R R3, SR_LANEID ;  /* 0x0000000000037919 */ /* 0x000e220000000000 */
[----:B------:R-:W-:Y:S01]  /*35e0*/  LOP3.LUT R4, R13, 0x3e0, RZ, 0xc0, !PT ;  /* 0x000003e00d047812 */ /* 0x000fe200078ec0ff */
[----:B------:R-:W-:Y:S01]  /*35f0*/  BSSY.RECONVERGENT B1, `(.L_x_1317) ;  /* 0x0000036000017945 */ /* 0x000fe20003800200 */
[----:B------:R-:W-:Y:S02]  /*3600*/  IMAD.MOV.U32 R6, RZ, RZ, R11 ;  /* 0x000000ffff067224 */ /* 0x000fe400078e000b */
[----:B------:R-:W-:Y:S01]  /*3610*/  LOP3.LUT R7, RZ, R4, RZ, 0x33, !PT ;  /* 0x00000004ff077212 */ /* 0x000fe200078e33ff */
[----:B------:R-:W-:Y:S02]  /*3620*/  VIADD R5, R4, 0x20 ;  /* 0x0000002004057836 */ /* 0x000fe40000000000 */
[----:B------:R-:W-:Y:S02]  /*3630*/  IMAD.MOV.U32 R9, RZ, RZ, R16 ;  /* 0x000000ffff097224 */ /* 0x000fe400078e0010 */
[----:B------:R-:W-:Y:S01]  /*3640*/  IMAD.IADD R7, R2, 0x1, R7 ;  /* 0x0000000102077824 */ /* 0x000fe200078e0207 */
[----:B------:R-:W-:Y:S01]  /*3650*/  ISETP.GT.AND P0, PT, R5, R2, PT ;  /* 0x000000020500720c */ /* 0x000fe20003f04270 */
[----:B------:R-:W-:-:S02]  /*3660*/  IMAD.MOV.U32 R5, RZ, RZ, R10 ;  /* 0x000000ffff057224 */ /* 0x000fc400078e000a */
[----:B------:R-:W-:Y:S01]  /*3670*/  IMAD.MOV.U32 R17, RZ, RZ, R15 ;  /* 0x000000ffff117224 */ /* 0x000fe200078e000f */
[----:B------:R-:W-:Y:S01]  /*3680*/  SEL R18, R7, 0x1f, P0 ;  /* 0x0000001f07127807 */ /* 0x000fe20000000000 */
[----:B------:R-:W-:Y:S02]  /*3690*/  IMAD.MOV.U32 R7, RZ, RZ, R12 ;  /* 0x000000ffff077224 */ /* 0x000fe400078e000c */
[----:B------:R-:W-:Y:S02]  /*36a0*/  IMAD.MOV.U32 R19, RZ, RZ, R14 ;  /* 0x000000ffff137224 */ /* 0x000fe400078e000e */
[----:B------:R1:W2:Y:S04]  /*36b0*/  SHFL.DOWN PT, R21, R10, 0x1, R18 ;  /* 0x082000000a157989 */ /* 0x0002a800000e0012 */
[----:B------:R1:W3:Y:S04]  /*36c0*/  SHFL.DOWN PT, R23, R12, 0x1, R18 ;  /* 0x082000000c177989 */ /* 0x0002e800000e0012 */
[----:B------:R1:W4:Y:S01]  /*36d0*/  SHFL.DOWN PT, R8, R11, 0x1, R18 ;  /* 0x082000000b087989 */ /* 0x00032200000e0012 */
[----:B0-----:R-:W-:-:S03]  /*36e0*/  ISETP.GE.AND P0, PT, R3, R18, PT ;  /* 0x000000120300720c */ /* 0x001fc60003f06270 */
[----:B------:R1:W0:Y:S04]  /*36f0*/  SHFL.DOWN PT, R25, R16, 0x1, R18 ;  /* 0x0820000010197989 */ /* 0x00022800000e0012 */
[----:B------:R1:W0:Y:S04]  /*3700*/  SHFL.DOWN PT, R20, R15, 0x1, R18 ;  /* 0x082000000f147989 */ /* 0x00022800000e0012 */
[----:B------:R1:W0:Y:S02]  /*3710*/  SHFL.DOWN PT, R27, R14, 0x1, R18 ;  /* 0x082000000e1b7989 */ /* 0x00022400000e0012 */
[----:B--2---:R-:W-:Y:S05]  /*3720*/  @P0 BRA `(.L_x_1318) ;  /* 0x0000000000880947 */ /* 0x004fea0003800000 */
        /* <DEDUP_REMOVED lines=11> */
[----:B----4-:R-:W-:-:S08]  /*37e0*/  IMAD.MOV.U32 R6, RZ, RZ, R8 ;  /* 0x000000ffff067224 */ /* 0x010fd000078e0008 */
[CC--:B------:R-:W-:Y:S02]  /*37f0*/  @!P3 ISETP.GE.U32.AND P0, PT, R12.reuse, R23.reuse, PT ;  /* 0x000000170c00b20c */ /* 0x0c0fe40003f06070 */
[----:B------:R-:W-:Y:S02]  /*3800*/  @!P3 ISETP.LT.U32.AND P1, PT, R12, R23, PT ;  /* 0x000000170c00b20c */ /* 0x000fe40003f21070 */
[CC--:B------:R-:W-:Y:S02]  /*3810*/  @!P3 ISETP.GE.AND.EX P0, PT, R11.reuse, R8.reuse, PT, P0 ;  /* 0x000000080b00b20c */ /* 0x0c0fe40003f06300 */
[----:B------:R-:W-:Y:S02]  /*3820*/  @!P3 ISETP.LT.AND.EX P1, PT, R11, R8, PT, P1 ;  /* 0x000000080b00b20c */ /* 0x000fe40003f21310 */
[----:B------:R-:W-:Y:S02]  /*3830*/  @!P3 FSEL R5, R10, R21, !P0 ;  /* 0x000000150a05b208 */ /* 0x000fe40004000000 */
[----:B------:R-:W-:-:S02]  /*3840*/  @!P3 SEL R7, R12, R23, P1 ;  /* 0x000000170c07b207 */ /* 0x000fc40000800000 */
[----:B------:R-:W-:-:S07]  /*3850*/  @!P3 SEL R6, R11, R8, P1 ;  /* 0x000000080b06b207 */ /* 0x000fce0000800000 */
.L_x_1320:
[----:B------:R-:W-:Y:S05]  /*3860*/  BSYNC.RECONVERGENT B2 ;  /* 0x0000000000027941 */ /* 0x000fea0003800200 */
.L_x_1319:
        /* <DEDUP_REMOVED lines=14> */
.L_x_1318:
[----:B------:R-:W-:Y:S05]  /*3950*/  BSYNC.RECONVERGENT B1 ;  /* 0x0000000000017941 */ /* 0x000fea0003800200 */
.L_x_1317:
[----:B-1----:R-:W-:Y:S01]  /*3960*/  VIADD R11, R3, 0x2 ;  /* 0x00000002030b7836 */ /* 0x002fe20000000000 */
[----:B------:R1:W2:Y:S01]  /*3970*/  SHFL.DOWN PT, R14, R5, 0x2, R18 ;  /* 0x08400000050e7989 */ /* 0x0002a200000e0012 */
[----:B------:R-:W-:Y:S01]  /*3980*/  BSSY.RECONVERGENT B1, `(.L_x_1321) ;  /* 0x0000036000017945 */ /* 0x000fe20003800200 */
[----:B------:R-:W-:Y:S02]  /*3990*/  IMAD.MOV.U32 R15, RZ, RZ, R17 ;  /* 0x000000ffff0f7224 */ /* 0x000fe400078e0011 */
[----:B------:R-:W-:Y:S01]  /*39a0*/  ISETP.GT.AND P0, PT, R11, R18, PT ;  /* 0x000000120b00720c */ /* 0x000fe20003f04270 */
[----:B------:R1:W1:Y:S01]  /*39b0*/  SHFL.DOWN PT, R16, R7, 0x2, R18 ;  /* 0x0840000007107989 */ /* 0x00026200000e0012 */
[----:B------:R-:W-:Y:S02]  /*39c0*/  IMAD.MOV.U32 R11, RZ, RZ, R9 ;  /* 0x000000ffff0b7224 */ /* 0x000fe400078e0009 */
[----:B------:R-:W-:Y:S01]  /*39d0*/  IMAD.MOV.U32 R21, RZ, RZ, R19 ;  /* 0x000000ffff157224 */ /* 0x000fe200078e0013 */
[----:B---3--:R3:W1:Y:S04]  /*39e0*/  SHFL.DOWN PT, R23, R6, 0x2, R18 ;  /* 0x0840000006177989 */ /* 0x00866800000e0012 */
[----:B0-----:R3:W0:Y:S04]  /*39f0*/  SHFL.DOWN PT, R20, R9, 0x2, R18 ;  /* 0x0840000009147989 */ /* 0x00162800000e0012 */
[----:B------:R3:W0:Y:S04]  /*3a00*/  SHFL.DOWN PT, R22, R17, 0x2, R18 ;  /* 0x0840000011167989 */ /* 0x00062800000e0012 */
[----:B------:R3:W0:Y:S01]  /*3a10*/  SHFL.DOWN PT, R24, R19, 0x2, R18 ;  /* 0x0840000013187989 */ /* 0x00062200000e0012 */
[----:B------:R-:W-:Y:S05]  /*3a20*/  @P0 BRA `(.L_x_1322) ;  /* 0x0000000000ac0947 */ /* 0x000fea0003800000 */
[----:B--2---:R-:W-:Y:S01]  /*3a30*/  FSETP.GEU.AND P0, PT, R5, R14, PT ;  /* 0x0000000e0500720b */ /* 0x004fe20003f0e000 */
[----:B------:R-:W-:Y:S01]  /*3a40*/  BSSY.RECONVERGENT B2, `(.L_x_1323) ;  /* 0x0000012000027945 */ /* 0x000fe20003800200 */
[----:B0-----:R-:W-:Y:S01]  /*3a50*/  FSETP.GEU.AND P2, PT, R9, R20, PT ;  /* 0x000000140900720b */ /* 0x001fe20003f4e000 */
[----:B----4-:R-:W-:Y:S02]  /*3a60*/  IMAD.MOV.U32 R8, RZ, RZ, R5 ;  /* 0x000000ffff087224 */ /* 0x010fe400078e0005 */
[----:B------:R-:W-:Y:S02]  /*3a70*/  IMAD.MOV.U32 R10, RZ, RZ, R7 ;  /* 0x000000ffff0a7224 */ /* 0x000fe400078e0007 */
[----:B------:R-:W-:Y:S02]  /*3a80*/  IMAD.MOV.U32 R11, RZ, RZ, R20 ;  /* 0x000000ffff0b7224 */ /* 0x000fe400078e0014 */
[----:B------:R-:W-:-:S04]  /*3a90*/  IMAD.MOV.U32 R12, RZ, RZ, R6 ;  /* 0x000000ffff0c7224 */ /* 0x000fc800078e0006 */
[----:B------:R-:W-:Y:S05]  /*3aa0*/  @!P0 BRA `(.L_x_1324) ;  /* 0x00000000002c8947 */ /* 0x000fea0003800000 */
[----:B------:R-:W-:Y:S01]  /*3ab0*/  FSETP.GT.AND P3, PT, R5, R14, PT ;  /* 0x0000000e0500720b */ /* 0x000fe20003f64000 */
[----:B------:R-:W-:Y:S02]  /*3ac0*/  IMAD.MOV.U32 R8, RZ, RZ, R14 ;  /* 0x000000ffff087224 */ /* 0x000fe400078e000e */
[----:B-1----:R-:W-:Y:S02]  /*3ad0*/  IMAD.MOV.U32 R10, RZ, RZ, R16 ;  /* 0x000000ffff0a7224 */ /* 0x002fe400078e0010 */
        /* <DEDUP_REMOVED lines=8> */
.L_x_1324:
[----:B------:R-:W-:Y:S05]  /*3b60*/  BSYNC.RECONVERGENT B2 ;  /* 0x0000000000027941 */ /* 0x000fea0003800200 */
.L_x_1323:
[----:B------:R-:W-:Y:S02]  /*3b70*/  IMAD.MOV.U32 R15, RZ, RZ, R22 ;  /* 0x000000ffff0f7224 */ /* 0x000fe400078e0016 */
[----:B------:R-:W-:Y:S02]  /*3b80*/  IMAD.MOV.U32 R21, RZ, RZ, R24 ;  /* 0x000000ffff157224 */ /* 0x000fe400078e0018 */
[----:B-1----:R-:W-:Y:S02]  /*3b90*/  IMAD.MOV.U32 R5, RZ, RZ, R8 ;  /* 0x000000ffff057224 */ /* 0x002fe400078e0008 */
        /* <DEDUP_REMOVED lines=20> */
.L_x_1322:
[----:B------:R-:W-:Y:S05]  /*3ce0*/  BSYNC.RECONVERGENT B1 ;  /* 0x0000000000017941 */ /* 0x000fea0003800200 */
.L_x_1321:
[----:B---3--:R-:W-:Y:S01]  /*3cf0*/  VIADD R9, R3, 0x4 ;  /* 0x0000000403097836 */ /* 0x008fe20000000000 */
[----:B--2---:R2:W3:Y:S01]  /*3d00*/  SHFL.DOWN PT, R14, R5, 0x4, R18 ;  /* 0x08800000050e7989 */ /* 0x0044e200000e0012 */
[----:B------:R-:W-:Y:S01]  /*3d10*/  BSSY.RECONVERGENT B1, `(.L_x_1325) ;  /* 0x0000036000017945 */ /* 0x000fe20003800200 */
[----:B------:R-:W-:Y:S02]  /*3d20*/  IMAD.MOV.U32 R17, RZ, RZ, R15 ;  /* 0x000000ffff117224 */ /* 0x000fe400078e000f */
[----:B------:R-:W-:Y:S01]  /*3d30*/  ISETP.GT.AND P0, PT, R9, R18, PT ;  /* 0x000000120900720c */ /* 0x000fe20003f04270 */
[----:B-1----:R2:W1:Y:S01]  /*3d40*/  SHFL.DOWN PT, R16, R7, 0x4, R18 ;  /* 0x0880000007107989 */ /* 0x00246200000e0012 */
[----:B------:R-:W-:Y:S02]  /*3d50*/  IMAD.MOV.U32 R9, RZ, RZ, R11 ;  /* 0x000000ffff097224 */ /* 0x000fe400078e000b */
[----:B------:R-:W-:Y:S01]  /*3d60*/  IMAD.MOV.U32 R19, RZ, RZ, R21 ;  /* 0x000000ffff137224 */ /* 0x000fe200078e0015 */
[----:B------:R2:W1:Y:S04]  /*3d70*/  SHFL.DOWN PT, R23, R6, 0x4, R18 ;  /* 0x0880000006177989 */ /* 0x00046800000e0012 */
[----:B0-----:R2:W0:Y:S04]  /*3d80*/  SHFL.DOWN PT, R20, R11, 0x4, R18 ;  /* 0x088000000b147989 */ /* 0x00142800000e0012 */
[----:B------:R2:W0:Y:S04]  /*3d90*/  SHFL.DOWN PT, R22, R15, 0x4, R18 ;  /* 0x088000000f167989 */ /* 0x00042800000e0012 */
[----:B------:R2:W0:Y:S01]  /*3da0*/  SHFL.DOWN PT, R24, R21, 0x4, R18 ;  /* 0x0880000015187989 */ /* 0x00042200000e0012 */
[----:B------:R-:W-:Y:S05]  /*3db0*/  @P0 BRA `(.L_x_1326) ;  /* 0x0000000000ac0947 */ /* 0x000fea0003800000 */
[----:B---3--:R-:W-:Y:S01]  /*3dc0*/  FSETP.GEU.AND P0, PT, R5, R14, PT ;  /* 0x0000000e0500720b */ /* 0x008fe20003f0e000 */
        /* <DEDUP_REMOVED lines=18> */
.L_x_1328:
[----:B------:R-:W-:Y:S05]  /*3ef0*/  BSYNC.RECONVERGENT B2 ;  /* 0x0000000000027941 */ /* 0x000fea0003800200 */
.L_x_1327:
[----:B------:R-:W-:Y:S02]  /*3f00*/  IMAD.MOV.U32 R17, RZ, RZ, R22 ;  /* 0x000000ffff117224 */ /* 0x000fe400078e0016 */
        /* <DEDUP_REMOVED lines=22> */
.L_x_1326:
[----:B------:R-:W-:Y:S05]  /*4070*/  BSYNC.RECONVERGENT B1 ;  /* 0x0000000000017941 */ /* 0x000fea0003800200 */
.L_x_1325:
[----:B--2---:R-:W-:Y:S01]  /*4080*/  VIADD R11, R3, 0x8 ;  /* 0x00000008030b7836 */ /* 0x004fe20000000000 */
[----:B------:R2:W2:Y:S01]  /*4090*/  SHFL.DOWN PT, R12, R5, 0x8, R18 ;  /* 0x09000000050c7989 */ /* 0x0004a200000e0012 */
[----:B------:R-:W-:Y:S01]  /*40a0*/  BSSY.RECONVERGENT B1, `(.L_x_1329) ;  /* 0x0000036000017945 */ /* 0x000fe20003800200 */
[----:B------:R-:W-:Y:S02]  /*40b0*/  IMAD.MOV.U32 R15, RZ, RZ, R9 ;  /* 0x000000ffff0f7224 */ /* 0x000fe400078e0009 */
[----:B------:R-:W-:Y:S01]  /*40c0*/  ISETP.GT.AND P0, PT, R11, R18, PT ;  /* 0x000000120b00720c */ /* 0x000fe20003f04270 */
[----:B---3--:R3:W2:Y:S01]  /*40d0*/  SHFL.DOWN PT, R14, R7, 0x8, R18 ;  /* 0x09000000070e7989 */ /* 0x0086a200000e0012 */
[----:B------:R-:W-:Y:S02]  /*40e0*/  IMAD.MOV.U32 R21, RZ, RZ, R17 ;  /* 0x000000ffff157224 */ /* 0x000fe400078e0011 */
[----:B-1----:R-:W-:Y:S01]  /*40f0*/  IMAD.MOV.U32 R23, RZ, RZ, R19 ;  /* 0x000000ffff177224 */ /* 0x002fe200078e0013 */
[----:B------:R3:W1:Y:S04]  /*4100*/  SHFL.DOWN PT, R25, R6, 0x8, R18 ;  /* 0x0900000006197989 */ /* 0x00066800000e0012 */
[----:B------:R3:W1:Y:S04]  /*4110*/  SHFL.DOWN PT, R16, R9, 0x8, R18 ;  /* 0x0900000009107989 */ /* 0x00066800000e0012 */
[----:B0-----:R3:W0:Y:S04]  /*4120*/  SHFL.DOWN PT, R20, R17, 0x8, R18 ;  /* 0x0900000011147989 */ /* 0x00162800000e0012 */
[----:B------:R3:W0:Y:S01]  /*4130*/  SHFL.DOWN PT, R22, R19, 0x8, R18 ;  /* 0x0900000013167989 */ /* 0x00062200000e0012 */
[----:B------:R-:W-:Y:S05]  /*4140*/  @P0 BRA `(.L_x_1330) ;  /* 0x0000000000ac0947 */ /* 0x000fea0003800000 */
[----:B--2---:R-:W-:Y:S01]  /*4150*/  FSETP.GEU.AND P0, PT, R5, R12, PT ;  /* 0x0000000c0500720b */ /* 0x004fe20003f0e000 */
[----:B------:R-:W-:Y:S01]  /*4160*/  BSSY.RECONVERGENT B2, `(.L_x_1331) ;  /* 0x0000012000027945 */ /* 0x000fe20003800200 */
[----:B-1----:R-:W-:Y:S01]  /*4170*/  FSETP.GEU.AND P2, PT, R9, R16, PT ;  /* 0x000000100900720b */ /* 0x002fe20003f4e000 */
[----:B----4-:R-:W-:Y:S02]  /*4180*/  IMAD.MOV.U32 R8, RZ, RZ, R5 ;  /* 0x000000ffff087224 */ /* 0x010fe400078e0005 */
        /* <DEDUP_REMOVED lines=15> */
.L_x_1332:
[----:B------:R-:W-:Y:S05]  /*4280*/  BSYNC.RECONVERGENT B2 ;  /* 0x0000000000027941 */ /* 0x000fea0003800200 */
.L_x_1331:
        /* <DEDUP_REMOVED lines=23> */
.L_x_1330:
[----:B------:R-:W-:Y:S05]  /*4400*/  BSYNC.RECONVERGENT B1 ;  /* 0x0000000000017941 */ /* 0x000fea0003800200 */
.L_x_1329:
[----:B---3--:R-:W-:Y:S01]  /*4410*/  VIADD R9, R3, 0x10 ;  /* 0x0000001003097836 */ /* 0x008fe20000000000 */
[----:B-1----:R1:W3:Y:S01]  /*4420*/  SHFL.DOWN PT, R16, R5, 0x10, R18 ;  /* 0x0a00000005107989 */ /* 0x0022e200000e0012 */
[----:B------:R-:W-:Y:S01]  /*4430*/  BSSY.RECONVERGENT B1, `(.L_x_1333) ;  /* 0x0000036000017945 */ /* 0x000fe20003800200 */
[----:B----4-:R-:W-:Y:S02]  /*4440*/  IMAD.MOV.U32 R8, RZ, RZ, R15 ;  /* 0x000000ffff087224 */ /* 0x010fe400078e000f */
[----:B------:R-:W-:Y:S01]  /*4450*/  ISETP.GT.AND P0, PT, R9, R18, PT ;  /* 0x000000120900720c */ /* 0x000fe20003f04270 */
[----:B0-----:R1:W0:Y:S01]  /*4460*/  SHFL.DOWN PT, R20, R7, 0x10, R18 ;  /* 0x0a00000007147989 */ /* 0x00122200000e0012 */
[----:B------:R-:W-:Y:S02]  /*4470*/  IMAD.MOV.U32 R10, RZ, RZ, R21 ;  /* 0x000000ffff0a7224 */ /* 0x000fe400078e0015 */
[----:B------:R-:W-:Y:S01]  /*4480*/  IMAD.MOV.U32 R11, RZ, RZ, R23 ;  /* 0x000000ffff0b7224 */ /* 0x000fe200078e0017 */
[----:B------:R1:W4:Y:S04]  /*4490*/  SHFL.DOWN PT, R17, R6, 0x10, R18 ;  /* 0x0a00000006117989 */ /* 0x00032800000e0012 */
[----:B------:R1:W0:Y:S04]  /*44a0*/  SHFL.DOWN PT, R22, R15, 0x10, R18 ;  /* 0x0a0000000f167989 */ /* 0x00022800000e0012 */
[----:B------:R1:W0:Y:S04]  /*44b0*/  SHFL.DOWN PT, R24, R21, 0x10, R18 ;  /* 0x0a00000015187989 */ /* 0x00022800000e0012 */
[----:B------:R1:W0:Y:S01]  /*44c0*/  SHFL.DOWN PT, R26, R23, 0x10, R18 ;  /* 0x0a000000171a7989 */ /* 0x00022200000e0012 */
[----:B------:R-:W-:Y:S05]  /*44d0*/  @P0 BRA `(.L_x_1334) ;  /* 0x0000000000ac0947 */ /* 0x000fea0003800000 */
[----:B---3--:R-:W-:Y:S01]  /*44e0*/  FSETP.GEU.AND P0, PT, R5, R16, PT ;  /* 0x000000100500720b */ /* 0x008fe20003f0e000 */
[----:B------:R-:W-:Y:S01]  /*44f0*/  BSSY.RECONVERGENT B2, `(.L_x_1335) ;  /* 0x0000012000027945 */ /* 0x000fe20003800200 */
[----:B0-----:R-:W-:Y:S01]  /*4500*/  FSETP.GEU.AND P2, PT, R15, R22, PT ;  /* 0x000000160f00720b */ /* 0x001fe20003f4e000 */
[----:B------:R-:W-:Y:S02]  /*4510*/  IMAD.MOV.U32 R9, RZ, RZ, R5 ;  /* 0x000000ffff097224 */ /* 0x000fe400078e0005 */
[----:B--2---:R-:W-:Y:S02]  /*4520*/  IMAD.MOV.U32 R12, RZ, RZ, R7 ;  /* 0x000000ffff0c7224 */ /* 0x004fe400078e0007 */
[----:B------:R-:W-:Y:S02]  /*4530*/  IMAD.MOV.U32 R8, RZ, RZ, R22 ;  /* 0x000000ffff087224 */ /* 0x000fe400078e0016 */
[----:B------:R-:W-:-:S04]  /*4540*/  IMAD.MOV.U32 R14, RZ, RZ, R6 ;  /* 0x000000ffff0e7224 */ /* 0x000fc800078e0006 */
[----:B------:R-:W-:Y:S05]  /*4550*/  @!P0 BRA `(.L_x_1336) ;  /* 0x00000000002c8947 */ /* 0x000fea0003800000 */
[----:B------:R-:W-:Y:S01]  /*4560*/  FSETP.GT.AND P3, PT, R5, R16, PT ;  /* 0x000000100500720b */ /* 0x000fe20003f64000 */
[----:B------:R-:W-:Y:S02]  /*4570*/  IMAD.MOV.U32 R9, RZ, RZ, R16 ;  /* 0x000000ffff097224 */ /* 0x000fe400078e0010 */
[----:B------:R-:W-:Y:S02]  /*4580*/  IMAD.MOV.U32 R12, RZ, RZ, R20 ;  /* 0x000000ffff0c7224 */ /* 0x000fe400078e0014 */
        /* <DEDUP_REMOVED lines=8> */
.L_x_1336:
[----:B------:R-:W-:Y:S05]  /*4610*/  BSYNC.RECONVERGENT B2 ;  /* 0x0000000000027941 */ /* 0x000fea0003800200 */
.L_x_1335:
[----:B------:R-:W-:Y:S02]  /*4620*/  IMAD.MOV.U32 R10, RZ, RZ, R24 ;  /* 0x000000ffff0a7224 */ /* 0x000fe400078e0018 */
[----:B------:R-:W-:Y:S02]  /*4630*/  IMAD.MOV.U32 R11, RZ, RZ, R26 ;  /* 0x000000ffff0b7224 */ /* 0x000fe400078e001a */
[----:B-1----:R-:W-:Y:S02]  /*4640*/  IMAD.MOV.U32 R5, RZ, RZ, R9 ;  /* 0x000000ffff057224 */ /* 0x002fe400078e0009 */
        /* <DEDUP_REMOVED lines=20> */
.L_x_1334:
[----:B------:R-:W-:Y:S05]  /*4790*/  BSYNC.RECONVERGENT B1 ;  /* 0x0000000000017941 */ /* 0x000fea0003800200 */
.L_x_1333:
[----:B------:R-:W-:Y:S01]  /*47a0*/  ISETP.NE.AND P0, PT, R3, RZ, PT ;  /* 0x000000ff0300720c */ /* 0x000fe20003f05270 */
[----:B------:R-:W-:-:S12]  /*47b0*/  BSSY.RECONVERGENT B1, `(.L_x_1337) ;  /* 0x000000b000017945 */ /* 0x000fd80003800200 */
[----:B------:R-:W-:Y:S05]  /*47c0*/  @P0 BRA `(.L_x_1338) ;  /* 0x0000000000240947 */ /* 0x000fea0003800000 */
[----:B------:R-:W5:Y:S01]  /*47d0*/  S2UR UR5, SR_CgaCtaId ;  /* 0x00000000000579c3 */ /* 0x000f620000008800 */
[----:B------:R-:W-:Y:S01]  /*47e0*/  UMOV UR4, 0x400 ;  /* 0x0000040000047882 */ /* 0x000fe20000000000 */
[----:B--2---:R-:W-:Y:S02]  /*47f0*/  IMAD.MOV.U32 R14, RZ, RZ, R7 ;  /* 0x000000ffff0e7224 */ /* 0x004fe400078e0007 */
[----:B-1----:R-:W-:Y:S01]  /*4800*/  IMAD.MOV.U32 R15, RZ, RZ, R6 ;  /* 0x000000ffff0f7224 */ /* 0x002fe200078e0006 */
[----:B-----5:R-:W-:-:S09]  /*4810*/  ULEA UR4, UR5, UR4, 0x18 ;  /* 0x0000000405047291 */ /* 0x020fd2000f8ec0ff */
[----:B------:R1:W-:Y:S04]  /*4820*/  STS.64 [R4+UR4+0x10], R14 ;  /* 0x0000100e04007988 */ /* 0x0003e80008000a04 */
[----:B------:R1:W-:Y:S04]  /*4830*/  STS.64 [R4+UR4+0x20], R10 ;  /* 0x0000200a04007988 */ /* 0x0003e80008000a04 */
[----:B------:R1:W-:Y:S04]  /*4840*/  STS [R4+UR4+0x8], R5 ;  /* 0x0000080504007988 */ /* 0x0003e80008000804 */
[----:B------:R1:W-:Y:S02]  /*4850*/  STS [R4+UR4+0x18], R8 ;  /* 0x0000180804007988 */ /* 0x0003e40008000804 */
.L_x_1338:
[----:B------:R-:W-:Y:S05]  /*4860*/  BSYNC.RECONVERGENT B1 ;  /* 0x0000000000017941 */ /* 0x000fea0003800200 */
.L_x_1337:
[----:B------:R-:W-:Y:S01]  /*4870*/  BAR.SYNC.DEFER_BLOCKING 0x0 ;  /* 0x0000000000007b1d */ /* 0x000fe20000010000 */
[----:B------:R-:W-:-:S13]  /*4880*/  ISETP.NE.AND P1, PT, R13, RZ, PT ;  /* 0x000000ff0d00720c */ /* 0x000fda0003f25270 */
[----:B------:R-:W-:Y:S05]  /*4890*/  @P1 BRA `(.L_x_1290) ;  /* 0x0000005400041947 */ /* 0x000fea0003800000 */
[----:B------:R-:W-:Y:S01]  /*48a0*/  ISETP.GE.AND P0, PT, R2, 0x21, PT ;  /* 0x000000210200780c */ /* 0x000fe20003f06270 */
[----:B------:R-:W-:Y:S02]  /*48b0*/  IMAD.MOV.U32 R3, RZ, RZ, R5 ;  /* 0x000000ffff037224 */ /* 0x000fe400078e0005 */
[----:B------:R-:W-:Y:S02]  /*48c0*/  IMAD.MOV.U32 R9, RZ, RZ, R7 ;  /* 0x000000ffff097224 */ /* 0x000fe400078e0007 */
[----:B-1----:R-:W-:Y:S02]  /*48d0*/  IMAD.MOV.U32 R4, RZ, RZ, R6 ;  /* 0x000000ffff047224 */ /* 0x002fe400078e0006 */
[----:B---3--:R-:W-:Y:S02]  /*48e0*/  IMAD.MOV.U32 R16, RZ, RZ, R8 ;  /* 0x000000ffff107224 */ /* 0x008fe400078e0008 */
[----:B--2---:R-:W-:Y:S02]  /*48f0*/  IMAD.MOV.U32 R14, RZ, RZ, R10 ;  /* 0x000000ffff0e7224 */ /* 0x004fe400078e000a */
[----:B------:R-:W-:-:S02]  /*4900*/  IMAD.MOV.U32 R15, RZ, RZ, R11 ;  /* 0x000000ffff0f7224 */ /* 0x000fc400078e000b */
[----:B------:R-:W-:Y:S05]  /*4910*/  @!P0 BRA `(.L_x_1339) ;  /* 0x0000000000b48947 */ /* 0x000fea0003800000 */
[----:B------:R-:W1:Y:S01]  /*4920*/  S2R R4, SR_CgaCtaId ;  /* 0x0000000000047919 */ /* 0x000e620000008800 */
[----:B------:R-:W-:Y:S01]  /*4930*/  MOV R3, 0x400 ;  /* 0x0000040000037802 */ /* 0x000fe20000000f00 */
[----:B------:R-:W-:Y:S01]  /*4940*/  BSSY.RECONVERGENT B1, `(.L_x_1340) ;  /* 0x0000017000017945 */ /* 0x000fe20003800200 */
[----:B------:R-:W-:Y:S02]  /*4950*/  IMAD.MOV.U32 R9, RZ, RZ, R7 ;  /* 0x000000ffff097224 */ /* 0x000fe400078e0007 */
[----:B-1----:R-:W-:Y:S01]  /*4960*/  LEA R14, R4, R3, 0x18 ;  /* 0x00000003040e7211 */ /* 0x002fe200078ec0ff */
[----:B------:R-:W-:Y:S02]  /*4970*/  IMAD.MOV.U32 R3, RZ, RZ, R5 ;  /* 0x000000ffff037224 */ /* 0x000fe400078e0005 */
[----:B------:R-:W-:Y:S02]  /*4980*/  IMAD.MOV.U32 R4, RZ, RZ, R6 ;  /* 0x000000ffff047224 */ /* 0x000fe400078e0006 */
[----:B------:R-:W1:Y:S04]  /*4990*/  LDS R16, [R14+0x28] ;  /* 0x000028000e107984 */ /* 0x000e680000000800 */
[----:B----4-:R-:W2:Y:S04]  /*49a0*/  LDS R17, [R14+0x38] ;  /* 0x000038000e117984 */ /* 0x010ea80000000800 */
[----:B------:R3:W4:Y:S01]  /*49b0*/  LDS.64 R12, [R14+0x40] ;  /* 0x000040000e0c7984 */ /* 0x0007220000000a00 */
[----:B-1----:R-:W-:-:S02]  /*49c0*/  FSETP.GEU.AND P0, PT, R5, R16, PT ;  /* 0x000000100500720b */ /* 0x002fc40003f0e000 */
[----:B--2---:R-:W-:-:S11]  /*49d0*/  FSETP.GEU.AND P3, PT, R8, R17, PT ;  /* 0x000000110800720b */ /* 0x004fd60003f6e000 */
[----:B---34-:R-:W-:Y:S05]  /*49e0*/  @!P0 BRA `(.L_x_1341) ;  /* 0x0000000000308947 */ /* 0x018fea0003800000 */
[----:B------:R-:W1:Y:S01]  /*49f0*/  LDS.64 R14, [R14+0x30] ;  /* 0x000030000e0e7984 */ /* 0x000e620000000a00 */
[----:B------:R-:W-:Y:S01]  /*4a00*/  FSETP.GEU.AND P4, PT, R16, R5, PT ;  /* 0x000000051000720b */ /* 0x000fe20003f8e000 */
[----:B------:R-:W-:-:S12]  /*4a10*/  IMAD.MOV.U32 R3, RZ, RZ, R16 ;  /* 0x000000ffff037224 */ /* 0x000fd800078e0010 */
[CC--:B-1----:R-:W-:Y:S01]  /*4a20*/  @P4 ISETP.GE.U32.AND P0, PT, R7.reuse, R14.reuse, PT ;  /* 0x0000000e0700420c */ /* 0x0c2fe20003f06070 */
        /* <DEDUP_REMOVED lines=8> */
.L_x_1341:
[----:B------:R-:W-:Y:S05]  /*4ab0*/  BSYNC.RECONVERGENT B1 ;  /* 0x0000000000017941 */ /* 0x000fea0003800200 */
.L_x_1340:
        /* <DEDUP_REMOVED lines=18> */
.L_x_1342:
[----:B------:R-:W-:Y:S05]  /*4be0*/  BSYNC.RECONVERGENT B1 ;  /* 0x0000000000017941 */ /* 0x000fea0003800200 */
.L_x_1339:
[----:B------:R-:W-:Y:S01]  /*4bf0*/  ISETP.GE.AND P0, PT, R2, 0x41, PT ;  /* 0x000000410200780c */ /* 0x000fe20003f06270 */
[----:B------:R-:W-:Y:S02]  /*4c00*/  IMAD.MOV.U32 R10, RZ, RZ, R3 ;  /* 0x000000ffff0a7224 */ /* 0x000fe400078e0003 */
[----:B------:R-:W-:Y:S02]  /*4c10*/  IMAD.MOV.U32 R11, RZ, RZ, R9 ;  /* 0x000000ffff0b7224 */ /* 0x000fe400078e0009 */
[----:B------:R-:W-:Y:S02]  /*4c20*/  IMAD.MOV.U32 R8, RZ, RZ, R4 ;  /* 0x000000ffff087224 */ /* 0x000fe400078e0004 */
[----:B------:R-:W-:Y:S02]  /*4c30*/  IMAD.MOV.U32 R12, RZ, RZ, R16 ;  /* 0x000000ffff0c7224 */ /* 0x000fe400078e0010 */
[----:B------:R-:W-:Y:S02]  /*4c40*/  IMAD.MOV.U32 R13, RZ, RZ, R14 ;  /* 0x000000ffff0d7224 */ /* 0x000fe400078e000e */
[----:B------:R-:W-:-:S02]  /*4c50*/  IMAD.MOV.U32 R18, RZ, RZ, R15 ;  /* 0x000000ffff127224 */ /* 0x000fc400078e000f */
[----:B------:R-:W-:Y:S05]  /*4c60*/  @!P0 BRA `(.L_x_1343) ;  /* 0x0000000000b48947 */ /* 0x000fea0003800000 */
[----:B------:R-:W1:Y:S01]  /*4c70*/  S2R R6, SR_CgaCtaId ;  /* 0x0000000000067919 */ /* 0x000e620000008800 */
[----:B------:R-:W-:Y:S01]  /*4c80*/  MOV R5, 0x400 ;  /* 0x0000040000057802 */ /* 0x000fe20000000f00 */
[----:B------:R-:W-:Y:S01]  /*4c90*/  BSSY.RECONVERGENT B1, `(.L_x_1344) ;  /* 0x0000017000017945 */ /* 0x000fe20003800200 */
[----:B------:R-:W-:Y:S02]  /*4ca0*/  IMAD.MOV.U32 R10, RZ, RZ, R3 ;  /* 0x000000ffff0a7224 */ /* 0x000fe400078e0003 */
[----:B------:R-:W-:Y:S02]  /*4cb0*/  IMAD.MOV.U32 R11, RZ, RZ, R9 ;  /* 0x000000ffff0b7224 */ /* 0x000fe400078e0009 */
[----:B------:R-:W-:Y:S01]  /*4cc0*/  IMAD.MOV.U32 R8, RZ, RZ, R4 ;  /* 0x000000ffff087224 */ /* 0x000fe200078e0004 */
[----:B-1----:R-:W-:-:S05]  /*4cd0*/  LEA R13, R6, R5, 0x18 ;  /* 0x00000005060d7211 */ /* 0x002fca00078ec0ff */
[----:B------:R-:W1:Y:S04]  /*4ce0*/  LDS R12, [R13+0x48] ;  /* 0x000048000d0c7984 */ /* 0x000e680000000800 */
[----:B------:R-:W2:Y:S04]  /*4cf0*/  LDS R5, [R13+0x58] ;  /* 0x000058000d057984 */ /* 0x000ea80000000800 */
[----:B------:R3:W0:Y:S01]  /*4d00*/  LDS.64 R6, [R13+0x60] ;  /* 0x000060000d067984 */ /* 0x0006220000000a00 */
[----:B-1----:R-:W-:Y:S02]  /*4d10*/  FSETP.GEU.AND P0, PT, R3, R12, PT ;  /* 0x0000000c0300720b */ /* 0x002fe40003f0e000 */
[----:B--2---:R-:W-:-:S11]  /*4d20*/  FSETP.GEU.AND P3, PT, R16, R5, PT ;  /* 0x000000051000720b */ /* 0x004fd60003f6e000 */
[----:B0--3--:R-:W-:Y:S05]  /*4d30*/  @!P0 BRA `(.L_x_1345) ;  /* 0x0000000000308947 */ /* 0x009fea0003800000 */
        /* <DEDUP_REMOVED lines=12> */
.L_x_1345:
[----:B------:R-:W-:Y:S05]  /*4e00*/  BSYNC.RECONVERGENT B1 ;  /* 0x0000000000017941 */ /* 0x000fea0003800200 */
.L_x_1344:
        /* <DEDUP_REMOVED lines=18> */
.L_x_1346:
[----:B------:R-:W-:Y:S05]  /*4f30*/  BSYNC.RECONVERGENT B1 ;  /* 0x0000000000017941 */ /* 0x000fea0003800200 */
.L_x_1343:
        /* <DEDUP_REMOVED lines=12> */
[----:B------:R-:W-:Y:S01]  /*5000*/  IMAD.MOV.U32 R7, RZ, RZ, R8 ;  /* 0x000000ffff077224 */ /* 0x000fe200078e0008 */
[----:B-1----:R-:W-:Y:S01]  /*5010*/  LEA R14, R4, R3, 0x18 ;  /* 0x00000003040e7211 */ /* 0x002fe200078ec0ff */
[----:B------:R-:W-:-:S04]  /*5020*/  IMAD.MOV.U32 R3, RZ, RZ, R10 ;  /* 0x000000ffff037224 */ /* 0x000fc800078e000a */
[----:B------:R-:W1:Y:S04]  /*5030*/  LDS R9, [R14+0x68] ;  /* 0x000068000e097984 */ /* 0x000e680000000800 */
[----:B----4-:R-:W2:Y:S04]  /*5040*/  LDS R17, [R14+0x78] ;  /* 0x000078000e117984 */ /* 0x010ea80000000800 */
[----:B------:R3:W4:Y:S01]  /*5050*/  LDS.64 R4, [R14+0x80] ;  /* 0x000080000e047984 */ /* 0x0007220000000a00 */
[----:B-1----:R-:W-:Y:S02]  /*5060*/  FSETP.GEU.AND P0, PT, R10, R9, PT ;  /* 0x000000090a00720b */ /* 0x002fe40003f0e000 */
[----:B--2---:R-:W-:-:S11]  /*5070*/  FSETP.GEU.AND P3, PT, R12, R17, PT ;  /* 0x000000110c00720b */ /* 0x004fd60003f6e000 */
[----:B---34-:R-:W-:Y:S05]  /*5080*/  @!P0 BRA `(.L_x_1349) ;  /* 0x0000000000288947 */ /* 0x018fea0003800000 */
[----:B------:R-:W1:Y:S01]  /*5090*/  LDS.64 R6, [R14+0x70] ;  /* 0x000070000e067984 */ /* 0x000e620000000a00 */
[----:B------:R-:W-:Y:S01]  /*50a0*/  FSETP.GEU.AND P4, PT, R9, R10, PT ;  /* 0x0000000a0900720b */ /* 0x000fe20003f8e000 */
[----:B------:R-:W-:-:S12]  /*50b0*/  IMAD.MOV.U32 R3, RZ, RZ, R9 ;  /* 0x000000ffff037224 */ /* 0x000fd800078e0009 */
[CC--:B-1----:R-:W-:Y:S02]  /*50c0*/  @P4 ISETP.GE.U32.AND P0, PT, R11.reuse, R6.reuse, PT ;  /* 0x000000060b00420c */ /* 0x0c2fe40003f06070 */
[CC--:B------:R-:W-:Y:S02]  /*50d0*/  @P4 ISETP.LT.U32.AND P2, PT, R11.reuse, R6.reuse, PT ;  /* 0x000000060b00420c */ /* 0x0c0fe40003f41070 */
[CC--:B------:R-:W-:Y:S02]  /*50e0*/  @P4 ISETP.GE.AND.EX P0, PT, R8.reuse, R7.reuse, PT, P0 ;  /* 0x000000070800420c */ /* 0x0c0fe40003f06300 */
[----:B------:R-:W-:Y:S02]  /*50f0*/  @P4 ISETP.LT.AND.EX P2, PT, R8, R7, PT, P2 ;  /* 0x000000070800420c */ /* 0x000fe40003f41320 */
[----:B------:R-:W-:Y:S02]  /*5100*/  @P4 FSEL R3, R10, R9, !P0 ;  /* 0x000000090a034208 */ /* 0x000fe40004000000 */
[----:B------:R-:W-:-:S02]  /*5110*/  @P4 SEL R6, R11, R6, P2 ;  /* 0x000000060b064207 */ /* 0x000fc40001000000 */
[----:B------:R-:W-:-:S07]  /*5120*/  @P4 SEL R7, R8, R7, P2 ;  /* 0x0000000708074207 */ /* 0x000fce0001000000 */
.L_x_1349:
[----:B------:R-:W-:Y:S05]  /*5130*/  BSYNC.RECONVERGENT B1 ;  /* 0x0000000000017941 */ /* 0x000fea0003800200 */
.L_x_1348:
        /* <DEDUP_REMOVED lines=18> */
.L_x_1350:
[----:B------:R-:W-:Y:S05]  /*5260*/  BSYNC.RECONVERGENT B1 ;  /* 0x0000000000017941 */ /* 0x000fea0003800200 */
.L_x_1347:
        /* <DEDUP_REMOVED lines=31> */
.L_x_1353:
[----:B------:R-:W-:Y:S05]  /*5460*/  BSYNC.RECONVERGENT B1 ;  /* 0x0000000000017941 */ /* 0x000fea0003800200 */
.L_x_1352:
        /* <DEDUP_REMOVED lines=18> */
.L_x_1354:
[----:B------:R-:W-:Y:S05]  /*5590*/  BSYNC.RECONVERGENT B1 ;  /* 0x0000000000017941 */ /* 0x000fea0003800200 */
.L_x_1351:
        /* <DEDUP_REMOVED lines=25> */
[-C--:B------:R-:W-:Y:S02]  /*5730*/  @P4 ISETP.LT.U32.AND P2, PT, R10, R6.reuse, PT ;  /* 0x000000060a00420c */ /* 0x080fe40003f41070 */
[CC--:B------:R-:W-:Y:S02]  /*5740*/  @P4 ISETP.GE.AND.EX P0, PT, R11.reuse, R7.reuse, PT, P0 ;  /* 0x000000070b00420c */ /* 0x0c0fe40003f06300 */
[----:B------:R-:W-:Y:S02]  /*5750*/  @P4 ISETP.LT.AND.EX P2, PT, R11, R7, PT, P2 ;  /* 0x000000070b00420c */ /* 0x000fe40003f41320 */
[----:B------:R-:W-:Y:S02]  /*5760*/  @P4 FSEL R3, R8, R9, !P0 ;  /* 0x0000000908034208 */ /* 0x000fe40004000000 */
[----:B------:R-:W-:-:S02]  /*5770*/  @P4 SEL R6, R10, R6, P2 ;  /* 0x000000060a064207 */ /* 0x000fc40001000000 */
[----:B------:R-:W-:-:S07]  /*5780*/  @P4 SEL R7, R11, R7, P2 ;  /* 0x000000070b074207 */ /* 0x000fce0001000000 */
.L_x_1357:
[----:B------:R-:W-:Y:S05]  /*5790*/  BSYNC.RECONVERGENT B1 ;  /* 0x0000000000017941 */ /* 0x000fea0003800200 */
.L_x_1356:
        /* <DEDUP_REMOVED lines=18> */
.L_x_1358:
[----:B------:R-:W-:Y:S05]  /*58c0*/  BSYNC.RECONVERGENT B1 ;  /* 0x0000000000017941 */ /* 0x000fea0003800200 */
.L_x_1355:
[----:B------:R-:W-:Y:S01]  /*58d0*/  ISETP.GE.AND P0, PT, R2, 0xc1, PT ;  /* 0x000000c10200780c */ /* 0x000fe20003f06270 */
[----:B------:R-:W-:Y:S02]  /*58e0*/  IMAD.MOV.U32 R12, RZ, RZ, R3 ;  /* 0x000000ffff0c7224 */ /* 0x000fe400078e0003 */
[----:B------:R-:W-:Y:S02]  /*58f0*/  IMAD.MOV.U32 R13, RZ, RZ, R6 ;  /* 0x000000ffff0d7224 */ /* 0x000fe400078e0006 */
[----:B------:R-:W-:Y:S02]  /*5900*/  IMAD.MOV.U32 R9, RZ, RZ, R7 ;  /* 0x000000ffff097224 */ /* 0x000fe400078e0007 */
[----:B------:R-:W-:Y:S02]  /*5910*/  IMAD.MOV.U32 R19, RZ, RZ, R14 ;  /* 0x000000ffff137224 */ /* 0x000fe400078e000e */
[----:B----4-:R-:W-:Y:S02]  /*5920*/  IMAD.MOV.U32 R17, RZ, RZ, R15 ;  /* 0x000000ffff117224 */ /* 0x010fe400078e000f */
        /* <DEDUP_REMOVED lines=11> */
[----:B------:R3:W4:Y:S01]  /*59e0*/  LDS.64 R4, [R8+0xe0] ;  /* 0x0000e00008047984 */ /* 0x0007220000000a00 */
[----:B-1----:R-:W-:Y:S02]  /*59f0*/  FSETP.GEU.AND P0, PT, R3, R10, PT ;  /* 0x0000000a0300720b */ /* 0x002fe40003f0e000 */
[----:B--2---:R-:W-:-:S11]  /*5a00*/  FSETP.GEU.AND P3, PT, R14, R11, PT ;  /* 0x0000000b0e00720b */ /* 0x004fd60003f6e000 */
[----:B---34-:R-:W-:Y:S05]  /*5a10*/  @!P0 BRA `(.L_x_1361) ;  /* 0x00000000002c8947 */ /* 0x018fea0003800000 */
[----:B------:R-:W1:Y:S01]  /*5a20*/  LDS.64 R8, [R8+0xd0] ;  /* 0x0000d00008087984 */ /* 0x000e620000000a00 */
[----:B------:R-:W-:Y:S01]  /*5a30*/  FSETP.GEU.AND P4, PT, R10, R3, PT ;  /* 0x000000030a00720b */ /* 0x000fe20003f8e000 */
[----:B------:R-:W-:-:S12]  /*5a40*/  IMAD.MOV.U32 R12, RZ, RZ, R10 ;  /* 0x000000ffff0c7224 */ /* 0x000fd800078e000a */
[CC--:B-1----:R-:W-:Y:S01]  /*5a50*/  @P4 ISETP.GE.U32.AND P0, PT, R6.reuse, R8.reuse, PT ;  /* 0x000000080600420c */ /* 0x0c2fe20003f06070 */
[----:B------:R-:W-:Y:S01]  /*5a60*/  IMAD.MOV.U32 R13, RZ, RZ, R8 ;  /* 0x000000ffff0d7224 */ /* 0x000fe200078e0008 */
[C---:B------:R-:W-:Y:S02]  /*5a70*/  @P4 ISETP.LT.U32.AND P2, PT, R6.reuse, R8, PT ;  /* 0x000000080600420c */ /* 0x040fe40003f41070 */
[CC--:B------:R-:W-:Y:S02]  /*5a80*/  @P4 ISETP.GE.AND.EX P0, PT, R7.reuse, R9.reuse, PT, P0 ;  /* 0x000000090700420c */ /* 0x0c0fe40003f06300 */
[----:B------:R-:W-:Y:S02]  /*5a90*/  @P4 ISETP.LT.AND.EX P2, PT, R7, R9, PT, P2 ;  /* 0x000000090700420c */ /* 0x000fe40003f41320 */
[----:B------:R-:W-:Y:S02]  /*5aa0*/  @P4 FSEL R12, R3, R10, !P0 ;  /* 0x0000000a030c4208 */ /* 0x000fe40004000000 */
[----:B------:R-:W-:-:S02]  /*5ab0*/  @P4 SEL R13, R6, R8, P2 ;  /* 0x00000008060d4207 */ /* 0x000fc40001000000 */
[----:B------:R-:W-:-:S07]  /*5ac0*/  @P4 SEL R9, R7, R9, P2 ;  /* 0x0000000907094207 */ /* 0x000fce0001000000 */
.L_x_1361:
[----:B------:R-:W-:Y:S05]  /*5ad0*/  BSYNC.RECONVERGENT B1 ;  /* 0x0000000000017941 */ /* 0x000fea0003800200 */
.L_x_1360:
        /* <DEDUP_REMOVED lines=18> */
.L_x_1362:
[----:B------:R-:W-:Y:S05]  /*5c00*/  BSYNC.RECONVERGENT B1 ;  /* 0x0000000000017941 */ /* 0x000fea0003800200 */
.L_x_1359:
        /* <DEDUP_REMOVED lines=33> */
.L_x_1364:
[----:B------:R-:W-:Y:S05]  /*5e20*/  BSYNC.RECONVERGENT B1 ;  /* 0x0000000000017941 */ /* 0x000fea0003800200 */
.L_x_1363:
        /* <DEDUP_REMOVED lines=19> */
.L_x_1240:
[----:B------:R-:W0:Y:S01]  /*5f60*/  S2R R9, SR_TID.X ;  /* 0x0000000000097919 */ /* 0x000e220000002100 */
[----:B------:R-:W1:Y:S02]  /*5f70*/  LDCU.128 UR12, c[0x0][0x380] ;  /* 0x00007000ff0c77ac */ /* 0x000e640008000c00 */
[----:B-1----:R-:W-:Y:S01]  /*5f80*/  IMAD.U32 R19, RZ, RZ, UR12 ;  /* 0x0000000cff137e24 */ /* 0x002fe2000f8e00ff */
[----:B0-----:R-:W-:Y:S01]  /*5f90*/  IADD3 R2, P0, PT, R18, R9, RZ ;  /* 0x0000000912027210 */ /* 0x001fe20007f1e0ff */
[----:B------:R-:W-:-:S04]  /*5fa0*/  IMAD.U32 R18, RZ, RZ, UR13 ;  /* 0x0000000dff127e24 */ /* 0x000fc8000f8e00ff */
[----:B------:R-:W-:Y:S01]  /*5fb0*/  IMAD.X R11, RZ, RZ, RZ, P0 ;  /* 0x000000ffff0b7224 */ /* 0x000fe200000e06ff */
[----:B------:R-:W-:-:S04]  /*5fc0*/  LEA R4, P0, R2, R19, 0x2 ;  /* 0x0000001302047211 */ /* 0x000fc800078010ff */
[----:B------:R-:W-:-:S05]  /*5fd0*/  LEA.HI.X R5, R2, R18, R11, 0x2, P0 ;  /* 0x0000001202057211 */ /* 0x000fca00000f140b */
[----:B------:R-:W2:Y:S04]  /*5fe0*/  LDG.E R8, desc[UR10][R4.64] ;  /* 0x0000000a04087981 */ /* 0x000ea8000c1e1900 */
[----:B------:R-:W2:Y:S01]  /*5ff0*/  LDG.E R7, desc[UR10][R4.64+0x400] ;  /* 0x0004000a04077981 */ /* 0x000ea2000c1e1900 */
[----:B------:R-:W-:Y:S01]  /*6000*/  IMAD.U32 R17, RZ, RZ, UR14 ;  /* 0x0000000eff117e24 */ /* 0x000fe2000f8e00ff */
[----:B------:R-:W-:Y:S01]  /*6010*/  ISETP.LE.U32.AND P0, PT, R3, UR6, PT ;  /* 0x0000000603007c0c */ /* 0x000fe2000bf03070 */
[----:B------:R-:W-:-:S03]  /*6020*/  IMAD.U32 R16, RZ, RZ, UR15 ;  /* 0x0000000fff107e24 */ /* 0x000fc6000f8e00ff */
[----:B------:R-:W-:Y:S02]  /*6030*/  ISETP.GE.U32.AND.EX P0, PT, RZ, R20, PT, P0 ;  /* 0x00000014ff00720c */ /* 0x000fe40003f06100 */
[----:B------:R-:W-:-:S04]  /*6040*/  IADD3 R13, P1, PT, R2, R17, RZ ;  /* 0x00000011020d7210 */ /* 0x000fc80007f3e0ff */
[----:B------:R-:W-:Y:S01]  /*6050*/  IADD3 R2, P3, PT, R13, 0x100, RZ ;  /* 0x000001000d027810 */ /* 0x000fe20007f7e0ff */
[----:B------:R-:W-:-:S04]  /*6060*/  IMAD.X R11, R11, 0x1, R16, P1 ;  /* 0x000000010b0b7824 */ /* 0x000fc800008e0610 */
[----:B------:R-:W-:Y:S01]  /*6070*/  IMAD.X R10, RZ, RZ, R11, P3 ;  /* 0x000000ffff0a7224 */ /* 0x000fe200018e060b */
[CC--:B--2---:R-:W-:Y:S02]  /*6080*/  FSETP.GEU.AND P2, PT, R7.reuse, R8.reuse, PT ;  /* 0x000000080700720b */ /* 0x0c4fe40003f4e000 */
[CC--:B------:R-:W-:Y:S02]  /*6090*/  FSETP.GEU.AND P1, PT, R8.reuse, R7.reuse, PT ;  /* 0x000000070800720b */ /* 0x0c0fe40003f2e000 */
[----:B------:R-:W-:Y:S02]  /*60a0*/  FSEL R5, R7, R8, !P2 ;  /* 0x0000000807057208 */ /* 0x000fe40005000000 */
[----:B------:R-:W-:Y:S02]  /*60b0*/  FSEL R8, R8, R7, P1 ;  /* 0x0000000708087208 */ /* 0x000fe40000800000 */
[----:B------:R-:W-:Y:S02]  /*60c0*/  SEL R7, R2, R13, !P2 ;  /* 0x0000000d02077207 */ /* 0x000fe40005000000 */
[----:B------:R-:W-:-:S02]  /*60d0*/  SEL R4, R13, R2, P1 ;  /* 0x000000020d047207 */ /* 0x000fc40000800000 */
[----:B------:R-:W-:Y:S02]  /*60e0*/  SEL R6, R10, R11, !P2 ;  /* 0x0000000b0a067207 */ /* 0x000fe40005000000 */
[----:B------:R-:W-:Y:S01]  /*60f0*/  SEL R2, R11, R10, P1 ;  /* 0x0000000a0b027207 */ /* 0x000fe20000800000 */
        /* <DEDUP_REMOVED lines=13> */
[----:B------:R-:W-:-:S06]  /*61d0*/  IMAD.MOV.U32 R13, RZ, RZ, 0x0 ;  /* 0x00000000ff0d7424 */ /* 0x000fcc00078e00ff */
[----:B------:R-:W2:Y:S01]  /*61e0*/  ATOMG.E.ADD.64.STRONG.GPU PT, R12, desc[UR10][R10.64], R12 ;  /* 0x8000000c0a0c79a8 */ /* 0x000ea200081ef50a */
[----:B------:R-:W0:Y:S01]  /*61f0*/  S2UR UR5, SR_CgaCtaId ;  /* 0x00000000000579c3 */ /* 0x000e220000008800 */
[----:B------:R-:W-:Y:S02]  /*6200*/  UMOV UR4, 0x400 ;  /* 0x0000040000047882 */ /* 0x000fe40000000000 */
[----:B0-----:R-:W-:Y:S01]  /*6210*/  ULEA UR4, UR5, UR4, 0x18 ;  /* 0x0000000405047291 */ /* 0x001fe2000f8ec0ff */
[----:B--2---:R-:W-:-:S05]  /*6220*/  IADD3 R14, P0, PT, R12, UR6, RZ ;  /* 0x000000060c0e7c10 */ /* 0x004fca000ff1e0ff */
[----:B------:R-:W-:-:S05]  /*6230*/  IMAD.X R15, RZ, RZ, R13, P0 ;  /* 0x000000ffff0f7224 */ /* 0x000fca00000e060d */
[----:B------:R0:W-:Y:S03]  /*6240*/  STS.64 [UR4+0x128], R14 ;  /* 0x0001280eff007988 */ /* 0x0001e60008000a04 */
.L_x_1367:
[----:B------:R-:W-:Y:S05]  /*6250*/  BSYNC.RECONVERGENT B1 ;  /* 0x0000000000017941 */ /* 0x000fea0003800200 */
.L_x_1366:
[----:B------:R-:W1:Y:S08]  /*6260*/  S2UR UR5, SR_CgaCtaId ;  /* 0x00000000000579c3 */ /* 0x000e700000008800 */
[----:B------:R-:W-:Y:S06]  /*6270*/  BAR.SYNC.DEFER_BLOCKING 0x0 ;  /* 0x0000000000007b1d */ /* 0x000fec0000010000 */
[----:B------:R-:W-:-:S02]  /*6280*/  UMOV UR4, 0x400 ;  /* 0x0000040000047882 */ /* 0x000fc40000000000 */
[----:B-1----:R-:W-:-:S06]  /*6290*/  ULEA UR4, UR5, UR4, 0x18 ;  /* 0x0000000405047291 */ /* 0x002fcc000f8ec0ff */
[----:B0-----:R-:W-:-:S05]  /*62a0*/  IMAD.U32 R15, RZ, RZ, UR4 ;  /* 0x00000004ff0f7e24 */ /* 0x001fca000f8e00ff */
[----:B------:R-:W0:Y:S02]  /*62b0*/  LDS.64 R12, [R15+0x128] ;  /* 0x000128000f0c7984 */ /* 0x000e240000000a00 */
        /* <DEDUP_REMOVED lines=11> */
.L_x_1375:
[----:B------:R-:W-:Y:S01]  /*6370*/  IADD3 R4, P0, PT, R9, R12, RZ ;  /* 0x0000000c09047210 */ /* 0x000fe20007f1e0ff */
[----:B-1----:R-:W-:Y:S02]  /*6380*/  IMAD.U32 R19, RZ, RZ, UR12 ;  /* 0x0000000cff137e24 */ /* 0x002fe4000f8e00ff */
[----:B------:R-:W-:Y:S02]  /*6390*/  IMAD.U32 R18, RZ, RZ, UR13 ;  /* 0x0000000dff127e24 */ /* 0x000fe4000f8e00ff */
[----:B------:R-:W-:Y:S01]  /*63a0*/  IMAD.X R13, RZ, RZ, R13, P0 ;  /* 0x000000ffff0d7224 */ /* 0x000fe200000e060d */
[----:B------:R-:W-:-:S04]  /*63b0*/  LEA R2, P0, R4, R19, 0x2 ;  /* 0x0000001304027211 */ /* 0x000fc800078010ff */
[----:B------:R-:W-:-:S05]  /*63c0*/  LEA.HI.X R3, R4, R18, R13, 0x2, P0 ;  /* 0x0000001204037211 */ /* 0x000fca00000f140d */
[----:B------:R-:W2:Y:S01]  /*63d0*/  LDG.E R12, desc[UR10][R2.64] ;  /* 0x0000000a020c7981 */ /* 0x000ea2000c1e1900 */
[----:B------:R-:W-:Y:S02]  /*63e0*/  IMAD.U32 R17, RZ, RZ, UR14 ;  /* 0x0000000eff117e24 */ /* 0x000fe4000f8e00ff */
[----:B------:R-:W-:Y:S01]  /*63f0*/  IMAD.U32 R16, RZ, RZ, UR15 ;  /* 0x0000000fff107e24 */ /* 0x000fe2000f8e00ff */
[----:B------:R-:W-:Y:S01]  /*6400*/  BSSY.RECONVERGENT B2, `(.L_x_1369) ;  /* 0x0000018000027945 */ /* 0x000fe20003800200 */
[----:B------:R1:W5:Y:S01]  /*6410*/  LDG.E R8, desc[UR10][R2.64+0x400] ;  /* 0x0004000a02087981 */ /* 0x000362000c1e1900 */
[----:B------:R-:W-:Y:S01]  /*6420*/  IADD3 R25, P0, PT, R4, R17, RZ ;  /* 0x0000001104197210 */ /* 0x000fe20007f1e0ff */
[----:B------:R-:W-:-:S04]  /*6430*/  IMAD.MOV.U32 R23, RZ, RZ, R6 ;  /* 0x000000ffff177224 */ /* 0x000fc800078e0006 */
[----:B------:R-:W-:Y:S02]  /*6440*/  IMAD.X R27, R13, 0x1, R16, P0 ;  /* 0x000000010d1b7824 */ /* 0x000fe400000e0610 */
[----:B------:R-:W-:Y:S02]  /*6450*/  IMAD.MOV.U32 R13, RZ, RZ, R5 ;  /* 0x000000ffff0d7224 */ /* 0x000fe400078e0005 */
[----:B-1----:R-:W-:Y:S01]  /*6460*/  IMAD.MOV.U32 R3, RZ, RZ, R7 ;  /* 0x000000ffff037224 */ /* 0x002fe200078e0007 */
[-C--:B--2---:R-:W-:Y:S02]  /*6470*/  FSETP.GEU.AND P3, PT, R21, R12.reuse, PT ;  /* 0x0000000c1500720b */ /* 0x084fe40003f6e000 */
[----:B------:R-:W-:-:S11]  /*6480*/  FSETP.GEU.AND P1, PT, R5, R12, PT ;  /* 0x0000000c0500720b */ /* 0x000fd60003f2e000 */
[----:B------:R-:W-:-:S04]  /*6490*/  @P3 ISETP.GE.U32.AND P0, PT, R14, R25, PT ;  /* 0x000000190e00320c */ /* 0x000fc80003f06070 */
[----:B------:R-:W-:-:S04]  /*64a0*/  @P3 ISETP.GE.AND.EX P0, PT, R22, R27, PT, P0 ;  /* 0x0000001b1600320c */ /* 0x000fc80003f06300 */
[----:B------:R-:W-:Y:S01]  /*64b0*/  @P3 FSETP.LT.OR P0, PT, R12, R21, !P0 ;  /* 0x000000150c00320b */ /* 0x000fe20004701400 */
[----:B------:R-:W-:-:S12]  /*64c0*/  @!P1 BRA `(.L_x_1370) ;  /* 0x00000000002c9947 */ /* 0x000fd80003800000 */
        /* <DEDUP_REMOVED lines=11> */
.L_x_1370:
[----:B0-----:R-:W-:Y:S05]  /*6580*/  BSYNC.RECONVERGENT B2 ;  /* 0x0000000000027941 */ /* 0x001fea0003800200 */
.L_x_1369:
[----:B-----5:R-:W-:Y:S01]  /*6590*/  FSETP.GEU.AND P1, PT, R13, R8, PT ;  /* 0x000000080d00720b */ /* 0x020fe20003f2e000 */
[----:B------:R-:W-:Y:S01]  /*65a0*/  BSSY.RECONVERGENT B2, `(.L_x_1371) ;  /* 0x0000015000027945 */ /* 0x000fe20003800200 */
[----:B------:R-:W-:Y:S01]  /*65b0*/  IADD3 R4, P2, PT, R25, 0x100, RZ ;  /* 0x0000010019047810 */ /* 0x000fe20007f5e0ff */
[----:B------:R-:W-:Y:S01]  /*65c0*/  IMAD.MOV.U32 R5, RZ, RZ, R13 ;  /* 0x000000ffff057224 */ /* 0x000fe200078e000d */
[----:B------:R-:W-:Y:S01]  /*65d0*/  @P3 FSEL R12, R21, R12, P0 ;  /* 0x0000000c150c3208 */ /* 0x000fe20000000000 */
[----:B------:R-:W-:Y:S01]  /*65e0*/  IMAD.MOV.U32 R7, RZ, RZ, R3 ;  /* 0x000000ffff077224 */ /* 0x000fe200078e0003 */
[----:B------:R-:W-:Y:S01]  /*65f0*/  @P3 SEL R25, R14, R25, P0 ;  /* 0x000000190e193207 */ /* 0x000fe20000000000 */
[----:B------:R-:W-:Y:S01]  /*6600*/  IMAD.X R2, RZ, RZ, R27, P2 ;  /* 0x000000ffff027224 */ /* 0x000fe200010e061b */
[----:B------:R-:W-:Y:S01]  /*6610*/  FSETP.GEU.AND P4, PT, R12, R8, PT ;  /* 0x000000080c00720b */ /* 0x000fe20003f8e000 */
[----:B------:R-:W-:-:S04]  /*6620*/  IMAD.MOV.U32 R6, RZ, RZ, R23 ;  /* 0x000000ffff067224 */ /* 0x000fc800078e0017 */
[----:B------:R-:W-:Y:S08]  /*6630*/  @!P1 BRA `(.L_x_1372) ;  /* 0x00000000002c9947 */ /* 0x000ff00003800000 */
        /* <DEDUP_REMOVED lines=11> */
.L_x_1372:
[----:B------:R-:W-:Y:S05]  /*66f0*/  BSYNC.RECONVERGENT B2 ;  /* 0x0000000000027941 */ /* 0x000fea0003800200 */
.L_x_1371:
[----:B------:R-:W-:Y:S01]  /*6700*/  BAR.SYNC.DEFER_BLOCKING 0x0 ;  /* 0x0000000000007b1d */ /* 0x000fe20000010000 */
[----:B------:R-:W-:Y:S02]  /*6710*/  ISETP.NE.AND P1, PT, R9, RZ, PT ;  /* 0x000000ff0900720c */ /* 0x000fe40003f25270 */
[----:B------:R-:W-:Y:S02]  /*6720*/  @P3 SEL R27, R22, R27, P0 ;  /* 0x0000001b161b3207 */ /* 0x000fe40000000000 */
[----:B------:R-:W-:Y:S01]  /*6730*/  @P4 ISETP.GE.U32.AND P0, PT, R25, R4, PT ;  /* 0x000000041900420c */ /* 0x000fe20003f06070 */
[----:B------:R-:W-:Y:S03]  /*6740*/  BSSY.RECONVERGENT B2, `(.L_x_1373) ;  /* 0x0000011000027945 */ /* 0x000fe60003800200 */
[----:B------:R-:W-:-:S04]  /*6750*/  @P4 ISETP.GE.AND.EX P0, PT, R27, R2, PT, P0 ;  /* 0x000000021b00420c */ /* 0x000fc80003f06300 */
[----:B------:R-:W-:-:S04]  /*6760*/  @P4 FSETP.LT.OR P0, PT, R8, R12, !P0 ;  /* 0x0000000c0800420b */ /* 0x000fc80004701400 */
[----:B------:R-:W-:Y:S02]  /*6770*/  @P4 FSEL R8, R12, R8, P0 ;  /* 0x000000080c084208 */ /* 0x000fe40000000000 */
[----:B------:R-:W-:Y:S02]  /*6780*/  @P4 SEL R4, R25, R4, P0 ;  /* 0x0000000419044207 */ /* 0x000fe40000000000 */
[----:B------:R-:W-:Y:S01]  /*6790*/  @P4 SEL R2, R27, R2, P0 ;  /* 0x000000021b024207 */ /* 0x000fe20000000000 */
[----:B------:R-:W-:Y:S06]  /*67a0*/  @P1 BRA `(.L_x_1374) ;  /* 0x0000000000281947 */ /* 0x000fec0003800000 */
[----:B------:R-:W-:Y:S02]  /*67b0*/  IMAD.MOV.U32 R20, RZ, RZ, 0x200 ;  /* 0x00000200ff147424 */ /* 0x000fe400078e00ff */
[----:B------:R-:W-:-:S05]  /*67c0*/  IMAD.MOV.U32 R21, RZ, RZ, 0x0 ;  /* 0x00000000ff157424 */ /* 0x000fca00078e00ff */
[----:B------:R-:W2:Y:S01]  /*67d0*/  ATOMG.E.ADD.64.STRONG.GPU PT, R12, desc[UR10][R10.64], R20 ;  /* 0x800000140a0c79a8 */ /* 0x000ea200081ef50a */
[----:B------:R-:W0:Y:S01]  /*67e0*/  S2UR UR5, SR_CgaCtaId ;  /* 0x00000000000579c3 */ /* 0x000e220000008800 */
[----:B------:R-:W-:Y:S02]  /*67f0*/  UMOV UR4, 0x400 ;  /* 0x0000040000047882 */ /* 0x000fe40000000000 */
[----:B0-----:R-:W-:-:S06]  /*6800*/  ULEA UR4, UR5, UR4, 0x18 ;  /* 0x0000000405047291 */ /* 0x001fcc000f8ec0ff */
[----:B------:R-:W-:Y:S01]  /*6810*/  IMAD.U32 R15, RZ, RZ, UR4 ;  /* 0x00000004ff0f7e24 */ /* 0x000fe2000f8e00ff */
[----:B--2---:R-:W-:-:S05]  /*6820*/  IADD3 R12, P0, PT, R12, UR6, RZ ;  /* 0x000000060c0c7c10 */ /* 0x004fca000ff1e0ff */
[----:B------:R-:W-:-:S05]  /*6830*/  IMAD.X R13, RZ, RZ, R13, P0 ;  /* 0x000000ffff0d7224 */ /* 0x000fca00000e060d */
[----:B------:R0:W-:Y:S03]  /*6840*/  STS.64 [R15+0x128], R12 ;  /* 0x0001280c0f007388 */ /* 0x0001e60000000a00 */
.L_x_1374:
[----:B------:R-:W-:Y:S05]  /*6850*/  BSYNC.RECONVERGENT B2 ;  /* 0x0000000000027941 */ /* 0x000fea0003800200 */
.L_x_1373:
[----:B------:R-:W-:Y:S01]  /*6860*/  BAR.SYNC.DEFER_BLOCKING 0x0 ;  /* 0x0000000000007b1d */ /* 0x000fe20000010000 */
[----:B------:R-:W-:Y:S02]  /*6870*/  IMAD.U32 R3, RZ, RZ, UR8 ;  /* 0x00000008ff037e24 */ /* 0x000fe4000f8e00ff */
[----:B------:R-:W-:Y:S02]  /*6880*/  IMAD.U32 R20, RZ, RZ, UR9 ;  /* 0x00000009ff147e24 */ /* 0x000fe4000f8e00ff */
[----:B------:R-:W-:Y:S02]  /*6890*/  IMAD.MOV.U32 R21, RZ, RZ, R8 ;  /* 0x000000ffff157224 */ /* 0x000fe400078e0008 */
[----:B------:R-:W-:Y:S01]  /*68a0*/  IMAD.MOV.U32 R22, RZ, RZ, R2 ;  /* 0x000000ffff167224 */ /* 0x000fe200078e0002 */
[----:B0-----:R-:W0:Y:S02]  /*68b0*/  LDS.64 R12, [R15+0x128] ;  /* 0x000128000f0c7984 */ /* 0x001e240000000a00 */
[----:B0-----:R-:W-:-:S04]  /*68c0*/  IADD3 R14, P1, PT, R12, 0x200, RZ ;  /* 0x000002000c0e7810 */ /* 0x001fc80007f3e0ff */
[----:B------:R-:W-:Y:S01]  /*68d0*/  ISETP.GT.U32.AND P0, PT, R14, R3, PT ;  /* 0x000000030e00720c */ /* 0x000fe20003f04070 */
[----:B------:R-:W-:Y:S02]  /*68e0*/  IMAD.X R23, RZ, RZ, R13, P1 ;  /* 0x000000ffff177224 */ /* 0x000fe400008e060d */
[----:B------:R-:W-:-:S03]  /*68f0*/  IMAD.MOV.U32 R14, RZ, RZ, R4 ;  /* 0x000000ffff0e7224 */ /* 0x000fc600078e0004 */
[----:B------:R-:W-:-:S13]  /*6900*/  ISETP.GT.AND.EX P0, PT, R23, R20, PT, P0 ;  /* 0x000000141700720c */ /* 0x000fda0003f04300 */
[----:B------:R-:W-:Y:S05]  /*6910*/  @!P0 BRA `(.L_x_1375) ;  /* 0xfffffff800948947 */ /* 0x000fea000383ffff */
[----:B------:R-:W-:Y:S05]  /*6920*/  BSYNC.RECONVERGENT B1 ;  /* 0x0000000000017941 */ /* 0x000fea0003800200 */
.L_x_1368:
        /* <DEDUP_REMOVED lines=14> */
[----:B------:R-:W-:Y:S02]  /*6a10*/  IADD3 R14, P0, PT, R9, R12, RZ ;  /* 0x0000000c090e7210 */ /* 0x000fe40007f1e0ff */
[----:B------:R-:W-:Y:S02]  /*6a20*/  LEA.HI R11, R3, 0x1, RZ, 0x18 ;  /* 0x00000001030b7811 */ /* 0x000fe400078fc0ff */
[C---:B------:R-:W-:Y:S01]  /*6a30*/  LEA R10, P1, R14.reuse, R19, 0x2 ;  /* 0x000000130e0a7211 */ /* 0x040fe200078210ff */
[----:B------:R-:W-:Y:S01]  /*6a40*/  IMAD.X R19, RZ, RZ, R13, P0 ;  /* 0x000000ffff137224 */ /* 0x000fe200000e060d */
[C---:B------:R-:W-:Y:S02]  /*6a50*/  IADD3 R17, P0, PT, R14.reuse, R17, RZ ;  /* 0x000000110e117210 */ /* 0x040fe40007f1e0ff */
[----:B------:R-:W-:Y:S02]  /*6a60*/  LOP3.LUT R15, R11, 0x3, RZ, 0xc0, !PT ;  /* 0x000000030b0f7812 */ /* 0x000fe400078ec0ff */
[----:B------:R-:W-:Y:S01]  /*6a70*/  LEA.HI.X R11, R14, R18, R19, 0x2, P1 ;  /* 0x000000120e0b7211 */ /* 0x000fe200008f1413 */
[----:B------:R-:W-:-:S02]  /*6a80*/  IMAD.X R19, R19, 0x1, R16, P0 ;  /* 0x0000000113137824 */ /* 0x000fc400000e0610 */
[----:B------:R-:W-:Y:S02]  /*6a90*/  IMAD.MOV.U32 R14, RZ, RZ, R9 ;  /* 0x000000ffff0e7224 */ /* 0x000fe400078e0009 */
[----:B------:R-:W-:-:S07]  /*6aa0*/  IMAD.MOV R15, RZ, RZ, -R15 ;  /* 0x000000ffff0f7224 */ /* 0x000fce00078e0a0f */
.L_x_1383:
        /* <DEDUP_REMOVED lines=25> */
.L_x_1380:
[----:B------:R-:W-:Y:S05]  /*6c40*/  BSYNC.RECONVERGENT B3 ;  /* 0x0000000000037941 */ /* 0x000fea0003800200 */
.L_x_1379:
        /* <DEDUP_REMOVED lines=15> */
.L_x_1382:
[----:B------:R-:W-:Y:S05]  /*6d40*/  BSYNC.RECONVERGENT B3 ;  /* 0x0000000000037941 */ /* 0x000fea0003800200 */
.L_x_1381:
[----:B------:R-:W-:Y:S01]  /*6d50*/  IADD3 R17, P0, PT, R17, 0x100, RZ ;  /* 0x0000010011117810 */ /* 0x000fe20007f1e0ff */
[----:B------:R-:W-:Y:S01]  /*6d60*/  VIADD R14, R14, 0x100 ;  /* 0x000001000e0e7836 */ /* 0x000fe20000000000 */
[----:B------:R-:W-:-:S03]  /*6d70*/  IADD3 R10, P1, PT, R10, 0x400, RZ ;  /* 0x000004000a0a7810 */ /* 0x000fc60007f3e0ff */
[----:B------:R-:W-:Y:S02]  /*6d80*/  IMAD.X R19, RZ, RZ, R19, P0 ;  /* 0x000000ffff137224 */ /* 0x000fe400000e0613 */
[----:B------:R-:W-:Y:S01]  /*6d90*/  IMAD.X R11, RZ, RZ, R11, P1 ;  /* 0x000000ffff0b7224 */ /* 0x000fe200008e060b */
[----:B------:R-:W-:Y:S07]  /*6da0*/  @P2 BRA `(.L_x_1383) ;  /* 0xfffffffc00402947 */ /* 0x000fee000383ffff */
.L_x_1378:
[----:B------:R-:W-:Y:S05]  /*6db0*/  BSYNC.RECONVERGENT B1 ;  /* 0x0000000000017941 */ /* 0x000fea0003800200 */
.L_x_1377:
[----:B------:R-:W-:-:S13]  /*6dc0*/  ISETP.GE.U32.AND P0, PT, R3, 0x300, PT ;  /* 0x000003000300780c */ /* 0x000fda0003f06070 */
[----:B------:R-:W-:Y:S05]  /*6dd0*/  @!P0 BRA `(.L_x_1376) ;  /* 0x0000000800a88947 */ /* 0x000fea0003800000 */
[----:B------:R-:W-:-:S07]  /*6de0*/  VIADD R3, R14, 0x200 ;  /* 0x000002000e037836 */ /* 0x000fce0000000000 */
.L_x_1400:
[----:B------:R-:W0:Y:S01]  /*6df0*/  LDC.64 R14, c[0x0][0x380] ;  /* 0x0000e000ff0e7b82 */ /* 0x000e220000000a00 */
[----:B------:R-:W-:-:S05]  /*6e00*/  VIADD R11, R3, 0xfffffe00 ;  /* 0xfffffe00030b7836 */ /* 0x000fca0000000000 */
[----:B------:R-:W-:Y:S02]  /*6e10*/  IADD3 R21, P0, PT, R11, R12, RZ ;  /* 0x0000000c0b157210 */ /* 0x000fe40007f1e0ff */
[----:B------:R-:W1:Y:S03]  /*6e20*/  LDC.64 R10, c[0x0][0x388] ;  /* 0x0000e200ff0a7b82 */ /* 0x000e660000000a00 */
        /* <DEDUP_REMOVED lines=27> */
.L_x_1385:
[----:B------:R-:W-:Y:S05]  /*6fe0*/  BSYNC.RECONVERGENT B1 ;  /* 0x0000000000017941 */ /* 0x000fea0003800200 */
.L_x_1384:
        /* <DEDUP_REMOVED lines=17> */
.L_x_1387:
[----:B------:R-:W-:Y:S05]  /*7100*/  BSYNC.RECONVERGENT B1 ;  /* 0x0000000000017941 */ /* 0x000fea0003800200 */
.L_x_1386:
[----:B-----5:R-:W-:Y:S01]  /*7110*/  FSETP.GEU.AND P0, PT, R22, R17, PT ;  /* 0x000000111600720b */ /* 0x020fe20003f0e000 */
        /* <DEDUP_REMOVED lines=18> */
.L_x_1389:
[----:B------:R-:W-:Y:S05]  /*7240*/  BSYNC.RECONVERGENT B1 ;  /* 0x0000000000017941 */ /* 0x000fea0003800200 */
.L_x_1388:
        /* <DEDUP_REMOVED lines=17> */
.L_x_1391:
[----:B------:R-:W-:Y:S05]  /*7360*/  BSYNC.RECONVERGENT B1 ;  /* 0x0000000000017941 */ /* 0x000fea0003800200 */
.L_x_1390:
        /* <DEDUP_REMOVED lines=19> */
.L_x_1393:
[----:B------:R-:W-:Y:S05]  /*74a0*/  BSYNC.RECONVERGENT B1 ;  /* 0x0000000000017941 */ /* 0x000fea0003800200 */
.L_x_1392:
[----:B------:R-:W-:Y:S01]  /*74b0*/  FSETP.GEU.AND P0, PT, R7, R16, PT ;  /* 0x000000100700720b */ /* 0x000fe20003f0e000 */
[----:B------:R-:W-:Y:S01]  /*74c0*/  BSSY.RECONVERGENT B1, `(.L_x_1394) ;  /* 0x0000011000017945 */ /* 0x000fe20003800200 */
[----:B------:R-:W-:Y:S02]  /*74d0*/  VIADD R5, R3, 0x100 ;  /* 0x0000010003057836 */ /* 0x000fe40000000000 */
[----:B------:R-:W-:Y:S02]  /*74e0*/  IMAD.MOV.U32 R17, RZ, RZ, R6 ;  /* 0x000000ffff117224 */ /* 0x000fe400078e0006 */
[----:B------:R-:W-:Y:S02]  /*74f0*/  IMAD.MOV.U32 R14, RZ, RZ, R25 ;  /* 0x000000ffff0e7224 */ /* 0x000fe400078e0019 */
[----:B------:R-:W-:-:S05]  /*7500*/  IMAD.MOV.U32 R15, RZ, RZ, R16 ;  /* 0x000000ffff0f7224 */ /* 0x000fca00078e0010 */
        /* <DEDUP_REMOVED lines=12> */
.L_x_1395:
[----:B------:R-:W-:Y:S05]  /*75d0*/  BSYNC.RECONVERGENT B1 ;  /* 0x0000000000017941 */ /* 0x000fea0003800200 */
.L_x_1394:
        /* <DEDUP_REMOVED lines=19> */
.L_x_1397:
[----:B------:R-:W-:Y:S05]  /*7710*/  BSYNC.RECONVERGENT B1 ;  /* 0x0000000000017941 */ /* 0x000fea0003800200 */
.L_x_1396:
        /* <DEDUP_REMOVED lines=17> */
.L_x_1399:
[----:B------:R-:W-:Y:S05]  /*7830*/  BSYNC.RECONVERGENT B1 ;  /* 0x0000000000017941 */ /* 0x000fea0003800200 */
.L_x_1398:
[C---:B------:R-:W-:Y:S02]  /*7840*/  VIADD R11, R3.reuse, 0x200 ;  /* 0x00000200030b7836 */ /* 0x040fe40000000000 */
[----:B------:R-:W-:-:S03]  /*7850*/  VIADD R3, R3, 0x400 ;  /* 0x0000040003037836 */ /* 0x000fc60000000000 */
[----:B------:R-:W-:-:S13]  /*7860*/  ISETP.GE.AND P0, PT, R11, R20, PT ;  /* 0x000000140b00720c */ /* 0x000fda0003f06270 */
[----:B------:R-:W-:Y:S05]  /*7870*/  @!P0 BRA `(.L_x_1400) ;  /* 0xfffffff4005c8947 */ /* 0x000fea000383ffff */
.L_x_1376:
[----:B------:R-:W-:Y:S05]  /*7880*/  BSYNC.RECONVERGENT B2 ;  /* 0x0000000000027941 */ /* 0x000fea0003800200 */
.L_x_1365:
        /* <DEDUP_REMOVED lines=32> */
.L_x_1404:
[----:B------:R-:W-:Y:S05]  /*7a90*/  BSYNC.RECONVERGENT B2 ;  /* 0x0000000000027941 */ /* 0x000fea0003800200 */
.L_x_1403:
        /* <DEDUP_REMOVED lines=23> */
.L_x_1402:
[----:B------:R-:W-:Y:S05]  /*7c10*/  BSYNC.RECONVERGENT B1 ;  /* 0x0000000000017941 */ /* 0x000fea0003800200 */
.L_x_1401:
[----:B------:R-:W-:Y:S01]  /*7c20*/  ISETP.GT.AND P0, PT, R13, 0x1d, PT ;  /* 0x0000001d0d00780c */ /* 0x000fe20003f04270 */
[----:B------:R0:W2:Y:S01]  /*7c30*/  SHFL.DOWN PT, R16, R5, 0x2, 0x1f ;  /* 0x08401f0005107f89 */ /* 0x0000a200000e0000 */
[----:B------:R-:W-:Y:S01]  /*7c40*/  BSSY.RECONVERGENT B1, `(.L_x_1405) ;  /* 0x0000035000017945 */ /* 0x000fe20003800200 */
[----:B-1----:R-:W-:Y:S02]  /*7c50*/  IMAD.MOV.U32 R8, RZ, RZ, R11 ;  /* 0x000000ffff087224 */ /* 0x002fe400078e000b */
[----:B------:R0:W1:Y:S01]  /*7c60*/  SHFL.DOWN PT, R18, R7, 0x2, 0x1f ;  /* 0x08401f0007127f89 */ /* 0x00006200000e0000 */
[----:B------:R-:W-:Y:S02]  /*7c70*/  IMAD.MOV.U32 R4, RZ, RZ, R10 ;  /* 0x000000ffff047224 */ /* 0x000fe400078e000a */
[----:B------:R-:W-:Y:S01]  /*7c80*/  IMAD.MOV.U32 R2, RZ, RZ, R3 ;  /* 0x000000ffff027224 */ /* 0x000fe200078e0003 */
[----:B------:R0:W3:Y:S04]  /*7c90*/  SHFL.DOWN PT, R17, R6, 0x2, 0x1f ;  /* 0x08401f0006117f89 */ /* 0x0000e800000e0000 */
        /* <DEDUP_REMOVED lines=23> */
.L_x_1408:
[----:B------:R-:W-:Y:S05]  /*7e10*/  BSYNC.RECONVERGENT B2 ;  /* 0x0000000000027941 */ /* 0x000fea0003800200 */
.L_x_1407:
        /* <DEDUP_REMOVED lines=23> */
.L_x_1406:
[----:B------:R-:W-:Y:S05]  /*7f90*/  BSYNC.RECONVERGENT B1 ;  /* 0x0000000000017941 */ /* 0x000fea0003800200 */
.L_x_1405:
[----:B------:R-:W-:Y:S01]  /*7fa0*/  ISETP.GT.AND P0, PT, R13, 0x1b, PT ;  /* 0x0000001b0d00780c */ /* 0x000fe20003f04270 */
[----:B--2---:R2:W2:Y:S01]  /*7fb0*/  SHFL.DOWN PT, R16, R5, 0x4, 0x1f ;  /* 0x08801f0005107f89 */ /* 0x0044a200000e0000 */
[----:B------:R-:W-:Y:S01]  /*7fc0*/  BSSY.RECONVERGENT B1, `(.L_x_1409) ;  /* 0x0000035000017945 */ /* 0x000fe20003800200 */
[----:B0-----:R-:W-:Y:S02]  /*7fd0*/  IMAD.MOV.U32 R11, RZ, RZ, R8 ;  /* 0x000000ffff0b7224 */ /* 0x001fe400078e0008 */
[----:B-1----:R0:W1:Y:S01]  /*7fe0*/  SHFL.DOWN PT, R18, R7, 0x4, 0x1f ;  /* 0x08801f0007127f89 */ /* 0x00206200000e0000 */
[----:B------:R-:W-:Y:S02]  /*7ff0*/  IMAD.MOV.U32 R10, RZ, RZ, R4 ;  /* 0x000000ffff0a7224 */ /* 0x000fe400078e0004 */
[----:B------:R-:W-:Y:S01]  /*8000*/  IMAD.MOV.U32 R3, RZ, RZ, R2 ;  /* 0x000000ffff037224 */ /* 0x000fe200078e0002 */
[----:B---3--:R0:W3:Y:S04]  /*8010*/  SHFL.DOWN PT, R17, R6, 0x4, 0x1f ;  /* 0x08801f0006117f89 */ /* 0x0080e800000e0000 */
[----:B------:R0:W0:Y:S04]  /*8020*/  SHFL.DOWN PT, R19, R8, 0x4, 0x1f ;  /* 0x08801f0008137f89 */ /* 0x00002800000e0000 */
[----:B------:R0:W0:Y:S04]  /*8030*/  SHFL.DOWN PT, R21, R4, 0x4, 0x1f ;  /* 0x08801f0004157f89 */ /* 0x00002800000e0000 */
[----:B------:R0:W0:Y:S01]  /*8040*/  SHFL.DOWN PT, R23, R2, 0x4, 0x1f ;  /* 0x08801f0002177f89 */ /* 0x00002200000e0000 */
[----:B------:R-:W-:Y:S05]  /*8050*/  @P0 BRA `(.L_x_1410) ;  /* 0x0000000000ac0947 */ /* 0x000fea0003800000 */
[----:B--2---:R-:W-:Y:S01]  /*8060*/  FSETP.GEU.AND P0, PT, R5, R16, PT ;  /* 0x000000100500720b */ /* 0x004fe20003f0e000 */
        /* <DEDUP_REMOVED lines=18> */
.L_x_1412:
[----:B------:R-:W-:Y:S05]  /*8190*/  BSYNC.RECONVERGENT B2 ;  /* 0x0000000000027941 */ /* 0x000fea0003800200 */
.L_x_1411:
        /* <DEDUP_REMOVED lines=23> */
.L_x_1410:
[----:B------:R-:W-:Y:S05]  /*8310*/  BSYNC.RECONVERGENT B1 ;  /* 0x0000000000017941 */ /* 0x000fea0003800200 */
.L_x_1409:
[----:B------:R-:W-:Y:S01]  /*8320*/  ISETP.GT.AND P0, PT, R13, 0x17, PT ;  /* 0x000000170d00780c */ /* 0x000fe20003f04270 */
[----:B--2---:R2:W2:Y:S01]  /*8330*/  SHFL.DOWN PT, R16, R5, 0x8, 0x1f ;  /* 0x09001f0005107f89 */ /* 0x0044a200000e0000 */
[----:B------:R-:W-:Y:S01]  /*8340*/  BSSY.RECONVERGENT B1, `(.L_x_1413) ;  /* 0x0000035000017945 */ /* 0x000fe20003800200 */
[----:B------:R-:W-:Y:S02]  /*8350*/  IMAD.MOV.U32 R12, RZ, RZ, R11 ;  /* 0x000000ffff0c7224 */ /* 0x000fe400078e000b */
[----:B-1----:R1:W1:Y:S01]  /*8360*/  SHFL.DOWN PT, R18, R7, 0x8, 0x1f ;  /* 0x09001f0007127f89 */ /* 0x00226200000e0000 */
[----:B0-----:R-:W-:Y:S02]  /*8370*/  IMAD.MOV.U32 R4, RZ, RZ, R10 ;  /* 0x000000ffff047224 */ /* 0x001fe400078e000a */
[----:B------:R-:W-:Y:S01]  /*8380*/  IMAD.MOV.U32 R2, RZ, RZ, R3 ;  /* 0x000000ffff027224 */ /* 0x000fe200078e0003 */
[----:B---3--:R0:W3:Y:S04]  /*8390*/  SHFL.DOWN PT, R17, R6, 0x8, 0x1f ;  /* 0x09001f0006117f89 */ /* 0x0080e800000e0000 */
        /* <DEDUP_REMOVED lines=23> */
.L_x_1416:
[----:B------:R-:W-:Y:S05]  /*8510*/  BSYNC.RECONVERGENT B2 ;  /* 0x0000000000027941 */ /* 0x000fea0003800200 */
.L_x_1415:
[----:B0-----:R-:W-:Y:S02]  /*8520*/  IMAD.MOV.U32 R4, RZ, RZ, R19 ;  /* 0x000000ffff047224 */ /* 0x001fe400078e0013 */
[----:B------:R-:W-:Y:S02]  /*8530*/  IMAD.MOV.U32 R2, RZ, RZ, R22 ;  /* 0x000000ffff027224 */ /* 0x000fe400078e0016 */
[----:B------:R-:W-:Y:S02]  /*8540*/  IMAD.MOV.U32 R5, RZ, RZ, R8 ;  /* 0x000000ffff057224 */ /* 0x000fe400078e0008 */
[----:B-1----:R-:W-:Y:S02]  /*8550*/  IMAD.MOV.U32 R7, RZ, RZ, R14 ;  /* 0x000000ffff077224 */ /* 0x002fe400078e000e */
        /* <DEDUP_REMOVED lines=19> */
.L_x_1414:
[----:B------:R-:W-:Y:S05]  /*8690*/  BSYNC.RECONVERGENT B1 ;  /* 0x0000000000017941 */ /* 0x000fea0003800200 */
.L_x_1413:
        /* <DEDUP_REMOVED lines=31> */
.L_x_1420:
[----:B------:R-:W-:Y:S05]  /*8890*/  BSYNC.RECONVERGENT B2 ;  /* 0x0000000000027941 */ /* 0x000fea0003800200 */
.L_x_1419:
[----:B------:R-:W-:Y:S02]  /*88a0*/  IMAD.MOV.U32 R10, RZ, RZ, R21 ;  /* 0x000000ffff0a7224 */ /* 0x000fe400078e0015 */
        /* <DEDUP_REMOVED lines=22> */
.L_x_1418:
[----:B------:R-:W-:Y:S05]  /*8a10*/  BSYNC.RECONVERGENT B1 ;  /* 0x0000000000017941 */ /* 0x000fea0003800200 */
.L_x_1417:
[----:B------:R-:W-:Y:S01]  /*8a20*/  ISETP.NE.AND P0, PT, R13, RZ, PT ;  /* 0x000000ff0d00720c */ /* 0x000fe20003f05270 */
[----:B------:R-:W-:-:S12]  /*8a30*/  BSSY.RECONVERGENT B1, `(.L_x_1421) ;  /* 0x000000d000017945 */ /* 0x000fd80003800200 */
[----:B------:R-:W-:Y:S05]  /*8a40*/  @P0 BRA `(.L_x_1422) ;  /* 0x00000000002c0947 */ /* 0x000fea0003800000 */
[----:B0-----:R-:W0:Y:S01]  /*8a50*/  S2R R4, SR_CgaCtaId ;  /* 0x0000000000047919 */ /* 0x001e220000008800 */
[----:B------:R-:W-:Y:S02]  /*8a60*/  MOV R3, 0x400 ;  /* 0x0000040000037802 */ /* 0x000fe40000000f00 */
[----:B------:R-:W-:Y:S02]  /*8a70*/  LOP3.LUT R2, R9, 0x3e0, RZ, 0xc0, !PT ;  /* 0x000003e009027812 */ /* 0x000fe400078ec0ff */
[----:B0-----:R-:W-:-:S05]  /*8a80*/  LEA R3, R4, R3, 0x18 ;  /* 0x0000000304037211 */ /* 0x001fca00078ec0ff */
[----:B------:R-:W-:Y:S02]  /*8a90*/  IMAD.IADD R13, R2, 0x1, R3 ;  /* 0x00000001020d7824 */ /* 0x000fe400078e0203 */
[----:B------:R-:W-:Y:S02]  /*8aa0*/  IMAD.MOV.U32 R2, RZ, RZ, R7 ;  /* 0x000000ffff027224 */ /* 0x000fe400078e0007 */
[----:B------:R-:W-:Y:S01]  /*8ab0*/  IMAD.MOV.U32 R3, RZ, RZ, R6 ;  /* 0x000000ffff037224 */ /* 0x000fe200078e0006 */
[----:B------:R0:W-:Y:S04]  /*8ac0*/  STS.64 [R13+0x20], R10 ;  /* 0x0000200a0d007388 */ /* 0x0001e80000000a00 */
[----:B------:R0:W-:Y:S04]  /*8ad0*/  STS.64 [R13+0x10], R2 ;  /* 0x000010020d007388 */ /* 0x0001e80000000a00 */
[----:B------:R0:W-:Y:S04]  /*8ae0*/  STS [R13+0x8], R5 ;  /* 0x000008050d007388 */ /* 0x0001e80000000800 */
[----:B------:R0:W-:Y:S02]  /*8af0*/  STS [R13+0x18], R8 ;  /* 0x000018080d007388 */ /* 0x0001e40000000800 */
.L_x_1422:
[----:B------:R-:W-:Y:S05]  /*8b00*/  BSYNC.RECONVERGENT B1 ;  /* 0x0000000000017941 */ /* 0x000fea0003800200 */
.L_x_1421:
[----:B------:R-:W-:Y:S01]  /*8b10*/  BAR.SYNC.DEFER_BLOCKING 0x0 ;  /* 0x0000000000007b1d */ /* 0x000fe20000010000 */
[----:B------:R-:W-:-:S13]  /*8b20*/  ISETP.NE.AND P1, PT, R9, RZ, PT ;  /* 0x000000ff0900720c */ /* 0x000fda0003f25270 */
[----:B------:R-:W-:Y:S05]  /*8b30*/  @P1 BRA `(.L_x_1290) ;  /* 0x00000010005c1947 */ /* 0x000fea0003800000 */
[----:B0-----:R-:W0:Y:S01]  /*8b40*/  S2R R3, SR_CgaCtaId ;  /* 0x0000000000037919 */ /* 0x001e220000008800 */
[----:B------:R-:W-:Y:S01]  /*8b50*/  MOV R4, 0x400 ;  /* 0x0000040000047802 */ /* 0x000fe20000000f00 */
[----:B------:R-:W-:Y:S01]  /*8b60*/  BSSY.RECONVERGENT B1, `(.L_x_1423) ;  /* 0x0000019000017945 */ /* 0x000fe20003800200 */
[----:B--2---:R-:W-:Y:S02]  /*8b70*/  IMAD.MOV.U32 R16, RZ, RZ, R5 ;  /* 0x000000ffff107224 */ /* 0x004fe400078e0005 */
[----:B------:R-:W-:Y:S02]  /*8b80*/  IMAD.MOV.U32 R15, RZ, RZ, R7 ;  /* 0x000000ffff0f7224 */ /* 0x000fe400078e0007 */
[----:B------:R-:W-:Y:S01]  /*8b90*/  IMAD.MOV.U32 R14, RZ, RZ, R6 ;  /* 0x000000ffff0e7224 */ /* 0x000fe200078e0006 */
[----:B0-----:R-:W-:-:S05]  /*8ba0*/  LEA R4, R3, R4, 0x18 ;  /* 0x0000000403047211 */ /* 0x001fca00078ec0ff */
[----:B-1----:R-:W0:Y:S04]  /*8bb0*/  LDS R18, [R4+0x28] ;  /* 0x0000280004127984 */ /* 0x002e280000000800 */
[----:B------:R-:W1:Y:S04]  /*8bc0*/  LDS R9, [R4+0x38] ;  /* 0x0000380004097984 */ /* 0x000e680000000800 */
[----:B------:R2:W2:Y:S04]  /*8bd0*/  LDS R19, [R4+0x48] ;  /* 0x0000480004137984 */ /* 0x0004a80000000800 */
[----:B---3--:R3:W2:Y:S04]  /*8be0*/  LDS R17, [R4+0x58] ;  /* 0x0000580004117984 */ /* 0x0086a80000000800 */
[----:B------:R3:W2:Y:S01]  /*8bf0*/  LDS.64 R12, [R4+0x40] ;  /* 0x00004000040c7984 */ /* 0x0006a20000000a00 */
        /* <DEDUP_REMOVED lines=15> */
.L_x_1424:
[----:B------:R-:W-:Y:S05]  /*8cf0*/  BSYNC.RECONVERGENT B1 ;  /* 0x0000000000017941 */ /* 0x000fea0003800200 */
.L_x_1423:
        /* <DEDUP_REMOVED lines=18> */
.L_x_1426:
[----:B------:R-:W-:Y:S05]  /*8e20*/  BSYNC.RECONVERGENT B1 ;  /* 0x0000000000017941 */ /* 0x000fea0003800200 */
.L_x_1425:
[----:B------:R0:W1:Y:S01]  /*8e30*/  LDS R22, [R4+0x68] ;  /* 0x0000680004167984 */ /* 0x0000620000000800 */
[----:B------:R-:W-:Y:S01]  /*8e40*/  FSETP.GEU.AND P0, PT, R16, R19, PT ;  /* 0x000000131000720b */ /* 0x000fe20003f0e000 */
[----:B------:R-:W-:Y:S01]  /*8e50*/  BSSY.RECONVERGENT B1, `(.L_x_1427) ;  /* 0x0000015000017945 */ /* 0x000fe20003800200 */
[----:B------:R-:W-:Y:S01]  /*8e60*/  IMAD.MOV.U32 R21, RZ, RZ, R16 ;  /* 0x000000ffff157224 */ /* 0x000fe200078e0010 */
[----:B----4-:R0:W2:Y:S01]  /*8e70*/  LDS R20, [R4+0x78] ;  /* 0x0000780004147984 */ /* 0x0100a20000000800 */
        /* <DEDUP_REMOVED lines=18> */
.L_x_1428:
[----:B------:R-:W-:Y:S05]  /*8fa0*/  BSYNC.RECONVERGENT B1 ;  /* 0x0000000000017941 */ /* 0x000fea0003800200 */
.L_x_1427:
        /* <DEDUP_REMOVED lines=17> */
.L_x_1430:
[----:B------:R-:W-:Y:S05]  /*90c0*/  BSYNC.RECONVERGENT B1 ;  /* 0x0000000000017941 */ /* 0x000fea0003800200 */
.L_x_1429:
        /* <DEDUP_REMOVED lines=18> */
.L_x_1432:
[----:B------:R-:W-:Y:S05]  /*91f0*/  BSYNC.RECONVERGENT B1 ;  /* 0x0000000000017941 */ /* 0x000fea0003800200 */
.L_x_1431:
        /* <DEDUP_REMOVED lines=17> */
.L_x_1434:
[----:B------:R-:W-:Y:S05]  /*9310*/  BSYNC.RECONVERGENT B1 ;  /* 0x0000000000017941 */ /* 0x000fea0003800200 */
.L_x_1433:
        /* <DEDUP_REMOVED lines=18> */
.L_x_1436:
[----:B------:R-:W-:Y:S05]  /*9440*/  BSYNC.RECONVERGENT B1 ;  /* 0x0000000000017941 */ /* 0x000fea0003800200 */
.L_x_1435:
        /* <DEDUP_REMOVED lines=26> */
.L_x_1438:
[----:B------:R-:W-:Y:S05]  /*95f0*/  BSYNC.RECONVERGENT B1 ;  /* 0x0000000000017941 */ /* 0x000fea0003800200 */
.L_x_1437:
        /* <DEDUP_REMOVED lines=16> */
.L_x_1440:
[----:B------:R-:W-:Y:S05]  /*9700*/  BSYNC.RECONVERGENT B1 ;  /* 0x0000000000017941 */ /* 0x000fea0003800200 */
.L_x_1439:
        /* <DEDUP_REMOVED lines=17> */
.L_x_1442:
[----:B------:R-:W-:Y:S05]  /*9820*/  BSYNC.RECONVERGENT B1 ;  /* 0x0000000000017941 */ /* 0x000fea0003800200 */
.L_x_1441:
        /* <DEDUP_REMOVED lines=18> */
.L_x_1444:
[----:B------:R-:W-:Y:S05]  /*9950*/  BSYNC.RECONVERGENT B1 ;  /* 0x0000000000017941 */ /* 0x000fea0003800200 */
.L_x_1443:
        /* <DEDUP_REMOVED lines=17> */
.L_x_1446:
[----:B------:R-:W-:Y:S05]  /*9a70*/  BSYNC.RECONVERGENT B1 ;  /* 0x0000000000017941 */ /* 0x000fea0003800200 */
.L_x_1445:
        /* <DEDUP_REMOVED lines=18> */
.L_x_1448:
[----:B------:R-:W-:Y:S05]  /*9ba0*/  BSYNC.RECONVERGENT B1 ;  /* 0x0000000000017941 */ /* 0x000fea0003800200 */
.L_x_1447:
        /* <DEDUP_REMOVED lines=16> */
.L_x_1290:
[----:B------:R-:W-:Y:S05]  /*9cb0*/  BSYNC.RECONVERGENT B0 ;  /* 0x0000000000007941 */ /* 0x000fea0003800200 */
.L_x_1239:
[----:B------:R-:W-:Y:S05]  /*9cc0*/  @P1 EXIT ;  /* 0x000000000000194d */ /* 0x000fea0003800000 */
[----:B0-2---:R-:W0:Y:S01]  /*9cd0*/  LDC.64 R2, c[0x0][0x398] ;  /* 0x0000e600ff027b82 */ /* 0x005e220000000a00 */
[----:B-1----:R-:W-:-:S04]  /*9ce0*/  LOP3.LUT R7, R7, R6, RZ, 0x3c, !PT ;  /* 0x0000000607077212 */ /* 0x002fc800078e3cff */
[----:B------:R-:W-:-:S04]  /*9cf0*/  LOP3.LUT R6, R7, R6, RZ, 0x3c, !PT ;  /* 0x0000000607067212 */ /* 0x000fc800078e3cff */
[----:B------:R-:W-:Y:S01]  /*9d00*/  LOP3.LUT R7, R7, R6, RZ, 0x3c, !PT ;  /* 0x0000000607077212 */ /* 0x000fe200078e3cff */
[----:B0-----:R-:W-:-:S05]  /*9d10*/  IMAD.WIDE.U32 R2, R0, 0x20, R2 ;  /* 0x0000002000027825 */ /* 0x001fca00078e0002 */
[----:B------:R-:W-:Y:S04]  /*9d20*/  STG.E.64 desc[UR10][R2.64+0x8], R6 ;  /* 0x0000080602007986 */ /* 0x000fe8000c101b0a */
[----:B------:R-:W-:Y:S04]  /*9d30*/  STG.E.64 desc[UR10][R2.64+0x18], R10 ;  /* 0x0000180a02007986 */ /* 0x000fe8000c101b0a */
[----:B------:R-:W-:Y:S04]  /*9d40*/  STG.E desc[UR10][R2.64], R5 ;  /* 0x0000000502007986 */ /* 0x000fe8000c10190a */
[----:B------:R-:W-:Y:S01]  /*9d50*/  STG.E desc[UR10][R2.64+0x10], R8 ;  /* 0x0000100802007986 */ /* 0x000fe2000c10190a */
[----:B------:R-:W-:Y:S05]  /*9d60*/  EXIT ;  /* 0x000000000000794d */ /* 0x000fea0003800000 */
.L_x_1449:
        /* <DEDUP_REMOVED lines=9> */
.L_x_2327:


//--------------------- .text._ZN6thrust24THRUST_300001_SM_1000_NS8cuda_cub4core6detail13_kernel_agentINS1_8__reduce11ReduceAgentINS0_18transform_iteratorINS1_9__extrema12arg_minmax_fIflN4cuda3std3__44lessIfEEE15duplicate_tupleENS0_12zip_iteratorINSC_5tupleIJNS0_6detail15normal_iteratorINS0_10device_ptrIfEEEENS0_17counting_iteratorIlNS0_11use_defaultESP_SP_EEEEEEENSI_IJNSI_IJflEEEST_EEESU_EEPSU_SU_lSF_EEJSV_SW_lSF_EEEvDpT0_ --------------------------
	.section	.text._ZN6thrust24THRUST_300001_SM_1000_NS8cuda_cub4core6detail13_kernel_agentINS1_8__reduce11ReduceAgentINS0_18transform_iteratorINS1_9__extrema12arg_minmax_fIflN4cuda3std3__44lessIfEEE15duplicate_tupleENS0_12zip_iteratorINSC_5tupleIJNS0_6detail15normal_iteratorINS0_10device_ptrIfEEEENS0_17counting_iteratorIlNS0_11use_defaultESP_SP_EEEEEEENSI_IJNSI_IJflEEEST_EEESU_EEPSU_SU_lSF_EEJSV_SW_lSF_EEEvDpT0_,"ax",@progbits
	.align	128
        .global         _ZN6thrust24THRUST_300001_SM_1000_NS8cuda_cub4core6detail13_kernel_agentINS1_8__reduce11ReduceAgentINS0_18transform_iteratorINS1_9__extrema12arg_minmax_fIflN4cuda3std3__44lessIfEEE15duplicate_tupleENS0_12zip_iteratorINSC_5tupleIJNS0_6detail15normal_iteratorINS0_10device_ptrIfEEEENS0_17counting_iteratorIlNS0_11use_defaultESP_SP_EEEEEEENSI_IJNSI_IJflEEEST_EEESU_EEPSU_SU_lSF_EEJSV_SW_lSF_EEEvDpT0_
        .type           _ZN6thrust24THRUST_300001_SM_1000_NS8cuda_cub4core6detail13_kernel_agentINS1_8__reduce11ReduceAgentINS0_18transform_iteratorINS1_9__extrema12arg_minmax_fIflN4cuda3std3__44lessIfEEE15duplicate_tupleENS0_12zip_iteratorINSC_5tupleIJNS0_6detail15normal_iteratorINS0_10device_ptrIfEEEENS0_17counting_iteratorIlNS0_11use_defaultESP_SP_EEEEEEENSI_IJNSI_IJflEEEST_EEESU_EEPSU_SU_lSF_EEJSV_SW_lSF_EEEvDpT0_,@function
        .size           _ZN6thrust24THRUST_300001_SM_1000_NS8cuda_cub4core6detail13_kernel_agentINS1_8__reduce11ReduceAgentINS0_18transform_iteratorINS1_9__extrema12arg_minmax_fIflN4cuda3std3__44lessIfEEE15duplicate_tupleENS0_12zip_iteratorINSC_5tupleIJNS0_6detail15normal_iteratorINS0_10device_ptrIfEEEENS0_17counting_iteratorIlNS0_11use_defaultESP_SP_EEEEEEENSI_IJNSI_IJflEEEST_EEESU_EEPSU_SU_lSF_EEJSV_SW_lSF_EEEvDpT0_,(.L_x_2328 - _ZN6thrust24THRUST_300001_SM_1000_NS8cuda_cub4core6detail13_kernel_agentINS1_8__reduce11ReduceAgentINS0_18transform_iteratorINS1_9__extrema12arg_minmax_fIflN4cuda3std3__44lessIfEEE15duplicate_tupleENS0_12zip_iteratorINSC_5tupleIJNS0_6detail15normal_iteratorINS0_10device_ptrIfEEEENS0_17counting_iteratorIlNS0_11use_defaultESP_SP_EEEEEEENSI_IJNSI_IJflEEEST_EEESU_EEPSU_SU_lSF_EEJSV_SW_lSF_EEEvDpT0_)
        .other          _ZN6thrust24THRUST_300001_SM_1000_NS8cuda_cub4core6detail13_kernel_agentINS1_8__reduce11ReduceAgentINS0_18transform_iteratorINS1_9__extrema12arg_minmax_fIflN4cuda3std3__44lessIfEEE15duplicate_tupleENS0_12zip_iteratorINSC_5tupleIJNS0_6detail15normal_iteratorINS0_10device_ptrIfEEEENS0_17counting_iteratorIlNS0_11use_defaultESP_SP_EEEEEEENSI_IJNSI_IJflEEEST_EEESU_EEPSU_SU_lSF_EEJSV_SW_lSF_EEEvDpT0_,@"STO_CUDA_ENTRY STV_DEFAULT"
_ZN6thrust24THRUST_300001_SM_1000_NS8cuda_cub4core6detail13_kernel_agentINS1_8__reduce11ReduceAgentINS0_18transform_iteratorINS1_9__extrema12arg_minmax_fIflN4cuda3std3__44lessIfEEE15duplicate_tupleENS0_12zip_iteratorINSC_5tupleIJNS0_6detail15normal_iteratorINS0_10device_ptrIfEEEENS0_17counting_iteratorIlNS0_11use_defaultESP_SP_EEEEEEENSI_IJNSI_IJflEEEST_EEESU_EEPSU_SU_lSF_EEJSV_SW_lSF_EEEvDpT0_:
.text._ZN6thrust24THRUST_300001_SM_1000_NS8cuda_cub4core6detail13_kernel_agentINS1_8__reduce11ReduceAgentINS0_18transform_iteratorINS1_9__extrema12arg_minmax_fIflN4cuda3std3__44lessIfEEE15duplicate_tupleENS0_12zip_iteratorINSC_5tupleIJNS0_6detail15normal_iteratorINS0_10device_ptrIfEEEENS0_17counting_iteratorIlNS0_11use_defaultESP_SP_EEEEEEENSI_IJNSI_IJflEEEST_EEESU_EEPSU_SU_lSF_EEJSV_SW_lSF_EEEvDpT0_:
        /* <DEDUP_REMOVED lines=11> */
[----:B------:R-:W-:Y:S01]  /*00b0*/  IMAD.MOV.U32 R10, RZ, RZ, RZ ;  /* 0x000000ffff0a7224 */ /* 0x000fe200078e00ff */
[----:B------:R-:W2:Y:S01]  /*00c0*/  LDCU UR5, c[0x0][0x3a0] ;  /* 0x00007400ff0577ac */ /* 0x000ea20008000800 */
[----:B-1----:R-:W-:-:S13]  /*00d0*/  ISETP.GE.AND P0, PT, R7, UR4, PT ;  /* 0x0000000407007c0c */ /* 0x002fda000bf06270 */
[----:B------:R-:W1:Y:S08]  /*00e0*/  @!P0 LDC.64 R2, c[0x0][0x380] ;  /* 0x0000e000ff028b82 */ /* 0x000e700000000a00 */
[----:B------:R-:W3:Y:S01]  /*00f0*/  @!P0 LDC.64 R4, c[0x0][0x388] ;  /* 0x0000e200ff048b82 */ /* 0x000ee20000000a00 */
[----:B-1----:R-:W-:-:S05]  /*0100*/  @!P0 IMAD.WIDE.U32 R2, R7, 0x4, R2 ;  /* 0x0000000407028825 */ /* 0x002fca00078e0002 */
[----:B0-----:R-:W4:Y:S01]  /*0110*/  @!P0 LDG.E R10, desc[UR6][R2.64] ;  /* 0x00000006020a8981 */ /* 0x001f22000c1e1900 */
[----:B------:R-:W-:Y:S01]  /*0120*/  IMAD.MOV.U32 R8, RZ, RZ, R7 ;  /* 0x000000ffff087224 */ /* 0x000fe200078e0007 */
[----:B------:R-:W-:Y:S01]  /*0130*/  BSSY.RECONVERGENT B2, `(.L_x_1452) ;  /* 0x00000fd000027945 */ /* 0x000fe20003800200 */
[C---:B------:R-:W-:Y:S02]  /*0140*/  @!P0 VIADD R8, R7.reuse, 0x100 ;  /* 0x0000010007088836 */ /* 0x040fe40000000000 */
[----:B------:R-:W-:Y:S01]  /*0150*/  IMAD.MOV.U32 R6, RZ, RZ, RZ ;  /* 0x000000ffff067224 */ /* 0x000fe200078e00ff */
[----:B---3--:R-:W-:Y:S01]  /*0160*/  @!P0 IADD3 R6, P2, PT, R7, R4, RZ ;  /* 0x0000000407068210 */ /* 0x008fe20007f5e0ff */
[----:B------:R-:W-:Y:S01]  /*0170*/  IMAD.MOV.U32 R0, RZ, RZ, RZ ;  /* 0x000000ffff007224 */ /* 0x000fe200078e00ff */
[----:B------:R-:W-:-:S03]  /*0180*/  ISETP.GE.AND P1, PT, R8, UR4, PT ;  /* 0x0000000408007c0c */ /* 0x000fc6000bf26270 */
[----:B------:R-:W-:Y:S02]  /*0190*/  @!P0 IMAD.X R0, RZ, RZ, R5, P2 ;  /* 0x000000ffff008224 */ /* 0x000fe400010e0605 */
[----:B------:R-:W-:Y:S02]  /*01a0*/  IMAD.MOV.U32 R13, RZ, RZ, R6 ;  /* 0x000000ffff0d7224 */ /* 0x000fe400078e0006 */
[----:B------:R-:W-:Y:S02]  /*01b0*/  IMAD.MOV.U32 R11, RZ, RZ, R0 ;  /* 0x000000ffff0b7224 */ /* 0x000fe400078e0000 */
[----:B----4-:R-:W-:-:S04]  /*01c0*/  IMAD.MOV.U32 R12, RZ, RZ, R10 ;  /* 0x000000ffff0c7224 */ /* 0x010fc800078e000a */
[----:B--2---:R-:W-:Y:S05]  /*01d0*/  @P1 BRA `(.L_x_1453) ;  /* 0x0000000c00c81947 */ /* 0x004fea0003800000 */
[----:B------:R-:W-:Y:S01]  /*01e0*/  LOP3.LUT R4, RZ, R8, RZ, 0x33, !PT ;  /* 0x00000008ff047212 */ /* 0x000fe200078e33ff */
[----:B------:R-:W-:Y:S01]  /*01f0*/  BSSY.RECONVERGENT B1, `(.L_x_1454) ;  /* 0x0000047000017945 */ /* 0x000fe20003800200 */
[----:B------:R-:W-:Y:S02]  /*0200*/  IMAD.MOV.U32 R12, RZ, RZ, R10 ;  /* 0x000000ffff0c7224 */ /* 0x000fe400078e000a */
[----:B------:R-:W-:Y:S02]  /*0210*/  IMAD.MOV.U32 R13, RZ, RZ, R6 ;  /* 0x000000ffff0d7224 */ /* 0x000fe400078e0006 */
[----:B------:R-:W-:Y:S02]  /*0220*/  VIADD R4, R4, UR4 ;  /* 0x0000000404047c36 */ /* 0x000fe40008000000 */
[----:B------:R-:W-:-:S03]  /*0230*/  IMAD.MOV.U32 R11, RZ, RZ, R0 ;  /* 0x000000ffff0b7224 */ /* 0x000fc600078e0000 */
[----:B------:R-:W-:-:S04]  /*0240*/  LOP3.LUT R2, R4, 0x300, RZ, 0xc0, !PT ;  /* 0x0000030004027812 */ /* 0x000fc800078ec0ff */
[----:B------:R-:W-:-:S13]  /*0250*/  ISETP.NE.AND P0, PT, R2, 0x300, PT ;  /* 0x000003000200780c */ /* 0x000fda0003f05270 */
[----:B------:R-:W-:Y:S05]  /*0260*/  @!P0 BRA `(.L_x_1455) ;  /* 0x0000000000fc8947 */ /* 0x000fea0003800000 */
[----:B------:R-:W0:Y:S01]  /*0270*/  LDC.64 R2, c[0x0][0x380] ;  /* 0x0000e000ff027b82 */ /* 0x000e220000000a00 */
[----:B------:R-:W1:Y:S01]  /*0280*/  LDCU.64 UR8, c[0x0][0x388] ;  /* 0x00007100ff0877ac */ /* 0x000e620008000a00 */
[----:B------:R-:W-:Y:S01]  /*0290*/  LEA.HI R5, R4, 0x1, RZ, 0x18 ;  /* 0x0000000104057811 */ /* 0x000fe200078fc0ff */
[----:B------:R-:W-:Y:S02]  /*02a0*/  IMAD.MOV.U32 R12, RZ, RZ, R10 ;  /* 0x000000ffff0c7224 */ /* 0x000fe400078e000a */
[----:B------:R-:W-:Y:S01]  /*02b0*/  IMAD.MOV.U32 R13, RZ, RZ, R6 ;  /* 0x000000ffff0d7224 */ /* 0x000fe200078e0006 */
[----:B------:R-:W-:Y:S01]  /*02c0*/  LOP3.LUT R5, R5, 0x3, RZ, 0xc0, !PT ;  /* 0x0000000305057812 */ /* 0x000fe200078ec0ff */
[----:B------:R-:W-:-:S04]  /*02d0*/  IMAD.MOV.U32 R11, RZ, RZ, R0 ;  /* 0x000000ffff0b7224 */ /* 0x000fc800078e0000 */
[----:B------:R-:W-:Y:S01]  /*02e0*/  IMAD.MOV R5, RZ, RZ, -R5 ;  /* 0x000000ffff057224 */ /* 0x000fe200078e0a05 */
[C---:B-1----:R-:W-:Y:S01]  /*02f0*/  IADD3 R15, P0, PT, R8.reuse, UR8, RZ ;  /* 0x00000008080f7c10 */ /* 0x042fe2000ff1e0ff */
[----:B0-----:R-:W-:-:S04]  /*0300*/  IMAD.WIDE.U32 R2, R8, 0x4, R2 ;  /* 0x0000000408027825 */ /* 0x001fc800078e0002 */
[----:B------:R-:W-:Y:S02]  /*0310*/  IMAD.MOV.U32 R9, RZ, RZ, R2 ;  /* 0x000000ffff097224 */ /* 0x000fe400078e0002 */
[----:B------:R-:W-:Y:S02]  /*0320*/  IMAD.MOV.U32 R14, RZ, RZ, R3 ;  /* 0x000000ffff0e7224 */ /* 0x000fe400078e0003 */
[----:B------:R-:W-:-:S07]  /*0330*/  IMAD.X R16, RZ, RZ, UR9, P0 ;  /* 0x00000009ff107e24 */ /* 0x000fce00080e06ff */
.L_x_1460:
[----:B------:R-:W-:Y:S02]  /*0340*/  IMAD.MOV.U32 R2, RZ, RZ, R9 ;  /* 0x000000ffff027224 */ /* 0x000fe400078e0009 */
        /* <DEDUP_REMOVED lines=26> */
.L_x_1457:
[----:B------:R-:W-:Y:S05]  /*04f0*/  BSYNC.RECONVERGENT B3 ;  /* 0x0000000000037941 */ /* 0x000fea0003800200 */
.L_x_1456:
        /* <DEDUP_REMOVED lines=15> */
.L_x_1459:
[----:B------:R-:W-:Y:S05]  /*05f0*/  BSYNC.RECONVERGENT B3 ;  /* 0x0000000000037941 */ /* 0x000fea0003800200 */
.L_x_1458:
[----:B------:R-:W-:Y:S01]  /*0600*/  IADD3 R15, P0, PT, R15, 0x100, RZ ;  /* 0x000001000f0f7810 */ /* 0x000fe20007f1e0ff */
[----:B------:R-:W-:Y:S01]  /*0610*/  VIADD R8, R8, 0x100 ;  /* 0x0000010008087836 */ /* 0x000fe20000000000 */
[----:B------:R-:W-:-:S03]  /*0620*/  IADD3 R9, P1, PT, R9, 0x400, RZ ;  /* 0x0000040009097810 */ /* 0x000fc60007f3e0ff */
[----:B------:R-:W-:Y:S02]  /*0630*/  IMAD.X R16, RZ, RZ, R16, P0 ;  /* 0x000000ffff107224 */ /* 0x000fe400000e0610 */
[----:B------:R-:W-:Y:S01]  /*0640*/  IMAD.X R14, RZ, RZ, R14, P1 ;  /* 0x000000ffff0e7224 */ /* 0x000fe200008e060e */
[----:B------:R-:W-:Y:S07]  /*0650*/  @P2 BRA `(.L_x_1460) ;  /* 0xfffffffc00382947 */ /* 0x000fee000383ffff */
.L_x_1455:
[----:B------:R-:W-:Y:S05]  /*0660*/  BSYNC.RECONVERGENT B1 ;  /* 0x0000000000017941 */ /* 0x000fea0003800200 */
.L_x_1454:
[----:B------:R-:W-:-:S13]  /*0670*/  ISETP.GE.U32.AND P0, PT, R4, 0x300, PT ;  /* 0x000003000400780c */ /* 0x000fda0003f06070 */
[----:B------:R-:W-:Y:S05]  /*0680*/  @!P0 BRA `(.L_x_1453) ;  /* 0x00000008009c8947 */ /* 0x000fea0003800000 */
[----:B------:R-:W0:Y:S01]  /*0690*/  LDC.64 R2, c[0x0][0x380] ;  /* 0x0000e000ff027b82 */ /* 0x000e220000000a00 */
[----:B------:R-:W-:-:S07]  /*06a0*/  VIADD R9, R8, 0x200 ;  /* 0x0000020008097836 */ /* 0x000fce0000000000 */
[----:B------:R-:W1:Y:S02]  /*06b0*/  LDC.64 R4, c[0x0][0x388] ;  /* 0x0000e200ff047b82 */ /* 0x000e640000000a00 */
.L_x_1477:
[----:B------:R-:W-:-:S04]  /*06c0*/  VIADD R21, R9, 0xfffffe00 ;  /* 0xfffffe0009157836 */ /* 0x000fc80000000000 */
[----:B0-----:R-:W-:-:S05]  /*06d0*/  IMAD.WIDE R16, R21, 0x4, R2 ;  /* 0x0000000415107825 */ /* 0x001fca00078e0202 */
[----:B------:R-:W2:Y:S04]  /*06e0*/  LDG.E R23, desc[UR6][R16.64] ;  /* 0x0000000610177981 */ /* 0x000ea8000c1e1900 */
[----:B------:R0:W5:Y:S04]  /*06f0*/  LDG.E R15, desc[UR6][R16.64+0x400] ;  /* 0x00040006100f7981 */ /* 0x000168000c1e1900 */
[----:B------:R0:W5:Y:S04]  /*0700*/  LDG.E R8, desc[UR6][R16.64+0x800] ;  /* 0x0008000610087981 */ /* 0x000168000c1e1900 */
[----:B------:R0:W5:Y:S01]  /*0710*/  LDG.E R14, desc[UR6][R16.64+0xc00] ;  /* 0x000c0006100e7981 */ /* 0x000162000c1e1900 */
[----:B-1----:R-:W-:Y:S01]  /*0720*/  IADD3 R22, P1, PT, R21, R4, RZ ;  /* 0x0000000415167210 */ /* 0x002fe20007f3e0ff */
[----:B------:R-:W-:Y:S01]  /*0730*/  BSSY.RECONVERGENT B1, `(.L_x_1461) ;  /* 0x0000013000017945 */ /* 0x000fe20003800200 */
[----:B------:R-:W-:-:S02]  /*0740*/  IMAD.MOV.U32 R20, RZ, RZ, R13 ;  /* 0x000000ffff147224 */ /* 0x000fc400078e000d */
[----:B------:R-:W-:Y:S01]  /*0750*/  IMAD.MOV.U32 R19, RZ, RZ, R11 ;  /* 0x000000ffff137224 */ /* 0x000fe200078e000b */
[----:B------:R-:W-:Y:S01]  /*0760*/  LEA.HI.X.SX32 R21, R21, R5, 0x1, P1 ;  /* 0x0000000515157211 */ /* 0x000fe200008f0eff */
[----:B------:R-:W-:Y:S01]  /*0770*/  IMAD.MOV.U32 R18, RZ, RZ, R12 ;  /* 0x000000ffff127224 */ /* 0x000fe200078e000c */
        /* <DEDUP_REMOVED lines=14> */
.L_x_1462:
[----:B------:R-:W-:Y:S05]  /*0860*/  BSYNC.RECONVERGENT B1 ;  /* 0x0000000000017941 */ /* 0x000fea0003800200 */
.L_x_1461:
        /* <DEDUP_REMOVED lines=17> */
.L_x_1464:
[----:B------:R-:W-:Y:S05]  /*0980*/  BSYNC.RECONVERGENT B1 ;  /* 0x0000000000017941 */ /* 0x000fea0003800200 */
.L_x_1463:
[----:B-----5:R-:W-:Y:S01]  /*0990*/  FSETP.GEU.AND P0, PT, R18, R15, PT ;  /* 0x0000000f1200720b */ /* 0x020fe20003f0e000 */
[----:B------:R-:W-:Y:S01]  /*09a0*/  BSSY.RECONVERGENT B1, `(.L_x_1465) ;  /* 0x0000012000017945 */ /* 0x000fe20003800200 */
[C---:B------:R-:W-:Y:S01]  /*09b0*/  IADD3 R6, P1, PT, R16.reuse, R4, RZ ;  /* 0x0000000410067210 */ /* 0x040fe20007f3e0ff */
[----:B------:R-:W-:Y:S02]  /*09c0*/  IMAD.MOV.U32 R0, RZ, RZ, R20 ;  /* 0x000000ffff007224 */ /* 0x000fe400078e0014 */
[----:B------:R-:W-:Y:S01]  /*09d0*/  IMAD.MOV.U32 R17, RZ, RZ, R18 ;  /* 0x000000ffff117224 */ /* 0x000fe200078e0012 */
[----:B------:R-:W-:Y:S01]  /*09e0*/  LEA.HI.X.SX32 R10, R16, R5, 0x1, P1 ;  /* 0x00000005100a7211 */ /* 0x000fe200008f0eff */
        /* <DEDUP_REMOVED lines=13> */
.L_x_1466:
[----:B------:R-:W-:Y:S05]  /*0ac0*/  BSYNC.RECONVERGENT B1 ;  /* 0x0000000000017941 */ /* 0x000fea0003800200 */
.L_x_1465:
        /* <DEDUP_REMOVED lines=17> */
.L_x_1468:
[----:B------:R-:W-:Y:S05]  /*0be0*/  BSYNC.RECONVERGENT B1 ;  /* 0x0000000000017941 */ /* 0x000fea0003800200 */
.L_x_1467:
[----:B------:R-:W-:Y:S01]  /*0bf0*/  FSETP.GEU.AND P0, PT, R17, R8, PT ;  /* 0x000000081100720b */ /* 0x000fe20003f0e000 */
        /* <DEDUP_REMOVED lines=18> */
.L_x_1470:
[----:B------:R-:W-:Y:S05]  /*0d20*/  BSYNC.RECONVERGENT B1 ;  /* 0x0000000000017941 */ /* 0x000fea0003800200 */
.L_x_1469:
        /* <DEDUP_REMOVED lines=18> */
.L_x_1472:
[----:B------:R-:W-:Y:S05]  /*0e50*/  BSYNC.RECONVERGENT B1 ;  /* 0x0000000000017941 */ /* 0x000fea0003800200 */
.L_x_1471:
        /* <DEDUP_REMOVED lines=19> */
.L_x_1474:
[----:B------:R-:W-:Y:S05]  /*0f90*/  BSYNC.RECONVERGENT B1 ;  /* 0x0000000000017941 */ /* 0x000fea0003800200 */
.L_x_1473:
        /* <DEDUP_REMOVED lines=17> */
.L_x_1476:
[----:B------:R-:W-:Y:S05]  /*10b0*/  BSYNC.RECONVERGENT B1 ;  /* 0x0000000000017941 */ /* 0x000fea0003800200 */
.L_x_1475:
[C---:B------:R-:W-:Y:S02]  /*10c0*/  VIADD R8, R9.reuse, 0x200 ;  /* 0x0000020009087836 */ /* 0x040fe40000000000 */
[----:B------:R-:W-:-:S03]  /*10d0*/  VIADD R9, R9, 0x400 ;  /* 0x0000040009097836 */ /* 0x000fc60000000000 */
[----:B------:R-:W-:-:S13]  /*10e0*/  ISETP.GE.AND P0, PT, R8, UR5, PT ;  /* 0x0000000508007c0c */ /* 0x000fda000bf06270 */
[----:B------:R-:W-:Y:S05]  /*10f0*/  @!P0 BRA `(.L_x_1477) ;  /* 0xfffffff400708947 */ /* 0x000fea000383ffff */
.L_x_1453:
[----:B------:R-:W-:Y:S05]  /*1100*/  BSYNC.RECONVERGENT B2 ;  /* 0x0000000000027941 */ /* 0x000fea0003800200 */
.L_x_1452:
[----:B------:R-:W0:Y:S02]  /*1110*/  LDCU UR8, c[0x0][0x3a0] ;  /* 0x00007400ff0877ac */ /* 0x000e240008000800 */
[----:B0-----:R-:W-:-:S09]  /*1120*/  UISETP.GE.AND UP0, UPT, UR8, 0x100, UPT ;  /* 0x000001000800788c */ /* 0x001fd2000bf06270 */
[----:B------:R-:W-:Y:S05]  /*1130*/  BRA.U !UP0, `(.L_x_1478) ;  /* 0x0000002108f07547 */ /* 0x000fea000b800000 */
        /* <DEDUP_REMOVED lines=35> */
.L_x_1482:
[----:B------:R-:W-:Y:S05]  /*1370*/  BSYNC.RECONVERGENT B2 ;  /* 0x0000000000027941 */ /* 0x000fea0003800200 */
.L_x_1481:
        /* <DEDUP_REMOVED lines=14> */
.L_x_1480:
[----:B------:R-:W-:Y:S05]  /*1460*/  BSYNC.RECONVERGENT B1 ;  /* 0x0000000000017941 */ /* 0x000fea0003800200 */
.L_x_1479:
        /* <DEDUP_REMOVED lines=21> */
[----:B-1----:R-:W-:Y:S02]  /*15c0*/  IMAD.MOV.U32 R12, RZ, RZ, R18 ;  /* 0x000000ffff0c7224 */ /* 0x002fe400078e0012 */
        /* <DEDUP_REMOVED lines=9> */
.L_x_1486:
[----:B------:R-:W-:Y:S05]  /*1660*/  BSYNC.RECONVERGENT B2 ;  /* 0x0000000000027941 */ /* 0x000fea0003800200 */
.L_x_1485:
        /* <DEDUP_REMOVED lines=23> */
.L_x_1484:
[----:B------:R-:W-:Y:S05]  /*17e0*/  BSYNC.RECONVERGENT B1 ;  /* 0x0000000000017941 */ /* 0x000fea0003800200 */
.L_x_1483:
        /* <DEDUP_REMOVED lines=31> */
.L_x_1490:
[----:B------:R-:W-:Y:S05]  /*19e0*/  BSYNC.RECONVERGENT B2 ;  /* 0x0000000000027941 */ /* 0x000fea0003800200 */
.L_x_1489:
        /* <DEDUP_REMOVED lines=23> */
.L_x_1488:
[----:B------:R-:W-:Y:S05]  /*1b60*/  BSYNC.RECONVERGENT B1 ;  /* 0x0000000000017941 */ /* 0x000fea0003800200 */
.L_x_1487:
        /* <DEDUP_REMOVED lines=31> */
.L_x_1494:
[----:B------:R-:W-:Y:S05]  /*1d60*/  BSYNC.RECONVERGENT B2 ;  /* 0x0000000000027941 */ /* 0x000fea0003800200 */
.L_x_1493:
        /* <DEDUP_REMOVED lines=23> */
.L_x_1492:
[----:B------:R-:W-:Y:S05]  /*1ee0*/  BSYNC.RECONVERGENT B1 ;  /* 0x0000000000017941 */ /* 0x000fea0003800200 */
.L_x_1491:
        /* <DEDUP_REMOVED lines=31> */
.L_x_1498:
[----:B------:R-:W-:Y:S05]  /*20e0*/  BSYNC.RECONVERGENT B2 ;  /* 0x0000000000027941 */ /* 0x000fea0003800200 */
.L_x_1497:
        /* <DEDUP_REMOVED lines=23> */
.L_x_1496:
[----:B------:R-:W-:Y:S05]  /*2260*/  BSYNC.RECONVERGENT B1 ;  /* 0x0000000000017941 */ /* 0x000fea0003800200 */
.L_x_1495:
[----:B------:R-:W-:Y:S01]  /*2270*/  ISETP.NE.AND P0, PT, R14, RZ, PT ;  /* 0x000000ff0e00720c */ /* 0x000fe20003f05270 */
[----:B------:R-:W-:-:S12]  /*2280*/  BSSY.RECONVERGENT B1, `(.L_x_1499) ;  /* 0x000000d000017945 */ /* 0x000fd80003800200 */
[----:B------:R-:W-:Y:S05]  /*2290*/  @P0 BRA `(.L_x_1500) ;  /* 0x00000000002c0947 */ /* 0x000fea0003800000 */
[----:B0-----:R-:W0:Y:S01]  /*22a0*/  S2R R11, SR_CgaCtaId ;  /* 0x00000000000b7919 */ /* 0x001e220000008800 */
[----:B------:R-:W-:Y:S01]  /*22b0*/  MOV R6, 0x400 ;  /* 0x0000040000067802 */ /* 0x000fe20000000f00 */
[----:B------:R-:W-:Y:S01]  /*22c0*/  IMAD.MOV.U32 R10, RZ, RZ, R9 ;  /* 0x000000ffff0a7224 */ /* 0x000fe200078e0009 */
        /* <DEDUP_REMOVED lines=8> */
.L_x_1500:
[----:B------:R-:W-:Y:S05]  /*2350*/  BSYNC.RECONVERGENT B1 ;  /* 0x0000000000017941 */ /* 0x000fea0003800200 */
.L_x_1499:
[----:B------:R-:W-:Y:S01]  /*2360*/  BAR.SYNC.DEFER_BLOCKING 0x0 ;  /* 0x0000000000007b1d */ /* 0x000fe20000010000 */
[----:B------:R-:W-:-:S13]  /*2370*/  ISETP.NE.AND P2, PT, R7, RZ, PT ;  /* 0x000000ff0700720c */ /* 0x000fda0003f45270 */
[----:B------:R-:W-:Y:S05]  /*2380*/  @P2 BRA `(.L_x_1501) ;  /* 0x0000007400502947 */ /* 0x000fea0003800000 */
[----:B------:R-:W5:Y:S01]  /*2390*/  S2R R7, SR_CgaCtaId ;  /* 0x0000000000077919 */ /* 0x000f620000008800 */
[----:B------:R-:W-:Y:S01]  /*23a0*/  MOV R4, 0x400 ;  /* 0x0000040000047802 */ /* 0x000fe20000000f00 */
[----:B------:R-:W-:Y:S01]  /*23b0*/  BSSY.RECONVERGENT B1, `(.L_x_1502) ;  /* 0x0000016000017945 */ /* 0x000fe20003800200 */
[----:B-1----:R-:W-:Y:S02]  /*23c0*/  IMAD.MOV.U32 R18, RZ, RZ, R5 ;  /* 0x000000ffff127224 */ /* 0x002fe400078e0005 */
[----:B----4-:R-:W-:Y:S02]  /*23d0*/  IMAD.MOV.U32 R17, RZ, RZ, R9 ;  /* 0x000000ffff117224 */ /* 0x010fe400078e0009 */
[----:B--2---:R-:W-:Y:S01]  /*23e0*/  IMAD.MOV.U32 R16, RZ, RZ, R8 ;  /* 0x000000ffff107224 */ /* 0x004fe200078e0008 */
[----:B-----5:R-:W-:-:S05]  /*23f0*/  LEA R4, R7, R4, 0x18 ;  /* 0x0000000407047211 */ /* 0x020fca00078ec0ff */
[----:B0-----:R-:W0:Y:S04]  /*2400*/  LDS R6, [R4+0x28] ;  /* 0x0000280004067984 */ /* 0x001e280000000800 */
        /* <DEDUP_REMOVED lines=16> */
.L_x_1503:
[----:B------:R-:W-:Y:S05]  /*2510*/  BSYNC.RECONVERGENT B1 ;  /* 0x0000000000017941 */ /* 0x000fea0003800200 */
.L_x_1502:
[----:B---3--:R-:W0:Y:S01]  /*2520*/  LDS.64 R14, [R4+0x40] ;  /* 0x00004000040e7984 */ /* 0x008e220000000a00 */
        /* <DEDUP_REMOVED lines=8> */
[----:B------:R0:W1:Y:S04]  /*25b0*/  LDS R5, [R4+0xa8] ;  /* 0x0000a80004057984 */ /* 0x0000680000000800 */
        /* <DEDUP_REMOVED lines=18> */
.L_x_1505:
[----:B------:R-:W-:Y:S05]  /*26e0*/  BSYNC.RECONVERGENT B1 ;  /* 0x0000000000017941 */ /* 0x000fea0003800200 */
.L_x_1504:
        /* <DEDUP_REMOVED lines=18> */
.L_x_1507:
[----:B------:R-:W-:Y:S05]  /*2810*/  BSYNC.RECONVERGENT B1 ;  /* 0x0000000000017941 */ /* 0x000fea0003800200 */
.L_x_1506:
        /* <DEDUP_REMOVED lines=17> */
.L_x_1509:
[----:B------:R-:W-:Y:S05]  /*2930*/  BSYNC.RECONVERGENT B1 ;  /* 0x0000000000017941 */ /* 0x000fea0003800200 */
.L_x_1508:
        /* <DEDUP_REMOVED lines=16> */
.L_x_1511:
[----:B------:R-:W-:Y:S05]  /*2a40*/  BSYNC.RECONVERGENT B1 ;  /* 0x0000000000017941 */ /* 0x000fea0003800200 */
.L_x_1510:
        /* <DEDUP_REMOVED lines=17> */
.L_x_1513:
[----:B------:R-:W-:Y:S05]  /*2b60*/  BSYNC.RECONVERGENT B1 ;  /* 0x0000000000017941 */ /* 0x000fea0003800200 */
.L_x_1512:
        /* <DEDUP_REMOVED lines=18> */
.L_x_1515:
[----:B------:R-:W-:Y:S05]  /*2c90*/  BSYNC.RECONVERGENT B1 ;  /* 0x0000000000017941 */ /* 0x000fea0003800200 */
.L_x_1514:
        /* <DEDUP_REMOVED lines=26> */
.L_x_1517:
[----:B------:R-:W-:Y:S05]  /*2e40*/  BSYNC.RECONVERGENT B1 ;  /* 0x0000000000017941 */ /* 0x000fea0003800200 */
.L_x_1516:
        /* <DEDUP_REMOVED lines=16> */
.L_x_1519:
[----:B------:R-:W-:Y:S05]  /*2f50*/  BSYNC.RECONVERGENT B1 ;  /* 0x0000000000017941 */ /* 0x000fea0003800200 */
.L_x_1518:
        /* <DEDUP_REMOVED lines=17> */
.L_x_1521:
[----:B------:R-:W-:Y:S05]  /*3070*/  BSYNC.RECONVERGENT B1 ;  /* 0x0000000000017941 */ /* 0x000fea0003800200 */
.L_x_1520:
        /* <DEDUP_REMOVED lines=16> */
.L_x_1523:
[----:B------:R-:W-:Y:S05]  /*3180*/  BSYNC.RECONVERGENT B1 ;  /* 0x0000000000017941 */ /* 0x000fea0003800200 */
.L_x_1522:
        /* <DEDUP_REMOVED lines=17> */
.L_x_1525:
[----:B------:R-:W-:Y:S05]  /*32a0*/  BSYNC.RECONVERGENT B1 ;  /* 0x0000000000017941 */ /* 0x000fea0003800200 */
.L_x_1524:
        /* <DEDUP_REMOVED lines=18> */
.L_x_1527:
[----:B------:R-:W-:Y:S05]  /*33d0*/  BSYNC.RECONVERGENT B1 ;  /* 0x0000000000017941 */ /* 0x000fea0003800200 */
.L_x_1526:
        /* <DEDUP_REMOVED lines=18> */
.L_x_1478:
[----:B------:R-:W0:Y:S01]  /*3500*/  S2R R14, SR_LANEID ;  /* 0x00000000000e7919 */ /* 0x000e220000000000 */
[----:B------:R-:W-:Y:S01]  /*3510*/  LOP3.LUT R4, R7, 0x3e0, RZ, 0xc0, !PT ;  /* 0x000003e007047812 */ /* 0x000fe200078ec0ff */
[----:B------:R-:W-:Y:S01]  /*3520*/  BSSY.RECONVERGENT B1, `(.L_x_1528) ;  /* 0x0000036000017945 */ /* 0x000fe20003800200 */
[----:B------:R-:W-:Y:S02]  /*3530*/  IMAD.MOV.U32 R5, RZ, RZ, R12 ;  /* 0x000000ffff057224 */ /* 0x000fe400078e000c */
[----:B------:R-:W-:Y:S01]  /*3540*/  LOP3.LUT R2, RZ, R4, RZ, 0x33, !PT ;  /* 0x00000004ff027212 */ /* 0x000fe200078e33ff */
[----:B------:R-:W-:Y:S02]  /*3550*/  VIADD R3, R4, 0x20 ;  /* 0x0000002004037836 */ /* 0x000fe40000000000 */
[----:B------:R-:W-:Y:S02]  /*3560*/  IMAD.MOV.U32 R9, RZ, RZ, R13 ;  /* 0x000000ffff097224 */ /* 0x000fe400078e000d */
[----:B------:R-:W-:Y:S01]  /*3570*/  VIADD R2, R2, UR8 ;  /* 0x0000000802027c36 */ /* 0x000fe20008000000 */
[----:B------:R-:W-:Y:S01]  /*3580*/  ISETP.GT.AND P0, PT, R3, UR8, PT ;  /* 0x0000000803007c0c */ /* 0x000fe2000bf04270 */
        /* <DEDUP_REMOVED lines=32> */
.L_x_1531:
[----:B------:R-:W-:Y:S05]  /*3790*/  BSYNC.RECONVERGENT B2 ;  /* 0x0000000000027941 */ /* 0x000fea0003800200 */
.L_x_1530:
        /* <DEDUP_REMOVED lines=14> */
.L_x_1529:
[----:B------:R-:W-:Y:S05]  /*3880*/  BSYNC.RECONVERGENT B1 ;  /* 0x0000000000017941 */ /* 0x000fea0003800200 */
.L_x_1528:
        /* <DEDUP_REMOVED lines=8> */
[----:B0-----:R0:W0:Y:S04]  /*3910*/  SHFL.DOWN PT, R21, R8, 0x2, R16 ;  /* 0x0840000008157989 */ /* 0x00102800000e0010 */
[----:B----4-:R4:W0:Y:S04]  /*3920*/  SHFL.DOWN PT, R18, R17, 0x2, R16 ;  /* 0x0840000011127989 */ /* 0x01082800000e0010 */
[----:B------:R4:W0:Y:S04]  /*3930*/  SHFL.DOWN PT, R20, R15, 0x2, R16 ;  /* 0x084000000f147989 */ /* 0x00082800000e0010 */
[----:B------:R4:W0:Y:S01]  /*3940*/  SHFL.DOWN PT, R22, R3, 0x2, R16 ;  /* 0x0840000003167989 */ /* 0x00082200000e0010 */
[----:B------:R-:W-:Y:S05]  /*3950*/  @P0 BRA `(.L_x_1533) ;  /* 0x0000000000ac0947 */ /* 0x000fea0003800000 */
[----:B--2---:R-:W-:Y:S01]  /*3960*/  FSETP.GEU.AND P0, PT, R5, R10, PT ;  /* 0x0000000a0500720b */ /* 0x004fe20003f0e000 */
[----:B------:R-:W-:Y:S01]  /*3970*/  BSSY.RECONVERGENT B2, `(.L_x_1534) ;  /* 0x0000012000027945 */ /* 0x000fe20003800200 */
[----:B0-----:R-:W-:Y:S01]  /*3980*/  FSETP.GEU.AND P2, PT, R17, R18, PT ;  /* 0x000000121100720b */ /* 0x001fe20003f4e000 */
[----:B------:R-:W-:Y:S02]  /*3990*/  IMAD.MOV.U32 R0, RZ, RZ, R5 ;  /* 0x000000ffff007224 */ /* 0x000fe400078e0005 */
[----:B---3--:R-:W-:Y:S02]  /*39a0*/  IMAD.MOV.U32 R2, RZ, RZ, R9 ;  /* 0x000000ffff027224 */ /* 0x008fe400078e0009 */
        /* <DEDUP_REMOVED lines=14> */
.L_x_1535:
[----:B------:R-:W-:Y:S05]  /*3a90*/  BSYNC.RECONVERGENT B2 ;  /* 0x0000000000027941 */ /* 0x000fea0003800200 */
.L_x_1534:
        /* <DEDUP_REMOVED lines=23> */
.L_x_1533:
[----:B------:R-:W-:Y:S05]  /*3c10*/  BSYNC.RECONVERGENT B1 ;  /* 0x0000000000017941 */ /* 0x000fea0003800200 */
.L_x_1532:
[----:B----4-:R-:W-:Y:S01]  /*3c20*/  VIADD R3, R14, 0x4 ;  /* 0x000000040e037836 */ /* 0x010fe20000000000 */
[----:B--2---:R2:W4:Y:S01]  /*3c30*/  SHFL.DOWN PT, R10, R5, 0x4, R16 ;  /* 0x08800000050a7989 */ /* 0x00452200000e0010 */
[----:B------:R-:W-:Y:S01]  /*3c40*/  BSSY.RECONVERGENT B1, `(.L_x_1536) ;  /* 0x0000036000017945 */ /* 0x000fe20003800200 */
[----:B------:R-:W-:Y:S02]  /*3c50*/  IMAD.MOV.U32 R17, RZ, RZ, R19 ;  /* 0x000000ffff117224 */ /* 0x000fe400078e0013 */
[----:B------:R-:W-:Y:S01]  /*3c60*/  ISETP.GT.AND P0, PT, R3, R16, PT ;  /* 0x000000100300720c */ /* 0x000fe20003f04270 */
[----:B-1----:R2:W1:Y:S01]  /*3c70*/  SHFL.DOWN PT, R12, R9, 0x4, R16 ;  /* 0x08800000090c7989 */ /* 0x00246200000e0010 */
[----:B------:R-:W-:Y:S02]  /*3c80*/  IMAD.MOV.U32 R15, RZ, RZ, R13 ;  /* 0x000000ffff0f7224 */ /* 0x000fe400078e000d */
[----:B------:R-:W-:Y:S01]  /*3c90*/  IMAD.MOV.U32 R3, RZ, RZ, R11 ;  /* 0x000000ffff037224 */ /* 0x000fe200078e000b */
[----:B0-----:R2:W0:Y:S04]  /*3ca0*/  SHFL.DOWN PT, R21, R8, 0x4, R16 ;  /* 0x0880000008157989 */ /* 0x00142800000e0010 */
[----:B------:R2:W0:Y:S04]  /*3cb0*/  SHFL.DOWN PT, R18, R19, 0x4, R16 ;  /* 0x0880000013127989 */ /* 0x00042800000e0010 */
[----:B------:R2:W0:Y:S04]  /*3cc0*/  SHFL.DOWN PT, R20, R13, 0x4, R16 ;  /* 0x088000000d147989 */ /* 0x00042800000e0010 */
[----:B------:R2:W0:Y:S01]  /*3cd0*/  SHFL.DOWN PT, R22, R11, 0x4, R16 ;  /* 0x088000000b167989 */ /* 0x00042200000e0010 */
[----:B------:R-:W-:Y:S05]  /*3ce0*/  @P0 BRA `(.L_x_1537) ;  /* 0x0000000000ac0947 */ /* 0x000fea0003800000 */
[----:B----4-:R-:W-:Y:S01]  /*3cf0*/  FSETP.GEU.AND P0, PT, R5, R10, PT ;  /* 0x0000000a0500720b */ /* 0x010fe20003f0e000 */
        /* <DEDUP_REMOVED lines=18> */
.L_x_1539:
[----:B------:R-:W-:Y:S05]  /*3e20*/  BSYNC.RECONVERGENT B2 ;  /* 0x0000000000027941 */ /* 0x000fea0003800200 */
.L_x_1538:
        /* <DEDUP_REMOVED lines=23> */
.L_x_1537:
[----:B------:R-:W-:Y:S05]  /*3fa0*/  BSYNC.RECONVERGENT B1 ;  /* 0x0000000000017941 */ /* 0x000fea0003800200 */
.L_x_1536:
[----:B--2---:R-:W-:Y:S01]  /*3fb0*/  VIADD R11, R14, 0x8 ;  /* 0x000000080e0b7836 */ /* 0x004fe20000000000 */
[----:B----4-:R2:W4:Y:S01]  /*3fc0*/  SHFL.DOWN PT, R10, R5, 0x8, R16 ;  /* 0x09000000050a7989 */ /* 0x01052200000e0010 */
        /* <DEDUP_REMOVED lines=30> */
.L_x_1543:
[----:B------:R-:W-:Y:S05]  /*41b0*/  BSYNC.RECONVERGENT B2 ;  /* 0x0000000000027941 */ /* 0x000fea0003800200 */
.L_x_1542:
        /* <DEDUP_REMOVED lines=23> */
.L_x_1541:
[----:B------:R-:W-:Y:S05]  /*4330*/  BSYNC.RECONVERGENT B1 ;  /* 0x0000000000017941 */ /* 0x000fea0003800200 */
.L_x_1540:
[----:B--2---:R-:W-:Y:S01]  /*4340*/  VIADD R3, R14, 0x10 ;  /* 0x000000100e037836 */ /* 0x004fe20000000000 */
[----:B0-----:R0:W2:Y:S01]  /*4350*/  SHFL.DOWN PT, R18, R5, 0x10, R16 ;  /* 0x0a00000005127989 */ /* 0x0010a200000e0010 */
[----:B------:R-:W-:Y:S01]  /*4360*/  BSSY.RECONVERGENT B1, `(.L_x_1544) ;  /* 0x0000036000017945 */ /* 0x000fe20003800200 */
[----:B------:R-:W-:Y:S02]  /*4370*/  IMAD.MOV.U32 R0, RZ, RZ, R19 ;  /* 0x000000ffff007224 */ /* 0x000fe400078e0013 */
[----:B------:R-:W-:Y:S01]  /*4380*/  ISETP.GT.AND P0, PT, R3, R16, PT ;  /* 0x000000100300720c */ /* 0x000fe20003f04270 */
[----:B------:R0:W0:Y:S01]  /*4390*/  SHFL.DOWN PT, R20, R9, 0x10, R16 ;  /* 0x0a00000009147989 */ /* 0x00002200000e0010 */
[----:B---3--:R-:W-:Y:S02]  /*43a0*/  IMAD.MOV.U32 R2, RZ, RZ, R13 ;  /* 0x000000ffff027224 */ /* 0x008fe400078e000d */
[----:B------:R-:W-:Y:S01]  /*43b0*/  IMAD.MOV.U32 R3, RZ, RZ, R11 ;  /* 0x000000ffff037224 */ /* 0x000fe200078e000b */
[----:B------:R3:W0:Y:S04]  /*43c0*/  SHFL.DOWN PT, R15, R8, 0x10, R16 ;  /* 0x0a000000080f7989 */ /* 0x00062800000e0010 */
[----:B------:R3:W0:Y:S04]  /*43d0*/  SHFL.DOWN PT, R22, R19, 0x10, R16 ;  /* 0x0a00000013167989 */ /* 0x00062800000e0010 */
[----:B------:R3:W0:Y:S04]  /*43e0*/  SHFL.DOWN PT, R24, R13, 0x10, R16 ;  /* 0x0a0000000d187989 */ /* 0x00062800000e0010 */
[----:B------:R3:W0:Y:S01]  /*43f0*/  SHFL.DOWN PT, R26, R11, 0x10, R16 ;  /* 0x0a0000000b1a7989 */ /* 0x00062200000e0010 */
[----:B------:R-:W-:Y:S05]  /*4400*/  @P0 BRA `(.L_x_1545) ;  /* 0x0000000000ac0947 */ /* 0x000fea0003800000 */
[----:B--2---:R-:W-:Y:S01]  /*4410*/  FSETP.GEU.AND P0, PT, R5, R18, PT ;  /* 0x000000120500720b */ /* 0x004fe20003f0e000 */
[----:B------:R-:W-:Y:S01]  /*4420*/  BSSY.RECONVERGENT B2, `(.L_x_1546) ;  /* 0x0000012000027945 */ /* 0x000fe20003800200 */
[----:B0-----:R-:W-:Y:S01]  /*4430*/  FSETP.GEU.AND P2, PT, R19, R22, PT ;  /* 0x000000161300720b */ /* 0x001fe20003f4e000 */
[----:B------:R-:W-:Y:S02]  /*4440*/  IMAD.MOV.U32 R6, RZ, RZ, R5 ;  /* 0x000000ffff067224 */ /* 0x000fe400078e0005 */
[----:B----4-:R-:W-:Y:S02]  /*4450*/  IMAD.MOV.U32 R10, RZ, RZ, R9 ;  /* 0x000000ffff0a7224 */ /* 0x010fe400078e0009 */
[----:B------:R-:W-:Y:S02]  /*4460*/  IMAD.MOV.U32 R0, RZ, RZ, R22 ;  /* 0x000000ffff007224 */ /* 0x000fe400078e0016 */
[----:B-1----:R-:W-:-:S04]  /*4470*/  IMAD.MOV.U32 R12, RZ, RZ, R8 ;  /* 0x000000ffff0c7224 */ /* 0x002fc800078e0008 */
        /* <DEDUP_REMOVED lines=12> */
.L_x_1547:
[----:B------:R-:W-:Y:S05]  /*4540*/  BSYNC.RECONVERGENT B2 ;  /* 0x0000000000027941 */ /* 0x000fea0003800200 */
.L_x_1546:
[----:B------:R-:W-:Y:S02]  /*4550*/  IMAD.MOV.U32 R2, RZ, RZ, R24 ;  /* 0x000000ffff027224 */ /* 0x000fe400078e0018 */
[----:B------:R-:W-:Y:S02]  /*4560*/  IMAD.MOV.U32 R3, RZ, RZ, R26 ;  /* 0x000000ffff037224 */ /* 0x000fe400078e001a */
        /* <DEDUP_REMOVED lines=21> */
.L_x_1545:
[----:B------:R-:W-:Y:S05]  /*46c0*/  BSYNC.RECONVERGENT B1 ;  /* 0x0000000000017941 */ /* 0x000fea0003800200 */
.L_x_1544:
[----:B------:R-:W-:Y:S01]  /*46d0*/  ISETP.NE.AND P0, PT, R14, RZ, PT ;  /* 0x000000ff0e00720c */ /* 0x000fe20003f05270 */
[----:B------:R-:W-:-:S12]  /*46e0*/  BSSY.RECONVERGENT B1, `(.L_x_1548) ;  /* 0x000000b000017945 */ /* 0x000fd80003800200 */
[----:B------:R-:W-:Y:S05]  /*46f0*/  @P0 BRA `(.L_x_1549) ;  /* 0x0000000000240947 */ /* 0x000fea0003800000 */
[----:B------:R-:W5:Y:S01]  /*4700*/  S2UR UR5, SR_CgaCtaId ;  /* 0x00000000000579c3 */ /* 0x000f620000008800 */
[----:B------:R-:W-:Y:S01]  /*4710*/  UMOV UR4, 0x400 ;  /* 0x0000040000047882 */ /* 0x000fe20000000000 */
[----:B----4-:R-:W-:Y:S02]  /*4720*/  IMAD.MOV.U32 R10, RZ, RZ, R9 ;  /* 0x000000ffff0a7224 */ /* 0x010fe400078e0009 */
[----:B---3--:R-:W-:Y:S01]  /*4730*/  IMAD.MOV.U32 R11, RZ, RZ, R8 ;  /* 0x000000ffff0b7224 */ /* 0x008fe200078e0008 */
[----:B-----5:R-:W-:-:S09]  /*4740*/  ULEA UR4, UR5, UR4, 0x18 ;  /* 0x0000000405047291 */ /* 0x020fd2000f8ec0ff */
[----:B------:R3:W-:Y:S04]  /*4750*/  STS.64 [R4+UR4+0x10], R10 ;  /* 0x0000100a04007988 */ /* 0x0007e80008000a04 */
[----:B------:R3:W-:Y:S04]  /*4760*/  STS.64 [R4+UR4+0x20], R2 ;  /* 0x0000200204007988 */ /* 0x0007e80008000a04 */
[----:B------:R3:W-:Y:S04]  /*4770*/  STS [R4+UR4+0x8], R5 ;  /* 0x0000080504007988 */ /* 0x0007e80008000804 */
[----:B------:R3:W-:Y:S02]  /*4780*/  STS [R4+UR4+0x18], R0 ;  /* 0x0000180004007988 */ /* 0x0007e40008000804 */
.L_x_1549:
[----:B------:R-:W-:Y:S05]  /*4790*/  BSYNC.RECONVERGENT B1 ;  /* 0x0000000000017941 */ /* 0x000fea0003800200 */
.L_x_1548:
[----:B------:R-:W-:Y:S01]  /*47a0*/  BAR.SYNC.DEFER_BLOCKING 0x0 ;  /* 0x0000000000007b1d */ /* 0x000fe20000010000 */
[----:B------:R-:W-:-:S13]  /*47b0*/  ISETP.NE.AND P2, PT, R7, RZ, PT ;  /* 0x000000ff0700720c */ /* 0x000fda0003f45270 */
[----:B------:R-:W-:Y:S05]  /*47c0*/  @P2 BRA `(.L_x_1501) ;  /* 0x0000005000402947 */ /* 0x000fea0003800000 */
[----:B------:R-:W-:Y:S01]  /*47d0*/  UISETP.GE.AND UP0, UPT, UR8, 0x21, UPT ;  /* 0x000000210800788c */ /* 0x000fe2000bf06270 */
[----:B---3--:R-:W-:Y:S02]  /*47e0*/  IMAD.MOV.U32 R4, RZ, RZ, R5 ;  /* 0x000000ffff047224 */ /* 0x008fe400078e0005 */
[----:B------:R-:W-:Y:S02]  /*47f0*/  IMAD.MOV.U32 R13, RZ, RZ, R9 ;  /* 0x000000ffff0d7224 */ /* 0x000fe400078e0009 */
[----:B-1----:R-:W-:Y:S02]  /*4800*/  IMAD.MOV.U32 R12, RZ, RZ, R8 ;  /* 0x000000ffff0c7224 */ /* 0x002fe400078e0008 */
[----:B------:R-:W-:Y:S02]  /*4810*/  IMAD.MOV.U32 R14, RZ, RZ, R0 ;  /* 0x000000ffff0e7224 */ /* 0x000fe400078e0000 */
[----:B------:R-:W-:Y:S02]  /*4820*/  IMAD.MOV.U32 R6, RZ, RZ, R2 ;  /* 0x000000ffff067224 */ /* 0x000fe400078e0002 */
[----:B------:R-:W-:Y:S01]  /*4830*/  IMAD.MOV.U32 R7, RZ, RZ, R3 ;  /* 0x000000ffff077224 */ /* 0x000fe200078e0003 */
[----:B------:R-:W-:Y:S06]  /*4840*/  BRA.U !UP0, `(.L_x_1550) ;  /* 0x0000000108b47547 */ /* 0x000fec000b800000 */
        /* <DEDUP_REMOVED lines=8> */
[----:B0-----:R-:W0:Y:S04]  /*48d0*/  LDS R15, [R7+0x38] ;  /* 0x00003800070f7984 */ /* 0x001e280000000800 */
[----:B----4-:R3:W4:Y:S01]  /*48e0*/  LDS.64 R10, [R7+0x40] ;  /* 0x00004000070a7984 */ /* 0x0107220000000a00 */
[----:B-1----:R-:W-:Y:S02]  /*48f0*/  FSETP.GEU.AND P0, PT, R5, R6, PT ;  /* 0x000000060500720b */ /* 0x002fe40003f0e000 */
[----:B0-----:R-:W-:-:S11]  /*4900*/  FSETP.GEU.AND P3, PT, R0, R15, PT ;  /* 0x0000000f0000720b */ /* 0x001fd60003f6e000 */
[----:B---34-:R-:W-:Y:S05]  /*4910*/  @!P0 BRA `(.L_x_1552) ;  /* 0x0000000000308947 */ /* 0x018fea0003800000 */
        /* <DEDUP_REMOVED lines=12> */
.L_x_1552:
[----:B------:R-:W-:Y:S05]  /*49e0*/  BSYNC.RECONVERGENT B1 ;  /* 0x0000000000017941 */ /* 0x000fea0003800200 */
.L_x_1551:
        /* <DEDUP_REMOVED lines=18> */
.L_x_1553:
[----:B------:R-:W-:Y:S05]  /*4b10*/  BSYNC.RECONVERGENT B1 ;  /* 0x0000000000017941 */ /* 0x000fea0003800200 */
.L_x_1550:
[----:B------:R-:W-:Y:S01]  /*4b20*/  UISETP.GE.AND UP0, UPT, UR8, 0x41, UPT ;  /* 0x000000410800788c */ /* 0x000fe2000bf06270 */
[----:B------:R-:W-:Y:S02]  /*4b30*/  IMAD.MOV.U32 R8, RZ, RZ, R4 ;  /* 0x000000ffff087224 */ /* 0x000fe400078e0004 */
[----:B0-----:R-:W-:Y:S02]  /*4b40*/  IMAD.MOV.U32 R5, RZ, RZ, R13 ;  /* 0x000000ffff057224 */ /* 0x001fe400078e000d */
[----:B------:R-:W-:Y:S02]  /*4b50*/  IMAD.MOV.U32 R0, RZ, RZ, R12 ;  /* 0x000000ffff007224 */ /* 0x000fe400078e000c */
[----:B------:R-:W-:Y:S02]  /*4b60*/  IMAD.MOV.U32 R9, RZ, RZ, R14 ;  /* 0x000000ffff097224 */ /* 0x000fe400078e000e */
[----:B------:R-:W-:Y:S02]  /*4b70*/  IMAD.MOV.U32 R11, RZ, RZ, R6 ;  /* 0x000000ffff0b7224 */ /* 0x000fe400078e0006 */
[----:B----4-:R-:W-:Y:S01]  /*4b80*/  IMAD.MOV.U32 R10, RZ, RZ, R7 ;  /* 0x000000ffff0a7224 */ /* 0x010fe200078e0007 */
        /* <DEDUP_REMOVED lines=9> */
[----:B------:R-:W1:Y:S04]  /*4c20*/  LDS R15, [R10+0x58] ;  /* 0x000058000a0f7984 */ /* 0x000e680000000800 */
[----:B------:R3:W4:Y:S01]  /*4c30*/  LDS.64 R2, [R10+0x60] ;  /* 0x000060000a027984 */ /* 0x0007220000000a00 */
[----:B0-----:R-:W-:Y:S02]  /*4c40*/  FSETP.GEU.AND P0, PT, R4, R9, PT ;  /* 0x000000090400720b */ /* 0x001fe40003f0e000 */
[----:B-1----:R-:W-:-:S11]  /*4c50*/  FSETP.GEU.AND P3, PT, R14, R15, PT ;  /* 0x0000000f0e00720b */ /* 0x002fd60003f6e000 */
[----:B---34-:R-:W-:Y:S05]  /*4c60*/  @!P0 BRA `(.L_x_1556) ;  /* 0x0000000000308947 */ /* 0x018fea0003800000 */
        /* <DEDUP_REMOVED lines=12> */
.L_x_1556:
[----:B------:R-:W-:Y:S05]  /*4d30*/  BSYNC.RECONVERGENT B1 ;  /* 0x0000000000017941 */ /* 0x000fea0003800200 */
.L_x_1555:
        /* <DEDUP_REMOVED lines=18> */
.L_x_1557:
[----:B------:R-:W-:Y:S05]  /*4e60*/  BSYNC.RECONVERGENT B1 ;  /* 0x0000000000017941 */ /* 0x000fea0003800200 */
.L_x_1554:
        /* <DEDUP_REMOVED lines=33> */
.L_x_1560:
[----:B------:R-:W-:Y:S05]  /*5080*/  BSYNC.RECONVERGENT B1 ;  /* 0x0000000000017941 */ /* 0x000fea0003800200 */
.L_x_1559:
        /* <DEDUP_REMOVED lines=18> */
.L_x_1561:
[----:B------:R-:W-:Y:S05]  /*51b0*/  BSYNC.RECONVERGENT B1 ;  /* 0x0000000000017941 */ /* 0x000fea0003800200 */
.L_x_1558:
        /* <DEDUP_REMOVED lines=33> */
.L_x_1564:
[----:B------:R-:W-:Y:S05]  /*53d0*/  BSYNC.RECONVERGENT B1 ;  /* 0x0000000000017941 */ /* 0x000fea0003800200 */
.L_x_1563:
        /* <DEDUP_REMOVED lines=18> */
.L_x_1565:
[----:B------:R-:W-:Y:S05]  /*5500*/  BSYNC.RECONVERGENT B1 ;  /* 0x0000000000017941 */ /* 0x000fea0003800200 */
.L_x_1562:
        /* <DEDUP_REMOVED lines=33> */
.L_x_1568:
[----:B------:R-:W-:Y:S05]  /*5720*/  BSYNC.RECONVERGENT B1 ;  /* 0x0000000000017941 */ /* 0x000fea0003800200 */
.L_x_1567:
        /* <DEDUP_REMOVED lines=18> */
.L_x_1569:
[----:B------:R-:W-:Y:S05]  /*5850*/  BSYNC.RECONVERGENT B1 ;  /* 0x0000000000017941 */ /* 0x000fea0003800200 */
.L_x_1566:
[----:B------:R-:W-:Y:S01]  /*5860*/  UISETP.GE.AND UP0, UPT, UR8, 0xc1, UPT ;  /* 0x000000c10800788c */ /* 0x000fe2000bf06270 */
[----:B------:R-:W-:Y:S02]  /*5870*/  IMAD.MOV.U32 R12, RZ, RZ, R6 ;  /* 0x000000ffff0c7224 */ /* 0x000fe400078e0006 */
[----:B------:R-:W-:Y:S02]  /*5880*/  IMAD.MOV.U32 R11, RZ, RZ, R7 ;  /* 0x000000ffff0b7224 */ /* 0x000fe400078e0007 */
[----:B------:R-:W-:Y:S02]  /*5890*/  IMAD.MOV.U32 R10, RZ, RZ, R4 ;  /* 0x000000ffff0a7224 */ /* 0x000fe400078e0004 */
[----:B------:R-:W-:Y:S02]  /*58a0*/  IMAD.MOV.U32 R16, RZ, RZ, R13 ;  /* 0x000000ffff107224 */ /* 0x000fe400078e000d */
[----:B------:R-:W-:Y:S02]  /*58b0*/  IMAD.MOV.U32 R17, RZ, RZ, R15 ;  /* 0x000000ffff117224 */ /* 0x000fe400078e000f */
[----:B--2---:R-:W-:Y:S01]  /*58c0*/  IMAD.MOV.U32 R18, RZ, RZ, R14 ;  /* 0x000000ffff127224 */ /* 0x004fe200078e000e */
        /* <DEDUP_REMOVED lines=26> */
.L_x_1572:
[----:B------:R-:W-:Y:S05]  /*5a70*/  BSYNC.RECONVERGENT B1 ;  /* 0x0000000000017941 */ /* 0x000fea0003800200 */
.L_x_1571:
        /* <DEDUP_REMOVED lines=18> */
.L_x_1573:
[----:B------:R-:W-:Y:S05]  /*5ba0*/  BSYNC.RECONVERGENT B1 ;  /* 0x0000000000017941 */ /* 0x000fea0003800200 */
.L_x_1570:
        /* <DEDUP_REMOVED lines=33> */
.L_x_1575:
[----:B------:R-:W-:Y:S05]  /*5dc0*/  BSYNC.RECONVERGENT B1 ;  /* 0x0000000000017941 */ /* 0x000fea0003800200 */
.L_x_1574:
        /* <DEDUP_REMOVED lines=19> */
.L_x_1451:
[----:B------:R-:W1:Y:S01]  /*5f00*/  S2R R4, SR_TID.X ;  /* 0x0000000000047919 */ /* 0x000e620000002100 */
[----:B------:R-:W1:Y:S01]  /*5f10*/  LDC.64 R2, c[0x0][0x380] ;  /* 0x0000e000ff027b82 */ /* 0x000e620000000a00 */
[----:B------:R-:W2:Y:S01]  /*5f20*/  LDCU.64 UR8, c[0x0][0x388] ;  /* 0x00007100ff0877ac */ /* 0x000ea20008000a00 */
[----:B-1----:R-:W-:-:S05]  /*5f30*/  IMAD.WIDE.U32 R2, R4, 0x4, R2 ;  /* 0x0000000404027825 */ /* 0x002fca00078e0002 */
[----:B0-----:R-:W3:Y:S04]  /*5f40*/  LDG.E R0, desc[UR6][R2.64] ;  /* 0x0000000602007981 */ /* 0x001ee8000c1e1900 */
[----:B------:R-:W3:Y:S01]  /*5f50*/  LDG.E R9, desc[UR6][R2.64+0x400] ;  /* 0x0004000602097981 */ /* 0x000ee2000c1e1900 */
[----:B--2---:R-:W-:Y:S01]  /*5f60*/  IADD3 R7, P2, PT, R4, UR8, RZ ;  /* 0x0000000804077c10 */ /* 0x004fe2000ff5e0ff */
[----:B------:R-:W-:Y:S01]  /*5f70*/  UISETP.GE.U32.AND UP0, UPT, UR4, 0x400, UPT ;  /* 0x000004000400788c */ /* 0x000fe2000bf06070 */
[----:B------:R-:W-:Y:S02]  /*5f80*/  IMAD.MOV.U32 R13, RZ, RZ, 0x200 ;  /* 0x00000200ff0d7424 */ /* 0x000fe400078e00ff */
[----:B------:R-:W-:Y:S01]  /*5f90*/  IMAD.MOV.U32 R12, RZ, RZ, RZ ;  /* 0x000000ffff0c7224 */ /* 0x000fe200078e00ff */
[----:B------:R-:W-:Y:S01]  /*5fa0*/  UISETP.GE.U32.AND.EX UP0, UPT, UR5, URZ, UPT, UP0 ;  /* 0x000000ff0500728c */ /* 0x000fe2000bf06100 */
[----:B------:R-:W-:Y:S01]  /*5fb0*/  IMAD.X R6, RZ, RZ, UR9, P2 ;  /* 0x00000009ff067e24 */ /* 0x000fe200090e06ff */
[----:B------:R-:W-:-:S05]  /*5fc0*/  IADD3 R14, P2, PT, R7, 0x100, RZ ;  /* 0x00000100070e7810 */ /* 0x000fca0007f5e0ff */
[----:B------:R-:W-:Y:S01]  /*5fd0*/  IMAD.X R15, RZ, RZ, R6, P2 ;  /* 0x000000ffff0f7224 */ /* 0x000fe200010e0606 */
[CC--:B---3--:R-:W-:Y:S02]  /*5fe0*/  FSETP.GEU.AND P1, PT, R9.reuse, R0.reuse, PT ;  /* 0x000000000900720b */ /* 0x0c8fe40003f2e000 */
[CC--:B------:R-:W-:Y:S02]  /*5ff0*/  FSETP.GEU.AND P0, PT, R0.reuse, R9.reuse, PT ;  /* 0x000000090000720b */ /* 0x0c0fe40003f0e000 */
[----:B------:R-:W-:Y:S02]  /*6000*/  FSEL R5, R9, R0, !P1 ;  /* 0x0000000009057208 */ /* 0x000fe40004800000 */
[----:B------:R-:W-:Y:S02]  /*6010*/  FSEL R0, R0, R9, P0 ;  /* 0x0000000900007208 */ /* 0x000fe40000000000 */
[----:B------:R-:W-:Y:S02]  /*6020*/  SEL R9, R14, R7, !P1 ;  /* 0x000000070e097207 */ /* 0x000fe40004800000 */
[----:B------:R-:W-:-:S02]  /*6030*/  SEL R8, R15, R6, !P1 ;  /* 0x000000060f087207 */ /* 0x000fc40004800000 */
[----:B------:R-:W-:Y:S02]  /*6040*/  SEL R14, R7, R14, P0 ;  /* 0x0000000e070e7207 */ /* 0x000fe40000000000 */
[----:B------:R-:W-:Y:S01]  /*6050*/  SEL R15, R6, R15, P0 ;  /* 0x0000000f060f7207 */ /* 0x000fe20000000000 */
[----:B------:R-:W-:Y:S06]  /*6060*/  BRA.U !UP0, `(.L_x_1576) ;  /* 0x0000000508387547 */ /* 0x000fec000b800000 */
[----:B------:R-:W-:Y:S01]  /*6070*/  IMAD.MOV.U32 R12, RZ, RZ, R0 ;  /* 0x000000ffff0c7224 */ /* 0x000fe200078e0000 */
[----:B------:R-:W0:Y:S01]  /*6080*/  LDCU.64 UR4, c[0x0][0x3a0] ;  /* 0x00007400ff0477ac */ /* 0x000e220008000a00 */
[----:B------:R-:W-:Y:S02]  /*6090*/  IMAD.MOV.U32 R23, RZ, RZ, R14 ;  /* 0x000000ffff177224 */ /* 0x000fe400078e000e */
[----:B------:R-:W-:Y:S02]  /*60a0*/  IMAD.MOV.U32 R20, RZ, RZ, R15 ;  /* 0x000000ffff147224 */ /* 0x000fe400078e000f */
[----:B------:R-:W-:Y:S02]  /*60b0*/  IMAD.MOV.U32 R25, RZ, RZ, 0x200 ;  /* 0x00000200ff197424 */ /* 0x000fe400078e00ff */
[----:B------:R-:W-:-:S07]  /*60c0*/  IMAD.MOV.U32 R27, RZ, RZ, RZ ;  /* 0x000000ffff1b7224 */ /* 0x000fce00078e00ff */
.L_x_1581:
[----:B------:R-:W-:-:S04]  /*60d0*/  LEA R10, P0, R25, R2, 0x2 ;  /* 0x00000002190a7211 */ /* 0x000fc800078010ff */
[----:B------:R-:W-:-:S05]  /*60e0*/  LEA.HI.X R11, R25, R3, R27, 0x2, P0 ;  /* 0x00000003190b7211 */ /* 0x000fca00000f141b */
[----:B------:R-:W2:Y:S04]  /*60f0*/  LDG.E R13, desc[UR6][R10.64] ;  /* 0x000000060a0d7981 */ /* 0x000ea8000c1e1900 */
[----:B------:R1:W5:Y:S01]  /*6100*/  LDG.E R0, desc[UR6][R10.64+0x400] ;  /* 0x000400060a007981 */ /* 0x000362000c1e1900 */
[----:B------:R-:W-:Y:S01]  /*6110*/  IADD3 R18, P0, PT, R25, R7, RZ ;  /* 0x0000000719127210 */ /* 0x000fe20007f1e0ff */
[----:B------:R-:W-:Y:S01]  /*6120*/  BSSY.RECONVERGENT B1, `(.L_x_1577) ;  /* 0x0000016000017945 */ /* 0x000fe20003800200 */
[----:B------:R-:W-:Y:S02]  /*6130*/  IMAD.MOV.U32 R17, RZ, RZ, R5 ;  /* 0x000000ffff117224 */ /* 0x000fe400078e0005 */
[----:B------:R-:W-:Y:S02]  /*6140*/  IMAD.MOV.U32 R19, RZ, RZ, R9 ;  /* 0x000000ffff137224 */ /* 0x000fe400078e0009 */
[----:B------:R-:W-:-:S02]  /*6150*/  IMAD.X R21, R27, 0x1, R6, P0 ;  /* 0x000000011b157824 */ /* 0x000fc400000e0606 */
[----:B------:R-:W-:Y:S01]  /*6160*/  IMAD.MOV.U32 R16, RZ, RZ, R8 ;  /* 0x000000ffff107224 */ /* 0x000fe200078e0008 */
[-C--:B--2---:R-:W-:Y:S02]  /*6170*/  FSETP.GEU.AND P3, PT, R12, R13.reuse, PT ;  /* 0x0000000d0c00720b */ /* 0x084fe40003f6e000 */
[----:B------:R-:W-:-:S11]  /*6180*/  FSETP.GEU.AND P1, PT, R5, R13, PT ;  /* 0x0000000d0500720b */ /* 0x000fd60003f2e000 */
[----:B------:R-:W-:-:S04]  /*6190*/  @P3 ISETP.GE.U32.AND P0, PT, R23, R18, PT ;  /* 0x000000121700320c */ /* 0x000fc80003f06070 */
[----:B------:R-:W-:-:S04]  /*61a0*/  @P3 ISETP.GE.AND.EX P0, PT, R20, R21, PT, P0 ;  /* 0x000000151400320c */ /* 0x000fc80003f06300 */
[----:B------:R-:W-:Y:S01]  /*61b0*/  @P3 FSETP.LT.OR P0, PT, R13, R12, !P0 ;  /* 0x0000000c0d00320b */ /* 0x000fe20004701400 */
[----:B-1----:R-:W-:-:S12]  /*61c0*/  @!P1 BRA `(.L_x_1578) ;  /* 0x00000000002c9947 */ /* 0x002fd80003800000 */
        /* <DEDUP_REMOVED lines=11> */
.L_x_1578:
[----:B0-----:R-:W-:Y:S05]  /*6280*/  BSYNC.RECONVERGENT B1 ;  /* 0x0000000000017941 */ /* 0x001fea0003800200 */
.L_x_1577:
        /* <DEDUP_REMOVED lines=8> */
[----:B------:R-:W-:Y:S01]  /*6310*/  @P3 SEL R21, R20, R21, P0 ;  /* 0x0000001514153207 */ /* 0x000fe20000000000 */
[----:B------:R-:W-:-:S04]  /*6320*/  IMAD.MOV.U32 R8, RZ, RZ, R16 ;  /* 0x000000ffff087224 */ /* 0x000fc800078e0010 */
        /* <DEDUP_REMOVED lines=12> */
.L_x_1580:
[----:B------:R-:W-:Y:S05]  /*63f0*/  BSYNC.RECONVERGENT B1 ;  /* 0x0000000000017941 */ /* 0x000fea0003800200 */
.L_x_1579:
[----:B------:R-:W-:Y:S02]  /*6400*/  FSETP.GEU.AND P2, PT, R13, R0, PT ;  /* 0x000000000d00720b */ /* 0x000fe40003f4e000 */
[C---:B------:R-:W-:Y:S02]  /*6410*/  IADD3 R11, P4, PT, R25.reuse, 0x400, RZ ;  /* 0x00000400190b7810 */ /* 0x040fe40007f9e0ff */
[----:B------:R-:W-:Y:S02]  /*6420*/  IADD3 R10, P3, PT, R25, 0x200, RZ ;  /* 0x00000200190a7810 */ /* 0x000fe40007f7e0ff */
[----:B------:R-:W-:Y:S01]  /*6430*/  ISETP.GT.U32.AND P0, PT, R11, UR4, PT ;  /* 0x000000040b007c0c */ /* 0x000fe2000bf04070 */
[--C-:B------:R-:W-:Y:S02]  /*6440*/  IMAD.X R12, RZ, RZ, R27.reuse, P4 ;  /* 0x000000ffff0c7224 */ /* 0x100fe400020e061b */
[----:B------:R-:W-:Y:S02]  /*6450*/  IMAD.X R11, RZ, RZ, R27, P3 ;  /* 0x000000ffff0b7224 */ /* 0x000fe400018e061b */
[----:B------:R-:W-:Y:S01]  /*6460*/  IMAD.MOV.U32 R25, RZ, RZ, R10 ;  /* 0x000000ffff197224 */ /* 0x000fe200078e000a */
[----:B------:R-:W-:Y:S01]  /*6470*/  ISETP.GT.AND.EX P0, PT, R12, UR5, PT, P0 ;  /* 0x000000050c007c0c */ /* 0x000fe2000bf04300 */
[----:B------:R-:W-:Y:S01]  /*6480*/  IMAD.MOV.U32 R27, RZ, RZ, R11 ;  /* 0x000000ffff1b7224 */ /* 0x000fe200078e000b */
        /* <DEDUP_REMOVED lines=10> */
[----:B------:R-:W-:Y:S02]  /*6530*/  IMAD.MOV.U32 R13, RZ, RZ, R10 ;  /* 0x000000ffff0d7224 */ /* 0x000fe400078e000a */
[----:B------:R-:W-:-:S07]  /*6540*/  IMAD.MOV.U32 R12, RZ, RZ, R11 ;  /* 0x000000ffff0c7224 */ /* 0x000fce00078e000b */
.L_x_1576:
        /* <DEDUP_REMOVED lines=14> */
[----:B------:R-:W0:Y:S01]  /*6630*/  LDCU.128 UR8, c[0x0][0x380] ;  /* 0x00007000ff0877ac */ /* 0x000e220008000c00 */
[----:B------:R-:W-:Y:S01]  /*6640*/  IADD3 R19, P0, PT, R4, R13, RZ ;  /* 0x0000000d04137210 */ /* 0x000fe20007f1e0ff */
[----:B------:R-:W-:Y:S01]  /*6650*/  IMAD.MOV.U32 R10, RZ, RZ, R4 ;  /* 0x000000ffff0a7224 */ /* 0x000fe200078e0004 */
[----:B------:R-:W-:-:S03]  /*6660*/  LEA.HI R3, R7, 0x1, RZ, 0x18 ;  /* 0x0000000107037811 */ /* 0x000fc600078fc0ff */
[----:B------:R-:W-:Y:S01]  /*6670*/  IMAD.X R16, RZ, RZ, R12, P0 ;  /* 0x000000ffff107224 */ /* 0x000fe200000e060c */
[----:B------:R-:W-:-:S05]  /*6680*/  LOP3.LUT R3, R3, 0x3, RZ, 0xc0, !PT ;  /* 0x0000000303037812 */ /* 0x000fca00078ec0ff */
[----:B------:R-:W-:Y:S01]  /*6690*/  IMAD.MOV R11, RZ, RZ, -R3 ;  /* 0x000000ffff0b7224 */ /* 0x000fe200078e0a03 */
[C---:B0-----:R-:W-:Y:S02]  /*66a0*/  LEA R2, P1, R19.reuse, UR8, 0x2 ;  /* 0x0000000813027c11 */ /* 0x041fe4000f8210ff */
[C---:B------:R-:W-:Y:S02]  /*66b0*/  IADD3 R6, P0, PT, R19.reuse, UR10, RZ ;  /* 0x0000000a13067c10 */ /* 0x040fe4000ff1e0ff */
[----:B------:R-:W-:Y:S02]  /*66c0*/  LEA.HI.X R19, R19, UR9, R16, 0x2, P1 ;  /* 0x0000000913137c11 */ /* 0x000fe400088f1410 */
[----:B------:R-:W-:-:S09]  /*66d0*/  IADD3.X R16, PT, PT, R16, UR11, RZ, P0, !PT ;  /* 0x0000000b10107c10 */ /* 0x000fd200087fe4ff */
.L_x_1590:
        /* <DEDUP_REMOVED lines=26> */
.L_x_1587:
[----:B------:R-:W-:Y:S05]  /*6880*/  BSYNC.RECONVERGENT B3 ;  /* 0x0000000000037941 */ /* 0x000fea0003800200 */
.L_x_1586:
        /* <DEDUP_REMOVED lines=15> */
.L_x_1589:
[----:B------:R-:W-:Y:S05]  /*6980*/  BSYNC.RECONVERGENT B3 ;  /* 0x0000000000037941 */ /* 0x000fea0003800200 */
.L_x_1588:
[----:B------:R-:W-:Y:S01]  /*6990*/  IADD3 R6, P0, PT, R6, 0x100, RZ ;  /* 0x0000010006067810 */ /* 0x000fe20007f1e0ff */
[----:B------:R-:W-:Y:S01]  /*69a0*/  VIADD R10, R10, 0x100 ;  /* 0x000001000a0a7836 */ /* 0x000fe20000000000 */
[----:B------:R-:W-:-:S03]  /*69b0*/  IADD3 R2, P1, PT, R2, 0x400, RZ ;  /* 0x0000040002027810 */ /* 0x000fc60007f3e0ff */
[----:B------:R-:W-:Y:S02]  /*69c0*/  IMAD.X R16, RZ, RZ, R16, P0 ;  /* 0x000000ffff107224 */ /* 0x000fe400000e0610 */
[----:B------:R-:W-:Y:S01]  /*69d0*/  IMAD.X R19, RZ, RZ, R19, P1 ;  /* 0x000000ffff137224 */ /* 0x000fe200008e0613 */
[----:B------:R-:W-:Y:S07]  /*69e0*/  @P2 BRA `(.L_x_1590) ;  /* 0xfffffffc003c2947 */ /* 0x000fee000383ffff */
.L_x_1585:
[----:B------:R-:W-:Y:S05]  /*69f0*/  BSYNC.RECONVERGENT B1 ;  /* 0x0000000000017941 */ /* 0x000fea0003800200 */
.L_x_1584:
[----:B------:R-:W-:-:S13]  /*6a00*/  ISETP.GE.U32.AND P0, PT, R7, 0x300, PT ;  /* 0x000003000700780c */ /* 0x000fda0003f06070 */
[----:B------:R-:W-:Y:S05]  /*6a10*/  @!P0 BRA `(.L_x_1583) ;  /* 0x0000000800a88947 */ /* 0x000fea0003800000 */
[----:B------:R-:W0:Y:S01]  /*6a20*/  LDC.64 R6, c[0x0][0x380] ;  /* 0x0000e000ff067b82 */ /* 0x000e220000000a00 */
[----:B------:R-:W-:-:S07]  /*6a30*/  VIADD R19, R10, 0x200 ;  /* 0x000002000a137836 */ /* 0x000fce0000000000 */
[----:B------:R-:W1:Y:S02]  /*6a40*/  LDC.64 R2, c[0x0][0x388] ;  /* 0x0000e200ff027b82 */ /* 0x000e640000000a00 */
.L_x_1607:
        /* <DEDUP_REMOVED lines=29> */
.L_x_1592:
[----:B------:R-:W-:Y:S05]  /*6c20*/  BSYNC.RECONVERGENT B1 ;  /* 0x0000000000017941 */ /* 0x000fea0003800200 */
.L_x_1591:
        /* <DEDUP_REMOVED lines=17> */
.L_x_1594:
[----:B------:R-:W-:Y:S05]  /*6d40*/  BSYNC.RECONVERGENT B1 ;  /* 0x0000000000017941 */ /* 0x000fea0003800200 */
.L_x_1593:
        /* <DEDUP_REMOVED lines=19> */
.L_x_1596:
[----:B------:R-:W-:Y:S05]  /*6e80*/  BSYNC.RECONVERGENT B1 ;  /* 0x0000000000017941 */ /* 0x000fea0003800200 */
.L_x_1595:
        /* <DEDUP_REMOVED lines=17> */
.L_x_1598:
[----:B------:R-:W-:Y:S05]  /*6fa0*/  BSYNC.RECONVERGENT B1 ;  /* 0x0000000000017941 */ /* 0x000fea0003800200 */
.L_x_1597:
        /* <DEDUP_REMOVED lines=19> */
.L_x_1600:
[----:B------:R-:W-:Y:S05]  /*70e0*/  BSYNC.RECONVERGENT B1 ;  /* 0x0000000000017941 */ /* 0x000fea0003800200 */
.L_x_1599:
        /* <DEDUP_REMOVED lines=18> */
.L_x_1602:
[----:B------:R-:W-:Y:S05]  /*7210*/  BSYNC.RECONVERGENT B1 ;  /* 0x0000000000017941 */ /* 0x000fea0003800200 */
.L_x_1601:
        /* <DEDUP_REMOVED lines=19> */
.L_x_1604:
[----:B------:R-:W-:Y:S05]  /*7350*/  BSYNC.RECONVERGENT B1 ;  /* 0x0000000000017941 */ /* 0x000fea0003800200 */
.L_x_1603:
        /* <DEDUP_REMOVED lines=17> */
.L_x_1606:
[----:B------:R-:W-:Y:S05]  /*7470*/  BSYNC.RECONVERGENT B1 ;  /* 0x0000000000017941 */ /* 0x000fea0003800200 */
.L_x_1605:
[C---:B------:R-:W-:Y:S02]  /*7480*/  VIADD R10, R19.reuse, 0x200 ;  /* 0x00000200130a7836 */ /* 0x040fe40000000000 */
[----:B------:R-:W-:-:S03]  /*7490*/  VIADD R19, R19, 0x400 ;  /* 0x0000040013137836 */ /* 0x000fc60000000000 */
[----:B------:R-:W-:-:S13]  /*74a0*/  ISETP.GE.AND P0, PT, R10, R17, PT ;  /* 0x000000110a00720c */ /* 0x000fda0003f06270 */
[----:B------:R-:W-:Y:S05]  /*74b0*/  @!P0 BRA `(.L_x_1607) ;  /* 0xfffffff400648947 */ /* 0x000fea000383ffff */
.L_x_1583:
[----:B------:R-:W-:Y:S05]  /*74c0*/  BSYNC.RECONVERGENT B2 ;  /* 0x0000000000027941 */ /* 0x000fea0003800200 */
.L_x_1582:
        /* <DEDUP_REMOVED lines=32> */
.L_x_1611:
[----:B------:R-:W-:Y:S05]  /*76d0*/  BSYNC.RECONVERGENT B2 ;  /* 0x0000000000027941 */ /* 0x000fea0003800200 */
.L_x_1610:
        /* <DEDUP_REMOVED lines=23> */
.L_x_1609:
[----:B------:R-:W-:Y:S05]  /*7850*/  BSYNC.RECONVERGENT B1 ;  /* 0x0000000000017941 */ /* 0x000fea0003800200 */
.L_x_1608:
[----:B------:R-:W-:Y:S01]  /*7860*/  ISETP.GT.AND P0, PT, R13, 0x1d, PT ;  /* 0x0000001d0d00780c */ /* 0x000fe20003f04270 */
[----:B------:R0:W2:Y:S01]  /*7870*/  SHFL.DOWN PT, R16, R5, 0x2, 0x1f ;  /* 0x08401f0005107f89 */ /* 0x0000a200000e0000 */
[----:B------:R-:W-:Y:S01]  /*7880*/  BSSY.RECONVERGENT B1, `(.L_x_1612) ;  /* 0x0000035000017945 */ /* 0x000fe20003800200 */
[----:B------:R-:W-:Y:S02]  /*7890*/  IMAD.MOV.U32 R10, RZ, RZ, R6 ;  /* 0x000000ffff0a7224 */ /* 0x000fe400078e0006 */
[----:B-1----:R0:W1:Y:S01]  /*78a0*/  SHFL.DOWN PT, R18, R9, 0x2, 0x1f ;  /* 0x08401f0009127f89 */ /* 0x00206200000e0000 */
        /* <DEDUP_REMOVED lines=26> */
.L_x_1615:
[----:B------:R-:W-:Y:S05]  /*7a50*/  BSYNC.RECONVERGENT B2 ;  /* 0x0000000000027941 */ /* 0x000fea0003800200 */
.L_x_1614:
        /* <DEDUP_REMOVED lines=23> */
.L_x_1613:
[----:B------:R-:W-:Y:S05]  /*7bd0*/  BSYNC.RECONVERGENT B1 ;  /* 0x0000000000017941 */ /* 0x000fea0003800200 */
.L_x_1612:
        /* <DEDUP_REMOVED lines=31> */
.L_x_1619:
[----:B------:R-:W-:Y:S05]  /*7dd0*/  BSYNC.RECONVERGENT B2 ;  /* 0x0000000000027941 */ /* 0x000fea0003800200 */
.L_x_1618:
        /* <DEDUP_REMOVED lines=23> */
.L_x_1617:
[----:B------:R-:W-:Y:S05]  /*7f50*/  BSYNC.RECONVERGENT B1 ;  /* 0x0000000000017941 */ /* 0x000fea0003800200 */
.L_x_1616:
        /* <DEDUP_REMOVED lines=31> */
.L_x_1623:
[----:B------:R-:W-:Y:S05]  /*8150*/  BSYNC.RECONVERGENT B2 ;  /* 0x0000000000027941 */ /* 0x000fea0003800200 */
.L_x_1622:
        /* <DEDUP_REMOVED lines=23> */
.L_x_1621:
[----:B------:R-:W-:Y:S05]  /*82d0*/  BSYNC.RECONVERGENT B1 ;  /* 0x0000000000017941 */ /* 0x000fea0003800200 */
.L_x_1620:
        /* <DEDUP_REMOVED lines=9> */
[----:B----4-:R4:W0:Y:S04]  /*8370*/  SHFL.DOWN PT, R17, R10, 0x10, 0x1f ;  /* 0x0a001f000a117f89 */ /* 0x01082800000e0000 */
        /* <DEDUP_REMOVED lines=21> */
.L_x_1627:
[----:B------:R-:W-:Y:S05]  /*84d0*/  BSYNC.RECONVERGENT B2 ;  /* 0x0000000000027941 */ /* 0x000fea0003800200 */
.L_x_1626:
        /* <DEDUP_REMOVED lines=23> */
.L_x_1625:
[----:B------:R-:W-:Y:S05]  /*8650*/  BSYNC.RECONVERGENT B1 ;  /* 0x0000000000017941 */ /* 0x000fea0003800200 */
.L_x_1624:
[----:B------:R-:W-:Y:S01]  /*8660*/  ISETP.NE.AND P0, PT, R13, RZ, PT ;  /* 0x000000ff0d00720c */ /* 0x000fe20003f05270 */
[----:B------:R-:W-:-:S12]  /*8670*/  BSSY.RECONVERGENT B1, `(.L_x_1628) ;  /* 0x000000d000017945 */ /* 0x000fd80003800200 */
[----:B------:R-:W-:Y:S05]  /*8680*/  @P0 BRA `(.L_x_1629) ;  /* 0x00000000002c0947 */ /* 0x000fea0003800000 */
[----:B----4-:R-:W4:Y:S01]  /*8690*/  S2R R10, SR_CgaCtaId ;  /* 0x00000000000a7919 */ /* 0x010f220000008800 */
[----:B------:R-:W-:Y:S02]  /*86a0*/  MOV R7, 0x400 ;  /* 0x0000040000077802 */ /* 0x000fe40000000f00 */
[----:B------:R-:W-:Y:S02]  /*86b0*/  LOP3.LUT R6, R4, 0x3e0, RZ, 0xc0, !PT ;  /* 0x000003e004067812 */ /* 0x000fe400078ec0ff */
[----:B----4-:R-:W-:-:S05]  /*86c0*/  LEA R7, R10, R7, 0x18 ;  /* 0x000000070a077211 */ /* 0x010fca00078ec0ff */
[----:B0-----:R-:W-:Y:S02]  /*86d0*/  IMAD.IADD R11, R6, 0x1, R7 ;  /* 0x00000001060b7824 */ /* 0x001fe400078e0207 */
[----:B------:R-:W-:Y:S02]  /*86e0*/  IMAD.MOV.U32 R6, RZ, RZ, R9 ;  /* 0x000000ffff067224 */ /* 0x000fe400078e0009 */
[----:B------:R-:W-:Y:S01]  /*86f0*/  IMAD.MOV.U32 R7, RZ, RZ, R8 ;  /* 0x000000ffff077224 */ /* 0x000fe200078e0008 */
[----:B------:R0:W-:Y:S04]  /*8700*/  STS.64 [R11+0x20], R2 ;  /* 0x000020020b007388 */ /* 0x0001e80000000a00 */
[----:B------:R0:W-:Y:S04]  /*8710*/  STS.64 [R11+0x10], R6 ;  /* 0x000010060b007388 */ /* 0x0001e80000000a00 */
[----:B------:R0:W-:Y:S04]  /*8720*/  STS [R11+0x8], R5 ;  /* 0x000008050b007388 */ /* 0x0001e80000000800 */
[----:B------:R0:W-:Y:S02]  /*8730*/  STS [R11+0x18], R0 ;  /* 0x000018000b007388 */ /* 0x0001e40000000800 */
.L_x_1629:
[----:B------:R-:W-:Y:S05]  /*8740*/  BSYNC.RECONVERGENT B1 ;  /* 0x0000000000017941 */ /* 0x000fea0003800200 */
.L_x_1628:
[----:B------:R-:W-:Y:S01]  /*8750*/  BAR.SYNC.DEFER_BLOCKING 0x0 ;  /* 0x0000000000007b1d */ /* 0x000fe20000010000 */
[----:B------:R-:W-:-:S13]  /*8760*/  ISETP.NE.AND P2, PT, R4, RZ, PT ;  /* 0x000000ff0400720c */ /* 0x000fda0003f45270 */
[----:B------:R-:W-:Y:S05]  /*8770*/  @P2 BRA `(.L_x_1501) ;  /* 0x0000001000542947 */ /* 0x000fea0003800000 */
[----:B0---4-:R-:W0:Y:S01]  /*8780*/  S2R R7, SR_CgaCtaId ;  /* 0x0000000000077919 */ /* 0x011e220000008800 */
[----:B------:R-:W-:Y:S01]  /*8790*/  MOV R4, 0x400 ;  /* 0x0000040000047802 */ /* 0x000fe20000000f00 */
[----:B------:R-:W-:Y:S01]  /*87a0*/  BSSY.RECONVERGENT B1, `(.L_x_1630) ;  /* 0x0000016000017945 */ /* 0x000fe20003800200 */
[----:B-1----:R-:W-:Y:S02]  /*87b0*/  IMAD.MOV.U32 R18, RZ, RZ, R5 ;  /* 0x000000ffff127224 */ /* 0x002fe400078e0005 */
[----:B------:R-:W-:Y:S02]  /*87c0*/  IMAD.MOV.U32 R17, RZ, RZ, R9 ;  /* 0x000000ffff117224 */ /* 0x000fe400078e0009 */
[----:B--2---:R-:W-:Y:S01]  /*87d0*/  IMAD.MOV.U32 R16, RZ, RZ, R8 ;  /* 0x000000ffff107224 */ /* 0x004fe200078e0008 */
[----:B0-----:R-:W-:-:S05]  /*87e0*/  LEA R4, R7, R4, 0x18 ;  /* 0x0000000407047211 */ /* 0x001fca00078ec0ff */
        /* <DEDUP_REMOVED lines=17> */
.L_x_1631:
[----:B------:R-:W-:Y:S05]  /*8900*/  BSYNC.RECONVERGENT B1 ;  /* 0x0000000000017941 */ /* 0x000fea0003800200 */
.L_x_1630:
        /* <DEDUP_REMOVED lines=28> */
.L_x_1633:
[----:B------:R-:W-:Y:S05]  /*8ad0*/  BSYNC.RECONVERGENT B1 ;  /* 0x0000000000017941 */ /* 0x000fea0003800200 */
.L_x_1632:
        /* <DEDUP_REMOVED lines=18> */
.L_x_1635:
[----:B------:R-:W-:Y:S05]  /*8c00*/  BSYNC.RECONVERGENT B1 ;  /* 0x0000000000017941 */ /* 0x000fea0003800200 */
.L_x_1634:
        /* <DEDUP_REMOVED lines=17> */
.L_x_1637:
[----:B------:R-:W-:Y:S05]  /*8d20*/  BSYNC.RECONVERGENT B1 ;  /* 0x0000000000017941 */ /* 0x000fea0003800200 */
.L_x_1636:
        /* <DEDUP_REMOVED lines=16> */
.L_x_1639:
[----:B------:R-:W-:Y:S05]  /*8e30*/  BSYNC.RECONVERGENT B1 ;  /* 0x0000000000017941 */ /* 0x000fea0003800200 */
.L_x_1638:
        /* <DEDUP_REMOVED lines=17> */
.L_x_1641:
[----:B------:R-:W-:Y:S05]  /*8f50*/  BSYNC.RECONVERGENT B1 ;  /* 0x0000000000017941 */ /* 0x000fea0003800200 */
.L_x_1640:
        /* <DEDUP_REMOVED lines=18> */
.L_x_1643:
[----:B------:R-:W-:Y:S05]  /*9080*/  BSYNC.RECONVERGENT B1 ;  /* 0x0000000000017941 */ /* 0x000fea0003800200 */
.L_x_1642:
        /* <DEDUP_REMOVED lines=26> */
.L_x_1645:
[----:B------:R-:W-:Y:S05]  /*9230*/  BSYNC.RECONVERGENT B1 ;  /* 0x0000000000017941 */ /* 0x000fea0003800200 */
.L_x_1644:
        /* <DEDUP_REMOVED lines=16> */
.L_x_1647:
[----:B------:R-:W-:Y:S05]  /*9340*/  BSYNC.RECONVERGENT B1 ;  /* 0x0000000000017941 */ /* 0x000fea0003800200 */
.L_x_1646:
        /* <DEDUP_REMOVED lines=17> */
.L_x_1649:
[----:B------:R-:W-:Y:S05]  /*9460*/  BSYNC.RECONVERGENT B1 ;  /* 0x0000000000017941 */ /* 0x000fea0003800200 */
.L_x_1648:
        /* <DEDUP_REMOVED lines=16> */
.L_x_1651:
[----:B------:R-:W-:Y:S05]  /*9570*/  BSYNC.RECONVERGENT B1 ;  /* 0x0000000000017941 */ /* 0x000fea0003800200 */
.L_x_1650:
        /* <DEDUP_REMOVED lines=17> */
.L_x_1653:
[----:B------:R-:W-:Y:S05]  /*9690*/  BSYNC.RECONVERGENT B1 ;  /* 0x0000000000017941 */ /* 0x000fea0003800200 */
.L_x_1652:
        /* <DEDUP_REMOVED lines=18> */
.L_x_1655:
[----:B------:R-:W-:Y:S05]  /*97c0*/  BSYNC.RECONVERGENT B1 ;  /* 0x0000000000017941 */ /* 0x000fea0003800200 */
.L_x_1654:
        /* <DEDUP_REMOVED lines=16> */
.L_x_1501:
[----:B------:R-:W-:Y:S05]  /*98d0*/  BSYNC.RECONVERGENT B0 ;  /* 0x0000000000007941 */ /* 0x000fea0003800200 */
.L_x_1450:
[----:B------:R-:W-:Y:S05]  /*98e0*/  @P2 EXIT ;  /* 0x000000000000294d */ /* 0x000fea0003800000 */
[----:B0---4-:R-:W0:Y:S01]  /*98f0*/  LDC.64 R6, c[0x0][0x398] ;  /* 0x0000e600ff067b82 */ /* 0x011e220000000a00 */
[----:B-1----:R-:W-:-:S04]  /*9900*/  LOP3.LUT R9, R9, R8, RZ, 0x3c, !PT ;  /* 0x0000000809097212 */ /* 0x002fc800078e3cff */
[----:B---3--:R-:W-:-:S04]  /*9910*/  LOP3.LUT R8, R9, R8, RZ, 0x3c, !PT ;  /* 0x0000000809087212 */ /* 0x008fc800078e3cff */
[----:B------:R-:W-:-:S05]  /*9920*/  LOP3.LUT R9, R9, R8, RZ, 0x3c, !PT ;  /* 0x0000000809097212 */ /* 0x000fca00078e3cff */
[----:B0-----:R-:W-:Y:S04]  /*9930*/  STG.E.64 desc[UR6][R6.64+0x8], R8 ;  /* 0x0000080806007986 */ /* 0x001fe8000c101b06 */
[----:B------:R-:W-:Y:S04]  /*9940*/  STG.E.64 desc[UR6][R6.64+0x18], R2 ;  /* 0x0000180206007986 */ /* 0x000fe8000c101b06 */
[----:B------:R-:W-:Y:S04]  /*9950*/  STG.E desc[UR6][R6.64], R5 ;  /* 0x0000000506007986 */ /* 0x000fe8000c101906 */
[----:B------:R-:W-:Y:S01]  /*9960*/  STG.E desc[UR6][R6.64+0x10], R0 ;  /* 0x0000100006007986 */ /* 0x000fe2000c101906 */
[----:B------:R-:W-:Y:S05]  /*9970*/  EXIT ;  /* 0x000000000000794d */ /* 0x000fea0003800000 */
.L_x_1656:
        /* <DEDUP_REMOVED lines=16> */
.L_x_2328:


//--------------------- .text._ZN6thrust24THRUST_300001_SM_1000_NS8cuda_cub4core6detail13_kernel_agentINS1_8__reduce11ReduceAgentIPN4cuda3std3__45tupleIJNSA_IJflEEESB_EEESD_SC_iNS1_9__extrema12arg_minmax_fIflNS9_4lessIfEEEEEEJSD_SD_iSI_EEEvDpT0_ --------------------------
	.section	.text._ZN6thrust24THRUST_300001_SM_1000_NS8cuda_cub4core6detail13_kernel_agentINS1_8__reduce11ReduceAgentIPN4cuda3std3__45tupleIJNSA_IJflEEESB_EEESD_SC_iNS1_9__extrema12arg_minmax_fIflNS9_4lessIfEEEEEEJSD_SD_iSI_EEEvDpT0_,"ax",@progbits
	.align	128
        .global         _ZN6thrust24THRUST_300001_SM_1000_NS8cuda_cub4core6detail13_kernel_agentINS1_8__reduce11ReduceAgentIPN4cuda3std3__45tupleIJNSA_IJflEEESB_EEESD_SC_iNS1_9__extrema12arg_minmax_fIflNS9_4lessIfEEEEEEJSD_SD_iSI_EEEvDpT0_
        .type           _ZN6thrust24THRUST_300001_SM_1000_NS8cuda_cub4core6detail13_kernel_agentINS1_8__reduce11ReduceAgentIPN4cuda3std3__45tupleIJNSA_IJflEEESB_EEESD_SC_iNS1_9__extrema12arg_minmax_fIflNS9_4lessIfEEEEEEJSD_SD_iSI_EEEvDpT0_,@function
        .size           _ZN6thrust24THRUST_300001_SM_1000_NS8cuda_cub4core6detail13_kernel_agentINS1_8__reduce11ReduceAgentIPN4cuda3std3__45tupleIJNSA_IJflEEESB_EEESD_SC_iNS1_9__extrema12arg_minmax_fIflNS9_4lessIfEEEEEEJSD_SD_iSI_EEEvDpT0_,(.L_x_2329 - _ZN6thrust24THRUST_300001_SM_1000_NS8cuda_cub4core6detail13_kernel_agentINS1_8__reduce11ReduceAgentIPN4cuda3std3__45tupleIJNSA_IJflEEESB_EEESD_SC_iNS1_9__extrema12arg_minmax_fIflNS9_4lessIfEEEEEEJSD_SD_iSI_EEEvDpT0_)
        .other          _ZN6thrust24THRUST_300001_SM_1000_NS8cuda_cub4core6detail13_kernel_agentINS1_8__reduce11ReduceAgentIPN4cuda3std3__45tupleIJNSA_IJflEEESB_EEESD_SC_iNS1_9__extrema12arg_minmax_fIflNS9_4lessIfEEEEEEJSD_SD_iSI_EEEvDpT0_,@"STO_CUDA_ENTRY STV_DEFAULT"
_ZN6thrust24THRUST_300001_SM_1000_NS8cuda_cub4core6detail13_kernel_agentINS1_8__reduce11ReduceAgentIPN4cuda3std3__45tupleIJNSA_IJflEEESB_EEESD_SC_iNS1_9__extrema12arg_minmax_fIflNS9_4lessIfEEEEEEJSD_SD_iSI_EEEvDpT0_:
.text._ZN6thrust24THRUST_300001_SM_1000_NS8cuda_cub4core6detail13_kernel_agentINS1_8__reduce11ReduceAgentIPN4cuda3std3__45tupleIJNSA_IJflEEESB_EEESD_SC_iNS1_9__extrema12arg_minmax_fIflNS9_4lessIfEEEEEEJSD_SD_iSI_EEEvDpT0_:
        /* <DEDUP_REMOVED lines=37> */
.L_x_1667:
        /* <DEDUP_REMOVED lines=27> */
.L_x_1664:
[----:B------:R-:W-:Y:S05]  /*0400*/  BSYNC.RECONVERGENT B3 ;  /* 0x0000000000037941 */ /* 0x000fea0003800200 */
.L_x_1663:
        /* <DEDUP_REMOVED lines=19> */
.L_x_1666:
[----:B------:R-:W-:Y:S05]  /*0540*/  BSYNC.RECONVERGENT B3 ;  /* 0x0000000000037941 */ /* 0x000fea0003800200 */
.L_x_1665:
[----:B------:R-:W-:Y:S01]  /*0550*/  IADD3 R6, P0, PT, R6, 0x2000, RZ ;  /* 0x0000200006067810 */ /* 0x000fe20007f1e0ff */
[----:B------:R-:W-:-:S04]  /*0560*/  VIADD R19, R19, 0x100 ;  /* 0x0000010013137836 */ /* 0x000fc80000000000 */
[----:B------:R-:W-:Y:S01]  /*0570*/  IMAD.X R7, RZ, RZ, R7, P0 ;  /* 0x000000ffff077224 */ /* 0x000fe200000e0607 */
[----:B------:R-:W-:Y:S07]  /*0580*/  @P2 BRA `(.L_x_1667) ;  /* 0xfffffffc00302947 */ /* 0x000fee000383ffff */
.L_x_1662:
[----:B------:R-:W-:Y:S05]  /*0590*/  BSYNC.RECONVERGENT B1 ;  /* 0x0000000000017941 */ /* 0x000fea0003800200 */
.L_x_1661:
[----:B------:R-:W0:Y:S01]  /*05a0*/  LDC.64 R10, c[0x0][0x380] ;  /* 0x0000e000ff0a7b82 */ /* 0x000e220000000a00 */
[----:B------:R-:W-:-:S13]  /*05b0*/  ISETP.GE.U32.AND P0, PT, R12, 0x300, PT ;  /* 0x000003000c00780c */ /* 0x000fda0003f06070 */
[----:B------:R-:W-:Y:S05]  /*05c0*/  @!P0 BRA `(.L_x_1660) ;  /* 0x0000000800908947 */ /* 0x000fea0003800000 */
.L_x_1684:
        /* <DEDUP_REMOVED lines=26> */
.L_x_1669:
[----:B------:R-:W-:Y:S05]  /*0770*/  BSYNC.RECONVERGENT B1 ;  /* 0x0000000000017941 */ /* 0x000fea0003800200 */
.L_x_1668:
        /* <DEDUP_REMOVED lines=16> */
.L_x_1671:
[----:B------:R-:W-:Y:S05]  /*0880*/  BSYNC.RECONVERGENT B1 ;  /* 0x0000000000017941 */ /* 0x000fea0003800200 */
.L_x_1670:
        /* <DEDUP_REMOVED lines=18> */
.L_x_1673:
[----:B------:R-:W-:Y:S05]  /*09b0*/  BSYNC.RECONVERGENT B1 ;  /* 0x0000000000017941 */ /* 0x000fea0003800200 */
.L_x_1672:
        /* <DEDUP_REMOVED lines=23> */
.L_x_1675:
[----:B------:R-:W-:Y:S05]  /*0b30*/  BSYNC.RECONVERGENT B1 ;  /* 0x0000000000017941 */ /* 0x000fea0003800200 */
.L_x_1674:
        /* <DEDUP_REMOVED lines=18> */
.L_x_1677:
[----:B------:R-:W-:Y:S05]  /*0c60*/  BSYNC.RECONVERGENT B1 ;  /* 0x0000000000017941 */ /* 0x000fea0003800200 */
.L_x_1676:
        /* <DEDUP_REMOVED lines=17> */
.L_x_1679:
[----:B------:R-:W-:Y:S05]  /*0d80*/  BSYNC.RECONVERGENT B1 ;  /* 0x0000000000017941 */ /* 0x000fea0003800200 */
.L_x_1678:
        /* <DEDUP_REMOVED lines=18> */
.L_x_1681:
[----:B------:R-:W-:Y:S05]  /*0eb0*/  BSYNC.RECONVERGENT B1 ;  /* 0x0000000000017941 */ /* 0x000fea0003800200 */
.L_x_1680:
        /* <DEDUP_REMOVED lines=17> */
.L_x_1683:
[----:B------:R-:W-:Y:S05]  /*0fd0*/  BSYNC.RECONVERGENT B1 ;  /* 0x0000000000017941 */ /* 0x000fea0003800200 */
.L_x_1682:
[----:B------:R-:W-:-:S05]  /*0fe0*/  VIADD R19, R19, 0x400 ;  /* 0x0000040013137836 */ /* 0x000fca0000000000 */
[----:B------:R-:W-:-:S13]  /*0ff0*/  ISETP.GE.AND P0, PT, R19, UR5, PT ;  /* 0x0000000513007c0c */ /* 0x000fda000bf06270 */
[----:B------:R-:W-:Y:S05]  /*1000*/  @!P0 BRA `(.L_x_1684) ;  /* 0xfffffff400708947 */ /* 0x000fea000383ffff */
.L_x_1660:
[----:B------:R-:W-:Y:S05]  /*1010*/  BSYNC.RECONVERGENT B2 ;  /* 0x0000000000027941 */ /* 0x000fea0003800200 */
.L_x_1659:
[----:B------:R-:W1:Y:S02]  /*1020*/  LDCU UR8, c[0x0][0x390] ;  /* 0x00007200ff0877ac */ /* 0x000e640008000800 */
[----:B-1----:R-:W-:-:S09]  /*1030*/  UISETP.GE.AND UP0, UPT, UR8, 0x100, UPT ;  /* 0x000001000800788c */ /* 0x002fd2000bf06270 */
[----:B------:R-:W-:Y:S05]  /*1040*/  BRA.U !UP0, `(.L_x_1685) ;  /* 0x0000002108ec7547 */ /* 0x000fea000b800000 */
[----:B0-----:R-:W0:Y:S01]  /*1050*/  S2R R11, SR_LANEID ;  /* 0x00000000000b7919 */ /* 0x001e220000000000 */
[----:B------:R-:W-:Y:S01]  /*1060*/  BSSY.RECONVERGENT B1, `(.L_x_1686) ;  /* 0x0000031000017945 */ /* 0x000fe20003800200 */
[----:B-----5:R-:W-:Y:S01]  /*1070*/  IMAD.MOV.U32 R9, RZ, RZ, R4 ;  /* 0x000000ffff097224 */ /* 0x020fe200078e0004 */
        /* <DEDUP_REMOVED lines=32> */
.L_x_1689:
[----:B------:R-:W-:Y:S05]  /*1280*/  BSYNC.RECONVERGENT B2 ;  /* 0x0000000000027941 */ /* 0x000fea0003800200 */
.L_x_1688:
        /* <DEDUP_REMOVED lines=14> */
.L_x_1687:
[----:B------:R-:W-:Y:S05]  /*1370*/  BSYNC.RECONVERGENT B1 ;  /* 0x0000000000017941 */ /* 0x000fea0003800200 */
.L_x_1686:
[----:B------:R-:W-:Y:S01]  /*1380*/  ISETP.GT.AND P0, PT, R11, 0x1d, PT ;  /* 0x0000001d0b00780c */ /* 0x000fe20003f04270 */
[----:B------:R0:W2:Y:S01]  /*1390*/  SHFL.DOWN PT, R13, R8, 0x2, 0x1f ;  /* 0x08401f00080d7f89 */ /* 0x0000a200000e0000 */
[----:B------:R-:W-:Y:S01]  /*13a0*/  BSSY.RECONVERGENT B1, `(.L_x_1690) ;  /* 0x0000035000017945 */ /* 0x000fe20003800200 */
[----:B------:R-:W-:Y:S02]  /*13b0*/  IMAD.MOV.U32 R4, RZ, RZ, R9 ;  /* 0x000000ffff047224 */ /* 0x000fe400078e0009 */
[----:B------:R0:W3:Y:S01]  /*13c0*/  SHFL.DOWN PT, R15, R26, 0x2, 0x1f ;  /* 0x08401f001a0f7f89 */ /* 0x0000e200000e0000 */
[----:B-1----:R-:W-:Y:S02]  /*13d0*/  IMAD.MOV.U32 R3, RZ, RZ, R7 ;  /* 0x000000ffff037224 */ /* 0x002fe400078e0007 */
[----:B------:R-:W-:Y:S01]  /*13e0*/  IMAD.MOV.U32 R2, RZ, RZ, R6 ;  /* 0x000000ffff027224 */ /* 0x000fe200078e0006 */
        /* <DEDUP_REMOVED lines=14> */
[----:B---3--:R-:W-:Y:S02]  /*14d0*/  IMAD.MOV.U32 R10, RZ, RZ, R15 ;  /* 0x000000ffff0a7224 */ /* 0x008fe400078e000f */
        /* <DEDUP_REMOVED lines=9> */
.L_x_1693:
[----:B------:R-:W-:Y:S05]  /*1570*/  BSYNC.RECONVERGENT B2 ;  /* 0x0000000000027941 */ /* 0x000fea0003800200 */
.L_x_1692:
        /* <DEDUP_REMOVED lines=23> */
.L_x_1691:
[----:B------:R-:W-:Y:S05]  /*16f0*/  BSYNC.RECONVERGENT B1 ;  /* 0x0000000000017941 */ /* 0x000fea0003800200 */
.L_x_1690:
        /* <DEDUP_REMOVED lines=31> */
.L_x_1697:
[----:B------:R-:W-:Y:S05]  /*18f0*/  BSYNC.RECONVERGENT B2 ;  /* 0x0000000000027941 */ /* 0x000fea0003800200 */
.L_x_1696:
        /* <DEDUP_REMOVED lines=23> */
.L_x_1695:
[----:B------:R-:W-:Y:S05]  /*1a70*/  BSYNC.RECONVERGENT B1 ;  /* 0x0000000000017941 */ /* 0x000fea0003800200 */
.L_x_1694:
[----:B------:R-:W-:Y:S01]  /*1a80*/  ISETP.GT.AND P0, PT, R11, 0x17, PT ;  /* 0x000000170b00780c */ /* 0x000fe20003f04270 */
[----:B--2---:R2:W2:Y:S01]  /*1a90*/  SHFL.DOWN PT, R13, R8, 0x8, 0x1f ;  /* 0x09001f00080d7f89 */ /* 0x0044a200000e0000 */
[----:B------:R-:W-:Y:S01]  /*1aa0*/  BSSY.RECONVERGENT B1, `(.L_x_1698) ;  /* 0x0000035000017945 */ /* 0x000fe20003800200 */
[----:B------:R-:W-:Y:S02]  /*1ab0*/  IMAD.MOV.U32 R10, RZ, RZ, R7 ;  /* 0x000000ffff0a7224 */ /* 0x000fe400078e0007 */
[----:B---3--:R3:W2:Y:S01]  /*1ac0*/  SHFL.DOWN PT, R15, R26, 0x8, 0x1f ;  /* 0x09001f001a0f7f89 */ /* 0x0086a200000e0000 */
[----:B------:R-:W-:Y:S02]  /*1ad0*/  IMAD.MOV.U32 R9, RZ, RZ, R6 ;  /* 0x000000ffff097224 */ /* 0x000fe400078e0006 */
[----:B0-----:R-:W-:Y:S01]  /*1ae0*/  IMAD.MOV.U32 R4, RZ, RZ, R5 ;  /* 0x000000ffff047224 */ /* 0x001fe200078e0005 */
[----:B-1----:R3:W0:Y:S04]  /*1af0*/  SHFL.DOWN PT, R14, R27, 0x8, 0x1f ;  /* 0x09001f001b0e7f89 */ /* 0x00262800000e0000 */
[----:B------:R3:W1:Y:S04]  /*1b00*/  SHFL.DOWN PT, R16, R5, 0x8, 0x1f ;  /* 0x09001f0005107f89 */ /* 0x00066800000e0000 */
[----:B------:R3:W0:Y:S04]  /*1b10*/  SHFL.DOWN PT, R18, R7, 0x8, 0x1f ;  /* 0x09001f0007127f89 */ /* 0x00062800000e0000 */
[----:B----4-:R3:W4:Y:S01]  /*1b20*/  SHFL.DOWN PT, R17, R6, 0x8, 0x1f ;  /* 0x09001f0006117f89 */ /* 0x01072200000e0000 */
[----:B------:R-:W-:Y:S05]  /*1b30*/  @P0 BRA `(.L_x_1699) ;  /* 0x0000000000ac0947 */ /* 0x000fea0003800000 */
[----:B--2---:R-:W-:Y:S01]  /*1b40*/  FSETP.GEU.AND P0, PT, R8, R13, PT ;  /* 0x0000000d0800720b */ /* 0x004fe20003f0e000 */
[----:B------:R-:W-:Y:S01]  /*1b50*/  BSSY.RECONVERGENT B2, `(.L_x_1700) ;  /* 0x0000012000027945 */ /* 0x000fe20003800200 */
[----:B-1----:R-:W-:Y:S01]  /*1b60*/  FSETP.GEU.AND P2, PT, R5, R16, PT ;  /* 0x000000100500720b */ /* 0x002fe20003f4e000 */
[----:B------:R-:W-:Y:S02]  /*1b70*/  IMAD.MOV.U32 R3, RZ, RZ, R26 ;  /* 0x000000ffff037224 */ /* 0x000fe400078e001a */
[----:B------:R-:W-:Y:S02]  /*1b80*/  IMAD.MOV.U32 R12, RZ, RZ, R27 ;  /* 0x000000ffff0c7224 */ /* 0x000fe400078e001b */
[----:B0-----:R-:W-:Y:S02]  /*1b90*/  IMAD.MOV.U32 R10, RZ, RZ, R18 ;  /* 0x000000ffff0a7224 */ /* 0x001fe400078e0012 */
        /* <DEDUP_REMOVED lines=13> */
.L_x_1701:
[----:B------:R-:W-:Y:S05]  /*1c70*/  BSYNC.RECONVERGENT B2 ;  /* 0x0000000000027941 */ /* 0x000fea0003800200 */
.L_x_1700:
[----:B----4-:R-:W-:Y:S02]  /*1c80*/  IMAD.MOV.U32 R9, RZ, RZ, R17 ;  /* 0x000000ffff097224 */ /* 0x010fe400078e0011 */
[----:B------:R-:W-:Y:S02]  /*1c90*/  IMAD.MOV.U32 R4, RZ, RZ, R16 ;  /* 0x000000ffff047224 */ /* 0x000fe400078e0010 */
[----:B---3--:R-:W-:Y:S02]  /*1ca0*/  IMAD.MOV.U32 R26, RZ, RZ, R3 ;  /* 0x000000ffff1a7224 */ /* 0x008fe400078e0003 */
        /* <DEDUP_REMOVED lines=20> */
.L_x_1699:
[----:B------:R-:W-:Y:S05]  /*1df0*/  BSYNC.RECONVERGENT B1 ;  /* 0x0000000000017941 */ /* 0x000fea0003800200 */
.L_x_1698:
[----:B------:R-:W-:Y:S01]  /*1e00*/  ISETP.GT.AND P0, PT, R11, 0xf, PT ;  /* 0x0000000f0b00780c */ /* 0x000fe20003f04270 */
[----:B--2---:R2:W2:Y:S01]  /*1e10*/  SHFL.DOWN PT, R13, R8, 0x10, 0x1f ;  /* 0x0a001f00080d7f89 */ /* 0x0044a200000e0000 */
[----:B------:R-:W-:Y:S01]  /*1e20*/  BSSY.RECONVERGENT B1, `(.L_x_1702) ;  /* 0x0000035000017945 */ /* 0x000fe20003800200 */
[----:B---3--:R-:W-:Y:S02]  /*1e30*/  IMAD.MOV.U32 R6, RZ, RZ, R10 ;  /* 0x000000ffff067224 */ /* 0x008fe400078e000a */
[----:B------:R3:W2:Y:S01]  /*1e40*/  SHFL.DOWN PT, R15, R26, 0x10, 0x1f ;  /* 0x0a001f001a0f7f89 */ /* 0x0006a200000e0000 */
[----:B------:R-:W-:Y:S02]  /*1e50*/  IMAD.MOV.U32 R3, RZ, RZ, R9 ;  /* 0x000000ffff037224 */ /* 0x000fe400078e0009 */
[----:B------:R-:W-:Y:S01]  /*1e60*/  IMAD.MOV.U32 R2, RZ, RZ, R4 ;  /* 0x000000ffff027224 */ /* 0x000fe200078e0004 */
[----:B0-----:R3:W0:Y:S04]  /*1e70*/  SHFL.DOWN PT, R14, R27, 0x10, 0x1f ;  /* 0x0a001f001b0e7f89 */ /* 0x00162800000e0000 */
[----:B----4-:R3:W4:Y:S04]  /*1e80*/  SHFL.DOWN PT, R17, R4, 0x10, 0x1f ;  /* 0x0a001f0004117f89 */ /* 0x01072800000e0000 */
[----:B------:R3:W0:Y:S04]  /*1e90*/  SHFL.DOWN PT, R19, R10, 0x10, 0x1f ;  /* 0x0a001f000a137f89 */ /* 0x00062800000e0000 */
[----:B-1----:R3:W1:Y:S01]  /*1ea0*/  SHFL.DOWN PT, R16, R9, 0x10, 0x1f ;  /* 0x0a001f0009107f89 */ /* 0x00266200000e0000 */
        /* <DEDUP_REMOVED lines=20> */
.L_x_1705:
[----:B------:R-:W-:Y:S05]  /*1ff0*/  BSYNC.RECONVERGENT B2 ;  /* 0x0000000000027941 */ /* 0x000fea0003800200 */
.L_x_1704:
[----:B-1----:R-:W-:Y:S02]  /*2000*/  IMAD.MOV.U32 R3, RZ, RZ, R16 ;  /* 0x000000ffff037224 */ /* 0x002fe400078e0010 */
        /* <DEDUP_REMOVED lines=22> */
.L_x_1703:
[----:B------:R-:W-:Y:S05]  /*2170*/  BSYNC.RECONVERGENT B1 ;  /* 0x0000000000017941 */ /* 0x000fea0003800200 */
.L_x_1702:
[----:B------:R-:W-:Y:S01]  /*2180*/  ISETP.NE.AND P0, PT, R11, RZ, PT ;  /* 0x000000ff0b00720c */ /* 0x000fe20003f05270 */
[----:B------:R-:W-:-:S12]  /*2190*/  BSSY.RECONVERGENT B1, `(.L_x_1706) ;  /* 0x000000c000017945 */ /* 0x000fd80003800200 */
[----:B------:R-:W-:Y:S05]  /*21a0*/  @P0 BRA `(.L_x_1707) ;  /* 0x0000000000280947 */ /* 0x000fea0003800000 */
[----:B---3--:R-:W3:Y:S01]  /*21b0*/  S2R R10, SR_CgaCtaId ;  /* 0x00000000000a7919 */ /* 0x008ee20000008800 */
[----:B------:R-:W-:Y:S01]  /*21c0*/  MOV R5, 0x400 ;  /* 0x0000040000057802 */ /* 0x000fe20000000f00 */
[----:B------:R-:W-:Y:S01]  /*21d0*/  IMAD.MOV.U32 R7, RZ, RZ, R3 ;  /* 0x000000ffff077224 */ /* 0x000fe200078e0003 */
[----:B------:R-:W-:Y:S02]  /*21e0*/  LOP3.LUT R4, R0, 0x3e0, RZ, 0xc0, !PT ;  /* 0x000003e000047812 */ /* 0x000fe400078ec0ff */
[----:B---3--:R-:W-:-:S05]  /*21f0*/  LEA R5, R10, R5, 0x18 ;  /* 0x000000050a057211 */ /* 0x008fca00078ec0ff */
[----:B------:R-:W-:-:S05]  /*2200*/  IMAD.IADD R5, R4, 0x1, R5 ;  /* 0x0000000104057824 */ /* 0x000fca00078e0205 */
[----:B------:R3:W-:Y:S04]  /*2210*/  STS.64 [R5+0x10], R26 ;  /* 0x0000101a05007388 */ /* 0x0007e80000000a00 */
[----:B------:R3:W-:Y:S04]  /*2220*/  STS.64 [R5+0x20], R6 ;  /* 0x0000200605007388 */ /* 0x0007e80000000a00 */
[----:B------:R3:W-:Y:S04]  /*2230*/  STS [R5+0x8], R8 ;  /* 0x0000080805007388 */ /* 0x0007e80000000800 */
[----:B------:R3:W-:Y:S02]  /*2240*/  STS [R5+0x18], R2 ;  /* 0x0000180205007388 */ /* 0x0007e40000000800 */
.L_x_1707:
[----:B------:R-:W-:Y:S05]  /*2250*/  BSYNC.RECONVERGENT B1 ;  /* 0x0000000000017941 */ /* 0x000fea0003800200 */
.L_x_1706:
[----:B------:R-:W-:Y:S01]  /*2260*/  BAR.SYNC.DEFER_BLOCKING 0x0 ;  /* 0x0000000000007b1d */ /* 0x000fe20000010000 */
[----:B------:R-:W-:-:S13]  /*2270*/  ISETP.NE.AND P2, PT, R0, RZ, PT ;  /* 0x000000ff0000720c */ /* 0x000fda0003f45270 */
[----:B------:R-:W-:Y:S05]  /*2280*/  @P2 BRA `(.L_x_1708) ;  /* 0x00000074006c2947 */ /* 0x000fea0003800000 */
[----:B---3--:R-:W3:Y:S01]  /*2290*/  S2R R5, SR_CgaCtaId ;  /* 0x0000000000057919 */ /* 0x008ee20000008800 */
[----:B------:R-:W-:Y:S01]  /*22a0*/  MOV R0, 0x400 ;  /* 0x0000040000007802 */ /* 0x000fe20000000f00 */
[----:B------:R-:W-:Y:S01]  /*22b0*/  BSSY.RECONVERGENT B1, `(.L_x_1709) ;  /* 0x0000016000017945 */ /* 0x000fe20003800200 */
[----:B0-----:R-:W-:Y:S02]  /*22c0*/  IMAD.MOV.U32 R19, RZ, RZ, R26 ;  /* 0x000000ffff137224 */ /* 0x001fe400078e001a */
[----:B------:R-:W-:Y:S02]  /*22d0*/  IMAD.MOV.U32 R18, RZ, RZ, R27 ;  /* 0x000000ffff127224 */ /* 0x000fe400078e001b */
[----:B------:R-:W-:Y:S01]  /*22e0*/  IMAD.MOV.U32 R9, RZ, RZ, R8 ;  /* 0x000000ffff097224 */ /* 0x000fe200078e0008 */
[----:B---3--:R-:W-:-:S05]  /*22f0*/  LEA R0, R5, R0, 0x18 ;  /* 0x0000000005007211 */ /* 0x008fca00078ec0ff */
[----:B------:R-:W0:Y:S04]  /*2300*/  LDS R5, [R0+0x28] ;  /* 0x0000280000057984 */ /* 0x000e280000000800 */
[----:B------:R3:W1:Y:S04]  /*2310*/  LDS R29, [R0+0x38] ;  /* 0x00003800001d7984 */ /* 0x0006680000000800 */
[----:B------:R3:W1:Y:S01]  /*2320*/  LDS R20, [R0+0x48] ;  /* 0x0000480000147984 */ /* 0x0006620000000800 */
[----:B0-----:R-:W-:-:S13]  /*2330*/  FSETP.GEU.AND P0, PT, R8, R5, PT ;  /* 0x000000050800720b */ /* 0x001fda0003f0e000 */
[----:B-1-3--:R-:W-:Y:S05]  /*2340*/  @!P0 BRA `(.L_x_1710) ;  /* 0x0000000000308947 */ /* 0x00afea0003800000 */
        /* <DEDUP_REMOVED lines=12> */
.L_x_1710:
[----:B------:R-:W-:Y:S05]  /*2410*/  BSYNC.RECONVERGENT B1 ;  /* 0x0000000000017941 */ /* 0x000fea0003800200 */
.L_x_1709:
[----:B--2---:R-:W0:Y:S01]  /*2420*/  LDS.64 R14, [R0+0x40] ;  /* 0x00004000000e7984 */ /* 0x004e220000000a00 */
[----:B------:R-:W-:Y:S01]  /*2430*/  FSETP.GEU.AND P0, PT, R2, R29, PT ;  /* 0x0000001d0200720b */ /* 0x000fe20003f0e000 */
[----:B------:R-:W-:Y:S01]  /*2440*/  BSSY.RECONVERGENT B1, `(.L_x_1711) ;  /* 0x000001c000017945 */ /* 0x000fe20003800200 */
[----:B------:R-:W-:Y:S01]  /*2450*/  IMAD.MOV.U32 R24, RZ, RZ, R29 ;  /* 0x000000ffff187224 */ /* 0x000fe200078e001d */
[----:B------:R1:W2:Y:S04]  /*2460*/  LDS R25, [R0+0x58] ;  /* 0x0000580000197984 */ /* 0x0002a80000000800 */
[----:B------:R1:W3:Y:S04]  /*2470*/  LDS R23, [R0+0x68] ;  /* 0x0000680000177984 */ /* 0x0002e80000000800 */
[----:B------:R1:W1:Y:S04]  /*2480*/  LDS R22, [R0+0x78] ;  /* 0x0000780000167984 */ /* 0x0002680000000800 */
        /* <DEDUP_REMOVED lines=23> */
.L_x_1712:
[----:B------:R-:W-:Y:S05]  /*2600*/  BSYNC.RECONVERGENT B1 ;  /* 0x0000000000017941 */ /* 0x000fea0003800200 */
.L_x_1711:
        /* <DEDUP_REMOVED lines=18> */
.L_x_1714:
[----:B------:R-:W-:Y:S05]  /*2730*/  BSYNC.RECONVERGENT B1 ;  /* 0x0000000000017941 */ /* 0x000fea0003800200 */
.L_x_1713:
[----:B--2---:R-:W-:Y:S01]  /*2740*/  FSETP.GEU.AND P0, PT, R24, R25, PT ;  /* 0x000000191800720b */ /* 0x004fe20003f0e000 */
        /* <DEDUP_REMOVED lines=16> */
.L_x_1716:
[----:B------:R-:W-:Y:S05]  /*2850*/  BSYNC.RECONVERGENT B1 ;  /* 0x0000000000017941 */ /* 0x000fea0003800200 */
.L_x_1715:
        /* <DEDUP_REMOVED lines=16> */
.L_x_1718:
[----:B------:R-:W-:Y:S05]  /*2960*/  BSYNC.RECONVERGENT B1 ;  /* 0x0000000000017941 */ /* 0x000fea0003800200 */
.L_x_1717:
        /* <DEDUP_REMOVED lines=17> */
.L_x_1720:
[----:B------:R-:W-:Y:S05]  /*2a80*/  BSYNC.RECONVERGENT B1 ;  /* 0x0000000000017941 */ /* 0x000fea0003800200 */
.L_x_1719:
        /* <DEDUP_REMOVED lines=18> */
.L_x_1722:
[----:B------:R-:W-:Y:S05]  /*2bb0*/  BSYNC.RECONVERGENT B1 ;  /* 0x0000000000017941 */ /* 0x000fea0003800200 */
.L_x_1721:
        /* <DEDUP_REMOVED lines=26> */
.L_x_1724:
[----:B------:R-:W-:Y:S05]  /*2d60*/  BSYNC.RECONVERGENT B1 ;  /* 0x0000000000017941 */ /* 0x000fea0003800200 */
.L_x_1723:
        /* <DEDUP_REMOVED lines=16> */
.L_x_1726:
[----:B------:R-:W-:Y:S05]  /*2e70*/  BSYNC.RECONVERGENT B1 ;  /* 0x0000000000017941 */ /* 0x000fea0003800200 */
.L_x_1725:
        /* <DEDUP_REMOVED lines=17> */
.L_x_1728:
[----:B------:R-:W-:Y:S05]  /*2f90*/  BSYNC.RECONVERGENT B1 ;  /* 0x0000000000017941 */ /* 0x000fea0003800200 */
.L_x_1727:
        /* <DEDUP_REMOVED lines=16> */
.L_x_1730:
[----:B------:R-:W-:Y:S05]  /*30a0*/  BSYNC.RECONVERGENT B1 ;  /* 0x0000000000017941 */ /* 0x000fea0003800200 */
.L_x_1729:
        /* <DEDUP_REMOVED lines=17> */
.L_x_1732:
[----:B------:R-:W-:Y:S05]  /*31c0*/  BSYNC.RECONVERGENT B1 ;  /* 0x0000000000017941 */ /* 0x000fea0003800200 */
.L_x_1731:
        /* <DEDUP_REMOVED lines=16> */
.L_x_1734:
[----:B------:R-:W-:Y:S05]  /*32d0*/  BSYNC.RECONVERGENT B1 ;  /* 0x0000000000017941 */ /* 0x000fea0003800200 */
.L_x_1733:
        /* <DEDUP_REMOVED lines=18> */
.L_x_1685:
        /* <DEDUP_REMOVED lines=41> */
.L_x_1738:
[----:B------:R-:W-:Y:S05]  /*3690*/  BSYNC.RECONVERGENT B2 ;  /* 0x0000000000027941 */ /* 0x000fea0003800200 */
.L_x_1737:
        /* <DEDUP_REMOVED lines=14> */
.L_x_1736:
[----:B------:R-:W-:Y:S05]  /*3780*/  BSYNC.RECONVERGENT B1 ;  /* 0x0000000000017941 */ /* 0x000fea0003800200 */
.L_x_1735:
[----:B0-----:R-:W-:Y:S01]  /*3790*/  VIADD R2, R9, 0x2 ;  /* 0x0000000209027836 */ /* 0x001fe20000000000 */
[----:B---3--:R0:W2:Y:S01]  /*37a0*/  SHFL.DOWN PT, R15, R8, 0x2, R11 ;  /* 0x08400000080f7989 */ /* 0x0080a200000e000b */
[----:B------:R-:W-:Y:S01]  /*37b0*/  BSSY.RECONVERGENT B1, `(.L_x_1739) ;  /* 0x0000036000017945 */ /* 0x000fe20003800200 */
[----:B------:R-:W-:Y:S02]  /*37c0*/  IMAD.MOV.U32 R14, RZ, RZ, R12 ;  /* 0x000000ffff0e7224 */ /* 0x000fe400078e000c */
[----:B------:R-:W-:Y:S01]  /*37d0*/  ISETP.GT.AND P0, PT, R2, R11, PT ;  /* 0x0000000b0200720c */ /* 0x000fe20003f04270 */
[----:B----4-:R0:W3:Y:S01]  /*37e0*/  SHFL.DOWN PT, R17, R26, 0x2, R11 ;  /* 0x084000001a117989 */ /* 0x0100e200000e000b */
[----:B------:R-:W-:Y:S02]  /*37f0*/  IMAD.MOV.U32 R4, RZ, RZ, R10 ;  /* 0x000000ffff047224 */ /* 0x000fe400078e000a */
[----:B------:R-:W-:Y:S01]  /*3800*/  IMAD.MOV.U32 R2, RZ, RZ, R6 ;  /* 0x000000ffff027224 */ /* 0x000fe200078e0006 */
[----:B------:R0:W4:Y:S04]  /*3810*/  SHFL.DOWN PT, R16, R27, 0x2, R11 ;  /* 0x084000001b107989 */ /* 0x00012800000e000b */
[----:B-1----:R0:W1:Y:S04]  /*3820*/  SHFL.DOWN PT, R19, R12, 0x2, R11 ;  /* 0x084000000c137989 */ /* 0x00206800000e000b */
[----:B------:R0:W0:Y:S04]  /*3830*/  SHFL.DOWN PT, R21, R10, 0x2, R11 ;  /* 0x084000000a157989 */ /* 0x00002800000e000b */
[----:B------:R0:W0:Y:S01]  /*3840*/  SHFL.DOWN PT, R23, R6, 0x2, R11 ;  /* 0x0840000006177989 */ /* 0x00002200000e000b */
[----:B------:R-:W-:Y:S05]  /*3850*/  @P0 BRA `(.L_x_1740) ;  /* 0x0000000000ac0947 */ /* 0x000fea0003800000 */
[----:B--2---:R-:W-:Y:S01]  /*3860*/  FSETP.GEU.AND P0, PT, R8, R15, PT ;  /* 0x0000000f0800720b */ /* 0x004fe20003f0e000 */
        /* <DEDUP_REMOVED lines=18> */
.L_x_1742:
[----:B------:R-:W-:Y:S05]  /*3990*/  BSYNC.RECONVERGENT B2 ;  /* 0x0000000000027941 */ /* 0x000fea0003800200 */
.L_x_1741:
        /* <DEDUP_REMOVED lines=23> */
.L_x_1740:
[----:B------:R-:W-:Y:S05]  /*3b10*/  BSYNC.RECONVERGENT B1 ;  /* 0x0000000000017941 */ /* 0x000fea0003800200 */
.L_x_1739:
[----:B0-----:R-:W-:Y:S01]  /*3b20*/  VIADD R6, R9, 0x4 ;  /* 0x0000000409067836 */ /* 0x001fe20000000000 */
[----:B--2---:R0:W2:Y:S01]  /*3b30*/  SHFL.DOWN PT, R15, R8, 0x4, R11 ;  /* 0x08800000080f7989 */ /* 0x0040a200000e000b */
[----:B------:R-:W-:Y:S01]  /*3b40*/  BSSY.RECONVERGENT B1, `(.L_x_1743) ;  /* 0x0000036000017945 */ /* 0x000fe20003800200 */
[----:B------:R-:W-:Y:S02]  /*3b50*/  IMAD.MOV.U32 R12, RZ, RZ, R14 ;  /* 0x000000ffff0c7224 */ /* 0x000fe400078e000e */
[----:B------:R-:W-:Y:S01]  /*3b60*/  ISETP.GT.AND P0, PT, R6, R11, PT ;  /* 0x0000000b0600720c */ /* 0x000fe20003f04270 */
[----:B---3--:R0:W3:Y:S01]  /*3b70*/  SHFL.DOWN PT, R17, R26, 0x4, R11 ;  /* 0x088000001a117989 */ /* 0x0080e200000e000b */
[----:B------:R-:W-:Y:S02]  /*3b80*/  IMAD.MOV.U32 R10, RZ, RZ, R4 ;  /* 0x000000ffff0a7224 */ /* 0x000fe400078e0004 */
[----:B------:R-:W-:Y:S01]  /*3b90*/  IMAD.MOV.U32 R6, RZ, RZ, R2 ;  /* 0x000000ffff067224 */ /* 0x000fe200078e0002 */
[----:B----4-:R0:W4:Y:S04]  /*3ba0*/  SHFL.DOWN PT, R16, R27, 0x4, R11 ;  /* 0x088000001b107989 */ /* 0x01012800000e000b */
        /* <DEDUP_REMOVED lines=23> */
.L_x_1746:
[----:B------:R-:W-:Y:S05]  /*3d20*/  BSYNC.RECONVERGENT B2 ;  /* 0x0000000000027941 */ /* 0x000fea0003800200 */
.L_x_1745:
        /* <DEDUP_REMOVED lines=23> */
.L_x_1744:
[----:B------:R-:W-:Y:S05]  /*3ea0*/  BSYNC.RECONVERGENT B1 ;  /* 0x0000000000017941 */ /* 0x000fea0003800200 */
.L_x_1743:
[----:B0-----:R-:W-:Y:S01]  /*3eb0*/  VIADD R2, R9, 0x8 ;  /* 0x0000000809027836 */ /* 0x001fe20000000000 */
[----:B------:R0:W0:Y:S01]  /*3ec0*/  SHFL.DOWN PT, R13, R8, 0x8, R11 ;  /* 0x09000000080d7989 */ /* 0x00002200000e000b */
[----:B------:R-:W-:Y:S01]  /*3ed0*/  BSSY.RECONVERGENT B1, `(.L_x_1747) ;  /* 0x0000036000017945 */ /* 0x000fe20003800200 */
[----:B----4-:R-:W-:Y:S02]  /*3ee0*/  IMAD.MOV.U32 R16, RZ, RZ, R12 ;  /* 0x000000ffff107224 */ /* 0x010fe400078e000c */
[----:B------:R-:W-:Y:S01]  /*3ef0*/  ISETP.GT.AND P0, PT, R2, R11, PT ;  /* 0x0000000b0200720c */ /* 0x000fe20003f04270 */
[----:B--2---:R2:W4:Y:S01]  /*3f00*/  SHFL.DOWN PT, R15, R26, 0x8, R11 ;  /* 0x090000001a0f7989 */ /* 0x00452200000e000b */
[----:B------:R-:W-:Y:S02]  /*3f10*/  IMAD.MOV.U32 R14, RZ, RZ, R10 ;  /* 0x000000ffff0e7224 */ /* 0x000fe400078e000a */
[----:B------:R-:W-:Y:S01]  /*3f20*/  IMAD.MOV.U32 R4, RZ, RZ, R6 ;  /* 0x000000ffff047224 */ /* 0x000fe200078e0006 */
[----:B------:R2:W0:Y:S04]  /*3f30*/  SHFL.DOWN PT, R18, R27, 0x8, R11 ;  /* 0x090000001b127989 */ /* 0x00042800000e000b */
[----:B---3--:R2:W3:Y:S04]  /*3f40*/  SHFL.DOWN PT, R17, R12, 0x8, R11 ;  /* 0x090000000c117989 */ /* 0x0084e800000e000b */
[----:B-1----:R2:W1:Y:S04]  /*3f50*/  SHFL.DOWN PT, R19, R10, 0x8, R11 ;  /* 0x090000000a137989 */ /* 0x00246800000e000b */
[----:B------:R2:W0:Y:S01]  /*3f60*/  SHFL.DOWN PT, R21, R6, 0x8, R11 ;  /* 0x0900000006157989 */ /* 0x00042200000e000b */
[----:B------:R-:W-:Y:S05]  /*3f70*/  @P0 BRA `(.L_x_1748) ;  /* 0x0000000000ac0947 */ /* 0x000fea0003800000 */
[----:B0-----:R-:W-:Y:S01]  /*3f80*/  FSETP.GEU.AND P0, PT, R8, R13, PT ;  /* 0x0000000d0800720b */ /* 0x001fe20003f0e000 */
[----:B------:R-:W-:Y:S01]  /*3f90*/  BSSY.RECONVERGENT B2, `(.L_x_1749) ;  /* 0x0000012000027945 */ /* 0x000fe20003800200 */
[----:B---3--:R-:W-:Y:S01]  /*3fa0*/  FSETP.GEU.AND P2, PT, R12, R17, PT ;  /* 0x000000110c00720b */ /* 0x008fe20003f4e000 */
[----:B------:R-:W-:Y:S02]  /*3fb0*/  IMAD.MOV.U32 R2, RZ, RZ, R8 ;  /* 0x000000ffff027224 */ /* 0x000fe400078e0008 */
[----:B------:R-:W-:Y:S02]  /*3fc0*/  IMAD.MOV.U32 R3, RZ, RZ, R26 ;  /* 0x000000ffff037224 */ /* 0x000fe400078e001a */
[----:B------:R-:W-:Y:S02]  /*3fd0*/  IMAD.MOV.U32 R16, RZ, RZ, R17 ;  /* 0x000000ffff107224 */ /* 0x000fe400078e0011 */
[----:B------:R-:W-:-:S04]  /*3fe0*/  IMAD.MOV.U32 R5, RZ, RZ, R27 ;  /* 0x000000ffff057224 */ /* 0x000fc800078e001b */
[----:B------:R-:W-:Y:S05]  /*3ff0*/  @!P0 BRA `(.L_x_1750) ;  /* 0x00000000002c8947 */ /* 0x000fea0003800000 */
[----:B------:R-:W-:Y:S01]  /*4000*/  FSETP.GT.AND P3, PT, R8, R13, PT ;  /* 0x0000000d0800720b */ /* 0x000fe20003f64000 */
[----:B------:R-:W-:Y:S02]  /*4010*/  IMAD.MOV.U32 R2, RZ, RZ, R13 ;  /* 0x000000ffff027224 */ /* 0x000fe400078e000d */
        /* <DEDUP_REMOVED lines=9> */
.L_x_1750:
[----:B------:R-:W-:Y:S05]  /*40b0*/  BSYNC.RECONVERGENT B2 ;  /* 0x0000000000027941 */ /* 0x000fea0003800200 */
.L_x_1749:
[----:B-1----:R-:W-:Y:S02]  /*40c0*/  IMAD.MOV.U32 R14, RZ, RZ, R19 ;  /* 0x000000ffff0e7224 */ /* 0x002fe400078e0013 */
[----:B------:R-:W-:Y:S02]  /*40d0*/  IMAD.MOV.U32 R4, RZ, RZ, R21 ;  /* 0x000000ffff047224 */ /* 0x000fe400078e0015 */
[----:B------:R-:W-:Y:S02]  /*40e0*/  IMAD.MOV.U32 R8, RZ, RZ, R2 ;  /* 0x000000ffff087224 */ /* 0x000fe400078e0002 */
[----:B--2---:R-:W-:Y:S02]  /*40f0*/  IMAD.MOV.U32 R26, RZ, RZ, R3 ;  /* 0x000000ffff1a7224 */ /* 0x004fe400078e0003 */
        /* <DEDUP_REMOVED lines=19> */
.L_x_1748:
[----:B------:R-:W-:Y:S05]  /*4230*/  BSYNC.RECONVERGENT B1 ;  /* 0x0000000000017941 */ /* 0x000fea0003800200 */
.L_x_1747:
[----:B------:R-:W-:Y:S01]  /*4240*/  VIADD R2, R9, 0x10 ;  /* 0x0000001009027836 */ /* 0x000fe20000000000 */
[----:B0-----:R0:W0:Y:S01]  /*4250*/  SHFL.DOWN PT, R13, R8, 0x10, R11 ;  /* 0x0a000000080d7989 */ /* 0x00102200000e000b */
[----:B------:R-:W-:Y:S01]  /*4260*/  BSSY.RECONVERGENT B1, `(.L_x_1751) ;  /* 0x0000036000017945 */ /* 0x000fe20003800200 */
[----:B--2---:R-:W-:Y:S02]  /*4270*/  IMAD.MOV.U32 R6, RZ, RZ, R14 ;  /* 0x000000ffff067224 */ /* 0x004fe400078e000e */
[----:B------:R-:W-:Y:S01]  /*4280*/  ISETP.GT.AND P0, PT, R2, R11, PT ;  /* 0x0000000b0200720c */ /* 0x000fe20003f04270 */
[----:B----4-:R2:W4:Y:S01]  /*4290*/  SHFL.DOWN PT, R15, R26, 0x10, R11 ;  /* 0x0a0000001a0f7989 */ /* 0x01052200000e000b */
        /* <DEDUP_REMOVED lines=13> */
[----:B--2---:R-:W-:-:S04]  /*4370*/  IMAD.MOV.U32 R11, RZ, RZ, R27 ;  /* 0x000000ffff0b7224 */ /* 0x004fc800078e001b */
        /* <DEDUP_REMOVED lines=12> */
.L_x_1754:
[----:B------:R-:W-:Y:S05]  /*4440*/  BSYNC.RECONVERGENT B2 ;  /* 0x0000000000027941 */ /* 0x000fea0003800200 */
.L_x_1753:
[----:B-1----:R-:W-:Y:S02]  /*4450*/  IMAD.MOV.U32 R6, RZ, RZ, R19 ;  /* 0x000000ffff067224 */ /* 0x002fe400078e0013 */
        /* <DEDUP_REMOVED lines=22> */
.L_x_1752:
[----:B------:R-:W-:Y:S05]  /*45c0*/  BSYNC.RECONVERGENT B1 ;  /* 0x0000000000017941 */ /* 0x000fea0003800200 */
.L_x_1751:
[----:B------:R-:W-:Y:S01]  /*45d0*/  ISETP.NE.AND P0, PT, R9, RZ, PT ;  /* 0x000000ff0900720c */ /* 0x000fe20003f05270 */
[----:B------:R-:W-:-:S12]  /*45e0*/  BSSY.RECONVERGENT B1, `(.L_x_1755) ;  /* 0x000000b000017945 */ /* 0x000fd80003800200 */
[----:B------:R-:W-:Y:S05]  /*45f0*/  @P0 BRA `(.L_x_1756) ;  /* 0x0000000000240947 */ /* 0x000fea0003800000 */
[----:B------:R-:W5:Y:S01]  /*4600*/  S2UR UR5, SR_CgaCtaId ;  /* 0x00000000000579c3 */ /* 0x000f620000008800 */
[----:B------:R-:W-:Y:S01]  /*4610*/  UMOV UR4, 0x400 ;  /* 0x0000040000047882 */ /* 0x000fe20000000000 */
[----:B--2---:R-:W-:Y:S02]  /*4620*/  IMAD.MOV.U32 R4, RZ, RZ, R6 ;  /* 0x000000ffff047224 */ /* 0x004fe400078e0006 */
[----:B------:R-:W-:Y:S01]  /*4630*/  IMAD.MOV.U32 R5, RZ, RZ, R3 ;  /* 0x000000ffff057224 */ /* 0x000fe200078e0003 */
[----:B-----5:R-:W-:-:S09]  /*4640*/  ULEA UR4, UR5, UR4, 0x18 ;  /* 0x0000000405047291 */ /* 0x020fd2000f8ec0ff */
[----:B------:R2:W-:Y:S04]  /*4650*/  STS.64 [R7+UR4+0x10], R26 ;  /* 0x0000101a07007988 */ /* 0x0005e80008000a04 */
[----:B------:R2:W-:Y:S04]  /*4660*/  STS.64 [R7+UR4+0x20], R4 ;  /* 0x0000200407007988 */ /* 0x0005e80008000a04 */
[----:B------:R2:W-:Y:S04]  /*4670*/  STS [R7+UR4+0x8], R8 ;  /* 0x0000080807007988 */ /* 0x0005e80008000804 */
[----:B------:R2:W-:Y:S02]  /*4680*/  STS [R7+UR4+0x18], R2 ;  /* 0x0000180207007988 */ /* 0x0005e40008000804 */
.L_x_1756:
[----:B------:R-:W-:Y:S05]  /*4690*/  BSYNC.RECONVERGENT B1 ;  /* 0x0000000000017941 */ /* 0x000fea0003800200 */
.L_x_1755:
[----:B------:R-:W-:Y:S01]  /*46a0*/  BAR.SYNC.DEFER_BLOCKING 0x0 ;  /* 0x0000000000007b1d */ /* 0x000fe20000010000 */
[----:B------:R-:W-:-:S13]  /*46b0*/  ISETP.NE.AND P2, PT, R0, RZ, PT ;  /* 0x000000ff0000720c */ /* 0x000fda0003f45270 */
[----:B------:R-:W-:Y:S05]  /*46c0*/  @P2 BRA `(.L_x_1708) ;  /* 0x00000050005c2947 */ /* 0x000fea0003800000 */
[----:B------:R-:W-:Y:S01]  /*46d0*/  UISETP.GE.AND UP0, UPT, UR8, 0x21, UPT ;  /* 0x000000210800788c */ /* 0x000fe2000bf06270 */
[----:B--2---:R-:W-:Y:S02]  /*46e0*/  IMAD.MOV.U32 R7, RZ, RZ, R3 ;  /* 0x000000ffff077224 */ /* 0x004fe400078e0003 */
[----:B------:R-:W-:Y:S02]  /*46f0*/  IMAD.MOV.U32 R0, RZ, RZ, R8 ;  /* 0x000000ffff007224 */ /* 0x000fe400078e0008 */
[----:B------:R-:W-:Y:S02]  /*4700*/  IMAD.MOV.U32 R9, RZ, RZ, R26 ;  /* 0x000000ffff097224 */ /* 0x000fe400078e001a */
[----:B0-----:R-:W-:Y:S02]  /*4710*/  IMAD.MOV.U32 R12, RZ, RZ, R27 ;  /* 0x000000ffff0c7224 */ /* 0x001fe400078e001b */
        /* <DEDUP_REMOVED lines=12> */
[----:B----4-:R-:W2:Y:S04]  /*47e0*/  LDS R15, [R4+0x38] ;  /* 0x00003800040f7984 */ /* 0x010ea80000000800 */
[----:B------:R4:W1:Y:S01]  /*47f0*/  LDS.64 R10, [R4+0x40] ;  /* 0x00004000040a7984 */ /* 0x0008620000000a00 */
[----:B0-----:R-:W-:Y:S02]  /*4800*/  FSETP.GEU.AND P0, PT, R8, R5, PT ;  /* 0x000000050800720b */ /* 0x001fe40003f0e000 */
[----:B--2---:R-:W-:-:S11]  /*4810*/  FSETP.GEU.AND P3, PT, R2, R15, PT ;  /* 0x0000000f0200720b */ /* 0x004fd60003f6e000 */
[----:B-1--4-:R-:W-:Y:S05]  /*4820*/  @!P0 BRA `(.L_x_1759) ;  /* 0x0000000000308947 */ /* 0x012fea0003800000 */
[----:B---3--:R-:W0:Y:S01]  /*4830*/  LDS.64 R16, [R4+0x30] ;  /* 0x0000300004107984 */ /* 0x008e220000000a00 */
        /* <DEDUP_REMOVED lines=11> */
.L_x_1759:
[----:B------:R-:W-:Y:S05]  /*48f0*/  BSYNC.RECONVERGENT B1 ;  /* 0x0000000000017941 */ /* 0x000fea0003800200 */
.L_x_1758:
        /* <DEDUP_REMOVED lines=18> */
.L_x_1760:
[----:B------:R-:W-:Y:S05]  /*4a20*/  BSYNC.RECONVERGENT B1 ;  /* 0x0000000000017941 */ /* 0x000fea0003800200 */
.L_x_1757:
        /* <DEDUP_REMOVED lines=17> */
[----:B------:R0:W1:Y:S02]  /*4b40*/  LDS.64 R2, [R10+0x60] ;  /* 0x000060000a027984 */ /* 0x0000640000000a00 */
[----:B0-----:R-:W-:-:S02]  /*4b50*/  FSETP.GEU.AND P0, PT, R0, R11, PT ;  /* 0x0000000b0000720b */ /* 0x001fc40003f0e000 */
[----:B--2---:R-:W-:-:S11]  /*4b60*/  FSETP.GEU.AND P3, PT, R13, R16, PT ;  /* 0x000000100d00720b */ /* 0x004fd60003f6e000 */
[----:B-1----:R-:W-:Y:S05]  /*4b70*/  @!P0 BRA `(.L_x_1763) ;  /* 0x0000000000308947 */ /* 0x002fea0003800000 */
[----:B----4-:R-:W0:Y:S01]  /*4b80*/  LDS.64 R14, [R10+0x50] ;  /* 0x000050000a0e7984 */ /* 0x010e220000000a00 */
        /* <DEDUP_REMOVED lines=11> */
.L_x_1763:
[----:B------:R-:W-:Y:S05]  /*4c40*/  BSYNC.RECONVERGENT B1 ;  /* 0x0000000000017941 */ /* 0x000fea0003800200 */
.L_x_1762:
        /* <DEDUP_REMOVED lines=18> */
.L_x_1764:
[----:B------:R-:W-:Y:S05]  /*4d70*/  BSYNC.RECONVERGENT B1 ;  /* 0x0000000000017941 */ /* 0x000fea0003800200 */
.L_x_1761:
        /* <DEDUP_REMOVED lines=33> */
.L_x_1767:
[----:B------:R-:W-:Y:S05]  /*4f90*/  BSYNC.RECONVERGENT B1 ;  /* 0x0000000000017941 */ /* 0x000fea0003800200 */
.L_x_1766:
        /* <DEDUP_REMOVED lines=18> */
.L_x_1768:
[----:B------:R-:W-:Y:S05]  /*50c0*/  BSYNC.RECONVERGENT B1 ;  /* 0x0000000000017941 */ /* 0x000fea0003800200 */
.L_x_1765:
        /* <DEDUP_REMOVED lines=33> */
.L_x_1771:
[----:B------:R-:W-:Y:S05]  /*52e0*/  BSYNC.RECONVERGENT B1 ;  /* 0x0000000000017941 */ /* 0x000fea0003800200 */
.L_x_1770:
        /* <DEDUP_REMOVED lines=18> */
.L_x_1772:
[----:B------:R-:W-:Y:S05]  /*5410*/  BSYNC.RECONVERGENT B1 ;  /* 0x0000000000017941 */ /* 0x000fea0003800200 */
.L_x_1769:
        /* <DEDUP_REMOVED lines=33> */
.L_x_1775:
[----:B------:R-:W-:Y:S05]  /*5630*/  BSYNC.RECONVERGENT B1 ;  /* 0x0000000000017941 */ /* 0x000fea0003800200 */
.L_x_1774:
        /* <DEDUP_REMOVED lines=18> */
.L_x_1776:
[----:B------:R-:W-:Y:S05]  /*5760*/  BSYNC.RECONVERGENT B1 ;  /* 0x0000000000017941 */ /* 0x000fea0003800200 */
.L_x_1773:
[----:B------:R-:W-:Y:S01]  /*5770*/  UISETP.GE.AND UP0, UPT, UR8, 0xc1, UPT ;  /* 0x000000c10800788c */ /* 0x000fe2000bf06270 */
[----:B------:R-:W-:Y:S02]  /*5780*/  IMAD.MOV.U32 R9, RZ, RZ, R4 ;  /* 0x000000ffff097224 */ /* 0x000fe400078e0004 */
[----:B------:R-:W-:Y:S02]  /*5790*/  IMAD.MOV.U32 R7, RZ, RZ, R5 ;  /* 0x000000ffff077224 */ /* 0x000fe400078e0005 */
[----:B------:R-:W-:Y:S02]  /*57a0*/  IMAD.MOV.U32 R10, RZ, RZ, R0 ;  /* 0x000000ffff0a7224 */ /* 0x000fe400078e0000 */
[----:B------:R-:W-:Y:S02]  /*57b0*/  IMAD.MOV.U32 R11, RZ, RZ, R12 ;  /* 0x000000ffff0b7224 */ /* 0x000fe400078e000c */
[----:B----4-:R-:W-:Y:S02]  /*57c0*/  IMAD.MOV.U32 R15, RZ, RZ, R13 ;  /* 0x000000ffff0f7224 */ /* 0x010fe400078e000d */
        /* <DEDUP_REMOVED lines=10> */
[----:B---3--:R-:W2:Y:S04]  /*5870*/  LDS R17, [R6+0xd8] ;  /* 0x0000d80006117984 */ /* 0x008ea80000000800 */
[----:B------:R3:W4:Y:S01]  /*5880*/  LDS.64 R2, [R6+0xe0] ;  /* 0x0000e00006027984 */ /* 0x0007220000000a00 */
[----:B0-----:R-:W-:Y:S02]  /*5890*/  FSETP.GEU.AND P0, PT, R4, R11, PT ;  /* 0x0000000b0400720b */ /* 0x001fe40003f0e000 */
[----:B--2---:R-:W-:-:S11]  /*58a0*/  FSETP.GEU.AND P3, PT, R12, R17, PT ;  /* 0x000000110c00720b */ /* 0x004fd60003f6e000 */
        /* <DEDUP_REMOVED lines=13> */
.L_x_1779:
[----:B------:R-:W-:Y:S05]  /*5980*/  BSYNC.RECONVERGENT B1 ;  /* 0x0000000000017941 */ /* 0x000fea0003800200 */
.L_x_1778:
        /* <DEDUP_REMOVED lines=18> */
.L_x_1780:
[----:B------:R-:W-:Y:S05]  /*5ab0*/  BSYNC.RECONVERGENT B1 ;  /* 0x0000000000017941 */ /* 0x000fea0003800200 */
.L_x_1777:
        /* <DEDUP_REMOVED lines=20> */
[----:B-1--4-:R-:W-:Y:S05]  /*5c00*/  @!P0 BRA `(.L_x_1782) ;  /* 0x0000000000288947 */ /* 0x012fea0003800000 */
[----:B------:R-:W0:Y:S01]  /*5c10*/  LDS.64 R26, [R3+0xf0] ;  /* 0x0000f000031a7984 */ /* 0x000e220000000a00 */
[----:B------:R-:W-:Y:S01]  /*5c20*/  FSETP.GEU.AND P4, PT, R0, R9, PT ;  /* 0x000000090000720b */ /* 0x000fe20003f8e000 */
[----:B------:R-:W-:-:S12]  /*5c30*/  IMAD.MOV.U32 R8, RZ, RZ, R0 ;  /* 0x000000ffff087224 */ /* 0x000fd800078e0000 */
[CC--:B0-----:R-:W-:Y:S02]  /*5c40*/  @P4 ISETP.GE.U32.AND P1, PT, R7.reuse, R26.reuse, PT ;  /* 0x0000001a0700420c */ /* 0x0c1fe40003f26070 */
[----:B------:R-:W-:Y:S02]  /*5c50*/  @P4 ISETP.LT.U32.AND P0, PT, R7, R26, PT ;  /* 0x0000001a0700420c */ /* 0x000fe40003f01070 */
[CC--:B------:R-:W-:Y:S02]  /*5c60*/  @P4 ISETP.GE.AND.EX P1, PT, R10.reuse, R27.reuse, PT, P1 ;  /* 0x0000001b0a00420c */ /* 0x0c0fe40003f26310 */
[----:B------:R-:W-:Y:S02]  /*5c70*/  @P4 ISETP.LT.AND.EX P0, PT, R10, R27, PT, P0 ;  /* 0x0000001b0a00420c */ /* 0x000fe40003f01300 */
[----:B------:R-:W-:Y:S02]  /*5c80*/  @P4 FSEL R8, R9, R0, !P1 ;  /* 0x0000000009084208 */ /* 0x000fe40004800000 */
[----:B------:R-:W-:-:S02]  /*5c90*/  @P4 SEL R26, R7, R26, P0 ;  /* 0x0000001a071a4207 */ /* 0x000fc40000000000 */
[----:B------:R-:W-:-:S07]  /*5ca0*/  @P4 SEL R27, R10, R27, P0 ;  /* 0x0000001b0a1b4207 */ /* 0x000fce0000000000 */
.L_x_1782:
[----:B------:R-:W-:Y:S05]  /*5cb0*/  BSYNC.RECONVERGENT B1 ;  /* 0x0000000000017941 */ /* 0x000fea0003800200 */
.L_x_1781:
        /* <DEDUP_REMOVED lines=19> */
.L_x_1658:
        /* <DEDUP_REMOVED lines=23> */
[CC--:B--2---:R-:W-:Y:S02]  /*5f60*/  @P4 ISETP.GE.U32.AND P2, PT, R14.reuse, R26.reuse, PT ;  /* 0x0000001a0e00420c */ /* 0x0c4fe40003f46070 */
[C---:B------:R-:W-:Y:S02]  /*5f70*/  @P4 ISETP.LT.U32.AND P1, PT, R14.reuse, R26, PT ;  /* 0x0000001a0e00420c */ /* 0x040fe40003f21070 */
[CC--:B------:R-:W-:Y:S02]  /*5f80*/  @P4 ISETP.GE.AND.EX P2, PT, R15.reuse, R27.reuse, PT, P2 ;  /* 0x0000001b0f00420c */ /* 0x0c0fe40003f46320 */
[----:B------:R-:W-:Y:S02]  /*5f90*/  @P4 ISETP.LT.AND.EX P1, PT, R15, R27, PT, P1 ;  /* 0x0000001b0f00420c */ /* 0x000fe40003f21310 */
[----:B------:R-:W-:Y:S02]  /*5fa0*/  @P4 FSEL R8, R9, R0, !P2 ;  /* 0x0000000009084208 */ /* 0x000fe40005000000 */
[----:B------:R-:W-:-:S02]  /*5fb0*/  @P4 SEL R26, R14, R26, P1 ;  /* 0x0000001a0e1a4207 */ /* 0x000fc40000800000 */
[----:B------:R-:W-:-:S07]  /*5fc0*/  @P4 SEL R27, R15, R27, P1 ;  /* 0x0000001b0f1b4207 */ /* 0x000fce0000800000 */
.L_x_1784:
[----:B------:R-:W-:Y:S05]  /*5fd0*/  BSYNC.RECONVERGENT B1 ;  /* 0x0000000000017941 */ /* 0x000fea0003800200 */
.L_x_1783:
[----:B------:R-:W-:Y:S01]  /*5fe0*/  UISETP.GE.U32.AND UP0, UPT, UR4, 0x400, UPT ;  /* 0x000004000400788c */ /* 0x000fe2000bf06070 */
[----:B------:R-:W-:Y:S01]  /*5ff0*/  @P3 FSEL R5, R12, R5, P0 ;  /* 0x000000050c053208 */ /* 0x000fe20000000000 */
[----:B------:R-:W-:Y:S01]  /*6000*/  IMAD.MOV.U32 R9, RZ, RZ, 0x200 ;  /* 0x00000200ff097424 */ /* 0x000fe200078e00ff */
[----:B------:R-:W-:Y:S02]  /*6010*/  @P3 SEL R6, R10, R6, P0 ;  /* 0x000000060a063207 */ /* 0x000fe40000000000 */
[----:B------:R-:W-:-:S04]  /*6020*/  @P3 SEL R7, R11, R7, P0 ;  /* 0x000000070b073207 */ /* 0x000fc80000000000 */
[----:B------:R-:W-:Y:S05]  /*6030*/  BRA.U !UP0, `(.L_x_1785) ;  /* 0x0000000508247547 */ /* 0x000fea000b800000 */
[----:B------:R-:W-:Y:S01]  /*6040*/  IMAD.MOV.U32 R21, RZ, RZ, R6 ;  /* 0x000000ffff157224 */ /* 0x000fe200078e0006 */
[----:B------:R-:W0:Y:S01]  /*6050*/  LDCU UR4, c[0x0][0x390] ;  /* 0x00007200ff0477ac */ /* 0x000e220008000800 */
[----:B------:R-:W-:Y:S02]  /*6060*/  IMAD.MOV.U32 R16, RZ, RZ, R7 ;  /* 0x000000ffff107224 */ /* 0x000fe400078e0007 */
[----:B------:R-:W-:Y:S02]  /*6070*/  IMAD.MOV.U32 R0, RZ, RZ, R5 ;  /* 0x000000ffff007224 */ /* 0x000fe400078e0005 */
[----:B------:R-:W-:-:S07]  /*6080*/  IMAD.MOV.U32 R9, RZ, RZ, 0x200 ;  /* 0x00000200ff097424 */ /* 0x000fce00078e00ff */
.L_x_1790:
[----:B------:R-:W1:Y:S01]  /*6090*/  LDC.64 R12, c[0x0][0x380] ;  /* 0x0000e000ff0c7b82 */ /* 0x000e620000000a00 */
[----:B------:R-:W-:-:S04]  /*60a0*/  IMAD.IADD R3, R4, 0x1, R9 ;  /* 0x0000000104037824 */ /* 0x000fc800078e0209 */
[----:B-1----:R-:W-:-:S05]  /*60b0*/  IMAD.WIDE.U32 R12, R3, 0x20, R12 ;  /* 0x00000020030c7825 */ /* 0x002fca00078e000c */
[----:B------:R-:W2:Y:S04]  /*60c0*/  LDG.E.CONSTANT R14, desc[UR6][R12.64+0x10] ;  /* 0x000010060c0e7981 */ /* 0x000ea8000c1e9900 */
[----:B------:R-:W3:Y:S04]  /*60d0*/  LDG.E.CONSTANT R23, desc[UR6][R12.64] ;  /* 0x000000060c177981 */ /* 0x000ee8000c1e9900 */
[----:B------:R-:W4:Y:S04]  /*60e0*/  LDG.E.64.CONSTANT R2, desc[UR6][R12.64+0x18] ;  /* 0x000018060c027981 */ /* 0x000f28000c1e9b00 */
        /* <DEDUP_REMOVED lines=10> */
[----:B----4-:R-:W-:-:S04]  /*6190*/  @P3 ISETP.GE.U32.AND P0, PT, R21, R2, PT ;  /* 0x000000021500320c */ /* 0x010fc80003f06070 */
[----:B------:R-:W-:-:S04]  /*61a0*/  @P3 ISETP.GE.AND.EX P0, PT, R16, R3, PT, P0 ;  /* 0x000000031000320c */ /* 0x000fc80003f06300 */
[----:B------:R-:W-:Y:S01]  /*61b0*/  @P3 FSETP.LT.OR P0, PT, R14, R0, !P0 ;  /* 0x000000000e00320b */ /* 0x000fe20004701400 */
[----:B-1----:R-:W-:-:S12]  /*61c0*/  @!P1 BRA `(.L_x_1787) ;  /* 0x0000000000309947 */ /* 0x002fd80003800000 */
        /* <DEDUP_REMOVED lines=12> */
.L_x_1787:
[----:B0-----:R-:W-:Y:S05]  /*6290*/  BSYNC.RECONVERGENT B1 ;  /* 0x0000000000017941 */ /* 0x001fea0003800200 */
.L_x_1786:
[----:B-----5:R-:W-:Y:S01]  /*62a0*/  FSETP.GEU.AND P1, PT, R15, R18, PT ;  /* 0x000000120f00720b */ /* 0x020fe20003f2e000 */
[----:B------:R-:W-:Y:S01]  /*62b0*/  BSSY.RECONVERGENT B1, `(.L_x_1788) ;  /* 0x0000013000017945 */ /* 0x000fe20003800200 */
[----:B------:R-:W-:Y:S01]  /*62c0*/  @P3 FSEL R14, R0, R14, P0 ;  /* 0x0000000e000e3208 */ /* 0x000fe20000000000 */
[----:B------:R-:W-:Y:S01]  /*62d0*/  IMAD.MOV.U32 R8, RZ, RZ, R15 ;  /* 0x000000ffff087224 */ /* 0x000fe200078e000f */
[----:B------:R-:W-:Y:S01]  /*62e0*/  @P3 SEL R2, R21, R2, P0 ;  /* 0x0000000215023207 */ /* 0x000fe20000000000 */
[----:B------:R-:W-:Y:S01]  /*62f0*/  IMAD.MOV.U32 R26, RZ, RZ, R17 ;  /* 0x000000ffff1a7224 */ /* 0x000fe200078e0011 */
[----:B------:R-:W-:Y:S01]  /*6300*/  @P3 SEL R3, R16, R3, P0 ;  /* 0x0000000310033207 */ /* 0x000fe20000000000 */
        /* <DEDUP_REMOVED lines=13> */
.L_x_1789:
[----:B------:R-:W-:Y:S05]  /*63e0*/  BSYNC.RECONVERGENT B1 ;  /* 0x0000000000017941 */ /* 0x000fea0003800200 */
.L_x_1788:
[----:B------:R-:W-:Y:S01]  /*63f0*/  FSETP.GEU.AND P1, PT, R14, R5, PT ;  /* 0x000000050e00720b */ /* 0x000fe20003f2e000 */
[C---:B------:R-:W-:Y:S02]  /*6400*/  VIADD R0, R9.reuse, 0x400 ;  /* 0x0000040009007836 */ /* 0x040fe40000000000 */
[----:B------:R-:W-:-:S03]  /*6410*/  VIADD R9, R9, 0x200 ;  /* 0x0000020009097836 */ /* 0x000fc60000000000 */
[----:B------:R-:W-:-:S07]  /*6420*/  ISETP.GT.AND P2, PT, R0, UR4, PT ;  /* 0x0000000400007c0c */ /* 0x000fce000bf44270 */
        /* <DEDUP_REMOVED lines=10> */
.L_x_1785:
[----:B------:R-:W-:-:S13]  /*64d0*/  ISETP.GE.AND P0, PT, R9, UR4, PT ;  /* 0x0000000409007c0c */ /* 0x000fda000bf06270 */
        /* <DEDUP_REMOVED lines=12> */
[----:B------:R-:W0:Y:S01]  /*65a0*/  LDC.64 R10, c[0x0][0x380] ;  /* 0x0000e000ff0a7b82 */ /* 0x000e220000000a00 */
[----:B------:R-:W-:Y:S01]  /*65b0*/  LEA.HI R2, R0, 0x1, RZ, 0x18 ;  /* 0x0000000100027811 */ /* 0x000fe200078fc0ff */
[----:B------:R-:W-:-:S03]  /*65c0*/  IMAD.IADD R17, R4, 0x1, R9 ;  /* 0x0000000104117824 */ /* 0x000fc600078e0209 */
[----:B------:R-:W-:Y:S01]  /*65d0*/  LOP3.LUT R12, R2, 0x3, RZ, 0xc0, !PT ;  /* 0x00000003020c7812 */ /* 0x000fe200078ec0ff */
[----:B------:R-:W-:-:S04]  /*65e0*/  IMAD.MOV.U32 R2, RZ, RZ, R4 ;  /* 0x000000ffff027224 */ /* 0x000fc800078e0004 */
[----:B------:R-:W-:-:S07]  /*65f0*/  IMAD.MOV R16, RZ, RZ, -R12 ;  /* 0x000000ffff107224 */ /* 0x000fce00078e0a0c */
.L_x_1799:
[----:B0-----:R-:W-:-:S05]  /*6600*/  IMAD.WIDE.U32 R14, R17, 0x20, R10 ;  /* 0x00000020110e7825 */ /* 0x001fca00078e000a */
        /* <DEDUP_REMOVED lines=22> */
.L_x_1796:
[----:B------:R-:W-:Y:S05]  /*6770*/  BSYNC.RECONVERGENT B3 ;  /* 0x0000000000037941 */ /* 0x000fea0003800200 */
.L_x_1795:
        /* <DEDUP_REMOVED lines=21> */
.L_x_1798:
[----:B------:R-:W-:Y:S05]  /*68d0*/  BSYNC.RECONVERGENT B3 ;  /* 0x0000000000037941 */ /* 0x000fea0003800200 */
.L_x_1797:
[----:B------:R-:W-:Y:S02]  /*68e0*/  VIADD R2, R2, 0x100 ;  /* 0x0000010002027836 */ /* 0x000fe40000000000 */
[----:B------:R-:W-:Y:S01]  /*68f0*/  VIADD R17, R17, 0x100 ;  /* 0x0000010011117836 */ /* 0x000fe20000000000 */
[----:B------:R-:W-:Y:S06]  /*6900*/  @P2 BRA `(.L_x_1799) ;  /* 0xfffffffc003c2947 */ /* 0x000fec000383ffff */
.L_x_1794:
[----:B------:R-:W-:Y:S05]  /*6910*/  BSYNC.RECONVERGENT B1 ;  /* 0x0000000000017941 */ /* 0x000fea0003800200 */
.L_x_1793:
[----:B------:R-:W-:-:S13]  /*6920*/  ISETP.GE.U32.AND P0, PT, R0, 0x300, PT ;  /* 0x000003000000780c */ /* 0x000fda0003f06070 */
[----:B------:R-:W-:Y:S05]  /*6930*/  @!P0 BRA `(.L_x_1792) ;  /* 0x0000000800c08947 */ /* 0x000fea0003800000 */
[----:B------:R-:W0:Y:S01]  /*6940*/  LDCU.64 UR8, c[0x0][0x380] ;  /* 0x00007000ff0877ac */ /* 0x000e220008000a00 */
[----:B------:R-:W1:Y:S01]  /*6950*/  LDC.64 R12, c[0x0][0x380] ;  /* 0x0000e000ff0c7b82 */ /* 0x000e620000000a00 */
[----:B------:R-:W-:-:S05]  /*6960*/  IADD3 R15, P0, PT, R2, R9, RZ ;  /* 0x00000009020f7210 */ /* 0x000fca0007f1e0ff */
[----:B------:R-:W-:Y:S01]  /*6970*/  IMAD.X R0, RZ, RZ, RZ, P0 ;  /* 0x000000ffff007224 */ /* 0x000fe200000e06ff */
[----:B0-----:R-:W-:-:S04]  /*6980*/  LEA R14, P1, R15, UR8, 0x5 ;  /* 0x000000080f0e7c11 */ /* 0x001fc8000f8228ff */
[----:B------:R-:W-:Y:S02]  /*6990*/  IADD3 R14, P0, PT, R14, 0x6018, RZ ;  /* 0x000060180e0e7810 */ /* 0x000fe40007f1e0ff */
[----:B------:R-:W-:Y:S01]  /*69a0*/  LEA.HI.X R15, R15, UR9, R0, 0x5, P1 ;  /* 0x000000090f0f7c11 */ /* 0x000fe200088f2c00 */
[----:B------:R-:W-:-:S04]  /*69b0*/  IMAD.IADD R0, R2, 0x1, R9 ;  /* 0x0000000102007824 */ /* 0x000fc800078e0209 */
[----:B------:R-:W-:-:S07]  /*69c0*/  IMAD.X R15, RZ, RZ, R15, P0 ;  /* 0x000000ffff0f7224 */ /* 0x000fce00000e060f */
.L_x_1816:
[----:B-1----:R-:W-:-:S05]  /*69d0*/  IMAD.WIDE.U32 R10, R0, 0x20, R12 ;  /* 0x00000020000a7825 */ /* 0x002fca00078e000c */
[----:B------:R-:W2:Y:S04]  /*69e0*/  LDG.E.CONSTANT R9, desc[UR6][R10.64] ;  /* 0x000000060a097981 */ /* 0x000ea8000c1e9900 */
[----:B------:R0:W5:Y:S04]  /*69f0*/  LDG.E.CONSTANT R20, desc[UR6][R10.64+0x10] ;  /* 0x000010060a147981 */ /* 0x000168000c1e9900 */
[----:B------:R0:W5:Y:S01]  /*6a00*/  LDG.E.64.CONSTANT R16, desc[UR6][R10.64+0x18] ;  /* 0x000018060a107981 */ /* 0x000162000c1e9b00 */
[----:B------:R-:W-:Y:S01]  /*6a10*/  BSSY.RECONVERGENT B1, `(.L_x_1800) ;  /* 0x0000012000017945 */ /* 0x000fe20003800200 */
[----:B------:R-:W-:-:S02]  /*6a20*/  IMAD.MOV.U32 R24, RZ, RZ, R8 ;  /* 0x000000ffff187224 */ /* 0x000fc400078e0008 */
[----:B------:R-:W-:Y:S02]  /*6a30*/  IMAD.MOV.U32 R22, RZ, RZ, R26 ;  /* 0x000000ffff167224 */ /* 0x000fe400078e001a */
[----:B------:R-:W-:Y:S01]  /*6a40*/  IMAD.MOV.U32 R29, RZ, RZ, R27 ;  /* 0x000000ffff1d7224 */ /* 0x000fe200078e001b */
        /* <DEDUP_REMOVED lines=14> */
.L_x_1801:
[----:B------:R-:W-:Y:S05]  /*6b30*/  BSYNC.RECONVERGENT B1 ;  /* 0x0000000000017941 */ /* 0x000fea0003800200 */
.L_x_1800:
        /* <DEDUP_REMOVED lines=20> */
.L_x_1803:
[----:B------:R-:W-:Y:S05]  /*6c80*/  BSYNC.RECONVERGENT B1 ;  /* 0x0000000000017941 */ /* 0x000fea0003800200 */
.L_x_1802:
        /* <DEDUP_REMOVED lines=18> */
.L_x_1805:
[----:B------:R-:W-:Y:S05]  /*6db0*/  BSYNC.RECONVERGENT B1 ;  /* 0x0000000000017941 */ /* 0x000fea0003800200 */
.L_x_1804:
[----:B------:R0:W5:Y:S04]  /*6dc0*/  LDG.E.CONSTANT R27, desc[UR6][R14.64+-0x2018] ;  /* 0xffdfe8060e1b7981 */ /* 0x000168000c1e9900 */
[----:B------:R0:W5:Y:S04]  /*6dd0*/  LDG.E.CONSTANT R5, desc[UR6][R14.64+-0x2008] ;  /* 0xffdff8060e057981 */ /* 0x000168000c1e9900 */
        /* <DEDUP_REMOVED lines=18> */
.L_x_1807:
[----:B------:R-:W-:Y:S05]  /*6f00*/  BSYNC.RECONVERGENT B1 ;  /* 0x0000000000017941 */ /* 0x000fea0003800200 */
.L_x_1806:
        /* <DEDUP_REMOVED lines=18> */
.L_x_1809:
[----:B------:R-:W-:Y:S05]  /*7030*/  BSYNC.RECONVERGENT B1 ;  /* 0x0000000000017941 */ /* 0x000fea0003800200 */
.L_x_1808:
        /* <DEDUP_REMOVED lines=20> */
.L_x_1811:
[----:B------:R-:W-:Y:S05]  /*7180*/  BSYNC.RECONVERGENT B1 ;  /* 0x0000000000017941 */ /* 0x000fea0003800200 */
.L_x_1810:
        /* <DEDUP_REMOVED lines=18> */
.L_x_1813:
[----:B------:R-:W-:Y:S05]  /*72b0*/  BSYNC.RECONVERGENT B1 ;  /* 0x0000000000017941 */ /* 0x000fea0003800200 */
.L_x_1812:
        /* <DEDUP_REMOVED lines=17> */
.L_x_1815:
[----:B------:R-:W-:Y:S05]  /*73d0*/  BSYNC.RECONVERGENT B1 ;  /* 0x0000000000017941 */ /* 0x000fea0003800200 */
.L_x_1814:
[----:B------:R-:W-:Y:S01]  /*73e0*/  VIADD R2, R2, 0x400 ;  /* 0x0000040002027836 */ /* 0x000fe20000000000 */
[----:B------:R-:W-:Y:S01]  /*73f0*/  IADD3 R14, P1, PT, R14, 0x8000, RZ ;  /* 0x000080000e0e7810 */ /* 0x000fe20007f3e0ff */
[----:B------:R-:W-:-:S03]  /*7400*/  VIADD R0, R0, 0x400 ;  /* 0x0000040000007836 */ /* 0x000fc60000000000 */
[----:B------:R-:W-:Y:S01]  /*7410*/  ISETP.GE.AND P0, PT, R2, R3, PT ;  /* 0x000000030200720c */ /* 0x000fe20003f06270 */
[----:B------:R-:W-:-:S12]  /*7420*/  IMAD.X R15, RZ, RZ, R15, P1 ;  /* 0x000000ffff0f7224 */ /* 0x000fd800008e060f */
[----:B------:R-:W-:Y:S05]  /*7430*/  @!P0 BRA `(.L_x_1816) ;  /* 0xfffffff400648947 */ /* 0x000fea000383ffff */
.L_x_1792:
[----:B------:R-:W-:Y:S05]  /*7440*/  BSYNC.RECONVERGENT B2 ;  /* 0x0000000000027941 */ /* 0x000fea0003800200 */
.L_x_1791:
        /* <DEDUP_REMOVED lines=32> */
.L_x_1820:
[----:B------:R-:W-:Y:S05]  /*7650*/  BSYNC.RECONVERGENT B2 ;  /* 0x0000000000027941 */ /* 0x000fea0003800200 */
.L_x_1819:
        /* <DEDUP_REMOVED lines=23> */
.L_x_1818:
[----:B------:R-:W-:Y:S05]  /*77d0*/  BSYNC.RECONVERGENT B1 ;  /* 0x0000000000017941 */ /* 0x000fea0003800200 */
.L_x_1817:
        /* <DEDUP_REMOVED lines=31> */
.L_x_1824:
[----:B------:R-:W-:Y:S05]  /*79d0*/  BSYNC.RECONVERGENT B2 ;  /* 0x0000000000027941 */ /* 0x000fea0003800200 */
.L_x_1823:
        /* <DEDUP_REMOVED lines=23> */
.L_x_1822:
[----:B------:R-:W-:Y:S05]  /*7b50*/  BSYNC.RECONVERGENT B1 ;  /* 0x0000000000017941 */ /* 0x000fea0003800200 */
.L_x_1821:
        /* <DEDUP_REMOVED lines=31> */
.L_x_1828:
[----:B------:R-:W-:Y:S05]  /*7d50*/  BSYNC.RECONVERGENT B2 ;  /* 0x0000000000027941 */ /* 0x000fea0003800200 */
.L_x_1827:
        /* <DEDUP_REMOVED lines=23> */
.L_x_1826:
[----:B------:R-:W-:Y:S05]  /*7ed0*/  BSYNC.RECONVERGENT B1 ;  /* 0x0000000000017941 */ /* 0x000fea0003800200 */
.L_x_1825:
[----:B------:R-:W-:Y:S01]  /*7ee0*/  ISETP.GT.AND P0, PT, R11, 0x17, PT ;  /* 0x000000170b00780c */ /* 0x000fe20003f04270 */
[----:B--2---:R2:W2:Y:S01]  /*7ef0*/  SHFL.DOWN PT, R13, R8, 0x8, 0x1f ;  /* 0x09001f00080d7f89 */ /* 0x0044a200000e0000 */
[----:B------:R-:W-:Y:S01]  /*7f00*/  BSSY.RECONVERGENT B1, `(.L_x_1829) ;  /* 0x0000035000017945 */ /* 0x000fe20003800200 */
[----:B------:R-:W-:Y:S02]  /*7f10*/  IMAD.MOV.U32 R9, RZ, RZ, R3 ;  /* 0x000000ffff097224 */ /* 0x000fe400078e0003 */
[----:B---3--:R3:W2:Y:S01]  /*7f20*/  SHFL.DOWN PT, R15, R26, 0x8, 0x1f ;  /* 0x09001f001a0f7f89 */ /* 0x0086a200000e0000 */
[----:B0-----:R-:W-:Y:S02]  /*7f30*/  IMAD.MOV.U32 R7, RZ, RZ, R2 ;  /* 0x000000ffff077224 */ /* 0x001fe400078e0002 */
[----:B------:R-:W-:Y:S01]  /*7f40*/  IMAD.MOV.U32 R5, RZ, RZ, R0 ;  /* 0x000000ffff057224 */ /* 0x000fe200078e0000 */
[----:B-1----:R3:W0:Y:S04]  /*7f50*/  SHFL.DOWN PT, R14, R27, 0x8, 0x1f ;  /* 0x09001f001b0e7f89 */ /* 0x00262800000e0000 */
[----:B----4-:R3:W1:Y:S04]  /*7f60*/  SHFL.DOWN PT, R16, R3, 0x8, 0x1f ;  /* 0x09001f0003107f89 */ /* 0x01066800000e0000 */
[----:B------:R3:W4:Y:S04]  /*7f70*/  SHFL.DOWN PT, R17, R2, 0x8, 0x1f ;  /* 0x09001f0002117f89 */ /* 0x00072800000e0000 */
[----:B------:R3:W0:Y:S01]  /*7f80*/  SHFL.DOWN PT, R19, R0, 0x8, 0x1f ;  /* 0x09001f0000137f89 */ /* 0x00062200000e0000 */
        /* <DEDUP_REMOVED lines=12> */
[----:B0-----:R-:W-:-:S08]  /*8050*/  IMAD.MOV.U32 R12, RZ, RZ, R14 ;  /* 0x000000ffff0c7224 */ /* 0x001fd000078e000e */
[CC--:B------:R-:W-:Y:S02]  /*8060*/  @!P3 ISETP.GE.U32.AND P0, PT, R26.reuse, R15.reuse, PT ;  /* 0x0000000f1a00b20c */ /* 0x0c0fe40003f06070 */
[----:B------:R-:W-:Y:S02]  /*8070*/  @!P3 ISETP.LT.U32.AND P1, PT, R26, R15, PT ;  /* 0x0000000f1a00b20c */ /* 0x000fe40003f21070 */
[CC--:B------:R-:W-:Y:S02]  /*8080*/  @!P3 ISETP.GE.AND.EX P0, PT, R27.reuse, R14.reuse, PT, P0 ;  /* 0x0000000e1b00b20c */ /* 0x0c0fe40003f06300 */
[----:B------:R-:W-:Y:S02]  /*8090*/  @!P3 ISETP.LT.AND.EX P1, PT, R27, R14, PT, P1 ;  /* 0x0000000e1b00b20c */ /* 0x000fe40003f21310 */
[----:B------:R-:W-:Y:S02]  /*80a0*/  @!P3 FSEL R6, R8, R13, !P0 ;  /* 0x0000000d0806b208 */ /* 0x000fe40004000000 */
[----:B------:R-:W-:-:S02]  /*80b0*/  @!P3 SEL R10, R26, R15, P1 ;  /* 0x0000000f1a0ab207 */ /* 0x000fc40000800000 */
[----:B------:R-:W-:-:S07]  /*80c0*/  @!P3 SEL R12, R27, R14, P1 ;  /* 0x0000000e1b0cb207 */ /* 0x000fce0000800000 */
.L_x_1832:
[----:B------:R-:W-:Y:S05]  /*80d0*/  BSYNC.RECONVERGENT B2 ;  /* 0x0000000000027941 */ /* 0x000fea0003800200 */
.L_x_1831:
[----:B----4-:R-:W-:Y:S02]  /*80e0*/  IMAD.MOV.U32 R7, RZ, RZ, R17 ;  /* 0x000000ffff077224 */ /* 0x010fe400078e0011 */
[----:B0-----:R-:W-:Y:S02]  /*80f0*/  IMAD.MOV.U32 R5, RZ, RZ, R19 ;  /* 0x000000ffff057224 */ /* 0x001fe400078e0013 */
        /* <DEDUP_REMOVED lines=21> */
.L_x_1830:
[----:B------:R-:W-:Y:S05]  /*8250*/  BSYNC.RECONVERGENT B1 ;  /* 0x0000000000017941 */ /* 0x000fea0003800200 */
.L_x_1829:
        /* <DEDUP_REMOVED lines=8> */
[----:B-1----:R3:W1:Y:S04]  /*82e0*/  SHFL.DOWN PT, R16, R9, 0x10, 0x1f ;  /* 0x0a001f0009107f89 */ /* 0x00266800000e0000 */
[----:B------:R3:W0:Y:S04]  /*82f0*/  SHFL.DOWN PT, R18, R7, 0x10, 0x1f ;  /* 0x0a001f0007127f89 */ /* 0x00062800000e0000 */
        /* <DEDUP_REMOVED lines=21> */
.L_x_1836:
[----:B------:R-:W-:Y:S05]  /*8450*/  BSYNC.RECONVERGENT B2 ;  /* 0x0000000000027941 */ /* 0x000fea0003800200 */
.L_x_1835:
        /* <DEDUP_REMOVED lines=23> */
.L_x_1834:
[----:B------:R-:W-:Y:S05]  /*85d0*/  BSYNC.RECONVERGENT B1 ;  /* 0x0000000000017941 */ /* 0x000fea0003800200 */
.L_x_1833:
[----:B------:R-:W-:Y:S01]  /*85e0*/  ISETP.NE.AND P0, PT, R11, RZ, PT ;  /* 0x000000ff0b00720c */ /* 0x000fe20003f05270 */
[----:B------:R-:W-:-:S12]  /*85f0*/  BSSY.RECONVERGENT B1, `(.L_x_1837) ;  /* 0x000000c000017945 */ /* 0x000fd80003800200 */
[----:B------:R-:W-:Y:S05]  /*8600*/  @P0 BRA `(.L_x_1838) ;  /* 0x0000000000280947 */ /* 0x000fea0003800000 */
[----:B------:R-:W5:Y:S01]  /*8610*/  S2R R10, SR_CgaCtaId ;  /* 0x00000000000a7919 */ /* 0x000f620000008800 */
[----:B---3--:R-:W-:Y:S01]  /*8620*/  MOV R5, 0x400 ;  /* 0x0000040000057802 */ /* 0x008fe20000000f00 */
[----:B------:R-:W-:Y:S01]  /*8630*/  IMAD.MOV.U32 R7, RZ, RZ, R3 ;  /* 0x000000ffff077224 */ /* 0x000fe200078e0003 */
[----:B------:R-:W-:Y:S02]  /*8640*/  LOP3.LUT R0, R4, 0x3e0, RZ, 0xc0, !PT ;  /* 0x000003e004007812 */ /* 0x000fe400078ec0ff */
[----:B-----5:R-:W-:-:S05]  /*8650*/  LEA R5, R10, R5, 0x18 ;  /* 0x000000050a057211 */ /* 0x020fca00078ec0ff */
[----:B------:R-:W-:-:S05]  /*8660*/  IMAD.IADD R5, R0, 0x1, R5 ;  /* 0x0000000100057824 */ /* 0x000fca00078e0205 */
[----:B------:R3:W-:Y:S04]  /*8670*/  STS.64 [R5+0x10], R26 ;  /* 0x0000101a05007388 */ /* 0x0007e80000000a00 */
[----:B------:R3:W-:Y:S04]  /*8680*/  STS.64 [R5+0x20], R6 ;  /* 0x0000200605007388 */ /* 0x0007e80000000a00 */
[----:B------:R3:W-:Y:S04]  /*8690*/  STS [R5+0x8], R8 ;  /* 0x0000080805007388 */ /* 0x0007e80000000800 */
[----:B------:R3:W-:Y:S02]  /*86a0*/  STS [R5+0x18], R2 ;  /* 0x0000180205007388 */ /* 0x0007e40000000800 */
.L_x_1838:
[----:B------:R-:W-:Y:S05]  /*86b0*/  BSYNC.RECONVERGENT B1 ;  /* 0x0000000000017941 */ /* 0x000fea0003800200 */
.L_x_1837:
[----:B------:R-:W-:Y:S01]  /*86c0*/  BAR.SYNC.DEFER_BLOCKING 0x0 ;  /* 0x0000000000007b1d */ /* 0x000fe20000010000 */
[----:B------:R-:W-:-:S13]  /*86d0*/  ISETP.NE.AND P2, PT, R4, RZ, PT ;  /* 0x000000ff0400720c */ /* 0x000fda0003f45270 */
[----:B------:R-:W-:Y:S05]  /*86e0*/  @P2 BRA `(.L_x_1708) ;  /* 0x0000001000542947 */ /* 0x000fea0003800000 */
[----:B---3--:R-:W3:Y:S01]  /*86f0*/  S2R R5, SR_CgaCtaId ;  /* 0x0000000000057919 */ /* 0x008ee20000008800 */
[----:B------:R-:W-:Y:S01]  /*8700*/  MOV R0, 0x400 ;  /* 0x0000040000007802 */ /* 0x000fe20000000f00 */
[----:B------:R-:W-:Y:S01]  /*8710*/  BSSY.RECONVERGENT B1, `(.L_x_1839) ;  /* 0x0000016000017945 */ /* 0x000fe20003800200 */
[----:B------:R-:W-:Y:S02]  /*8720*/  IMAD.MOV.U32 R19, RZ, RZ, R8 ;  /* 0x000000ffff137224 */ /* 0x000fe400078e0008 */
[----:B------:R-:W-:Y:S02]  /*8730*/  IMAD.MOV.U32 R9, RZ, RZ, R26 ;  /* 0x000000ffff097224 */ /* 0x000fe400078e001a */
[----:B0-----:R-:W-:Y:S01]  /*8740*/  IMAD.MOV.U32 R18, RZ, RZ, R27 ;  /* 0x000000ffff127224 */ /* 0x001fe200078e001b */
        /* <DEDUP_REMOVED lines=18> */
.L_x_1840:
[----:B------:R-:W-:Y:S05]  /*8870*/  BSYNC.RECONVERGENT B1 ;  /* 0x0000000000017941 */ /* 0x000fea0003800200 */
.L_x_1839:
        /* <DEDUP_REMOVED lines=30> */
.L_x_1842:
[----:B------:R-:W-:Y:S05]  /*8a60*/  BSYNC.RECONVERGENT B1 ;  /* 0x0000000000017941 */ /* 0x000fea0003800200 */
.L_x_1841:
        /* <DEDUP_REMOVED lines=18> */
.L_x_1844:
[----:B------:R-:W-:Y:S05]  /*8b90*/  BSYNC.RECONVERGENT B1 ;  /* 0x0000000000017941 */ /* 0x000fea0003800200 */
.L_x_1843:
        /* <DEDUP_REMOVED lines=17> */
.L_x_1846:
[----:B------:R-:W-:Y:S05]  /*8cb0*/  BSYNC.RECONVERGENT B1 ;  /* 0x0000000000017941 */ /* 0x000fea0003800200 */
.L_x_1845:
        /* <DEDUP_REMOVED lines=16> */
.L_x_1848:
[----:B------:R-:W-:Y:S05]  /*8dc0*/  BSYNC.RECONVERGENT B1 ;  /* 0x0000000000017941 */ /* 0x000fea0003800200 */
.L_x_1847:
        /* <DEDUP_REMOVED lines=17> */
.L_x_1850:
[----:B------:R-:W-:Y:S05]  /*8ee0*/  BSYNC.RECONVERGENT B1 ;  /* 0x0000000000017941 */ /* 0x000fea0003800200 */
.L_x_1849:
        /* <DEDUP_REMOVED lines=18> */
.L_x_1852:
[----:B------:R-:W-:Y:S05]  /*9010*/  BSYNC.RECONVERGENT B1 ;  /* 0x0000000000017941 */ /* 0x000fea0003800200 */
.L_x_1851:
        /* <DEDUP_REMOVED lines=26> */
.L_x_1854:
[----:B------:R-:W-:Y:S05]  /*91c0*/  BSYNC.RECONVERGENT B1 ;  /* 0x0000000000017941 */ /* 0x000fea0003800200 */
.L_x_1853:
        /* <DEDUP_REMOVED lines=16> */
.L_x_1856:
[----:B------:R-:W-:Y:S05]  /*92d0*/  BSYNC.RECONVERGENT B1 ;  /* 0x0000000000017941 */ /* 0x000fea0003800200 */
.L_x_1855:
        /* <DEDUP_REMOVED lines=17> */
.L_x_1858:
[----:B------:R-:W-:Y:S05]  /*93f0*/  BSYNC.RECONVERGENT B1 ;  /* 0x0000000000017941 */ /* 0x000fea0003800200 */
.L_x_1857:
        /* <DEDUP_REMOVED lines=16> */
.L_x_1860:
[----:B------:R-:W-:Y:S05]  /*9500*/  BSYNC.RECONVERGENT B1 ;  /* 0x0000000000017941 */ /* 0x000fea0003800200 */
.L_x_1859:
        /* <DEDUP_REMOVED lines=17> */
.L_x_1862:
[----:B------:R-:W-:Y:S05]  /*9620*/  BSYNC.RECONVERGENT B1 ;  /* 0x0000000000017941 */ /* 0x000fea0003800200 */
.L_x_1861:
        /* <DEDUP_REMOVED lines=16> */
.L_x_1864:
[----:B------:R-:W-:Y:S05]  /*9730*/  BSYNC.RECONVERGENT B1 ;  /* 0x0000000000017941 */ /* 0x000fea0003800200 */
.L_x_1863:
        /* <DEDUP_REMOVED lines=16> */
.L_x_1708:
[----:B------:R-:W-:Y:S05]  /*9840*/  BSYNC.RECONVERGENT B0 ;  /* 0x0000000000007941 */ /* 0x000fea0003800200 */
.L_x_1657:
[----:B------:R-:W-:Y:S05]  /*9850*/  @P2 EXIT ;  /* 0x000000000000294d */ /* 0x000fea0003800000 */
[----:B--23--:R-:W2:Y:S01]  /*9860*/  LDC.64 R4, c[0x0][0x388] ;  /* 0x0000e200ff047b82 */ /* 0x00cea20000000a00 */
[----:B------:R-:W-:Y:S01]  /*9870*/  IMAD.MOV.U32 R7, RZ, RZ, R3 ;  /* 0x000000ffff077224 */ /* 0x000fe200078e0003 */
[----:B--2---:R-:W-:Y:S04]  /*9880*/  STG.E.64 desc[UR6][R4.64+0x8], R26 ;  /* 0x0000081a04007986 */ /* 0x004fe8000c101b06 */
[----:B------:R-:W-:Y:S04]  /*9890*/  STG.E.64 desc[UR6][R4.64+0x18], R6 ;  /* 0x0000180604007986 */ /* 0x000fe8000c101b06 */
[----:B------:R-:W-:Y:S04]  /*98a0*/  STG.E desc[UR6][R4.64], R8 ;  /* 0x0000000804007986 */ /* 0x000fe8000c101906 */
[----:B------:R-:W-:Y:S01]  /*98b0*/  STG.E desc[UR6][R4.64+0x10], R2 ;  /* 0x0000100204007986 */ /* 0x000fe2000c101906 */
[----:B------:R-:W-:Y:S05]  /*98c0*/  EXIT ;  /* 0x000000000000794d */ /* 0x000fea0003800000 */
.L_x_1865:
        /* <DEDUP_REMOVED lines=11> */
.L_x_2329:


//--------------------- .text._ZN6thrust24THRUST_300001_SM_1000_NS8cuda_cub4core6detail13_kernel_agentINS1_8__reduce10DrainAgentIiEEJN3cub18CUB_300001_SM_10009GridQueueIjEEiEEEvDpT0_ --------------------------
	.section	.text._ZN6thrust24THRUST_300001_SM_1000_NS8cuda_cub4core6detail13_kernel_agentINS1_8__reduce10DrainAgentIiEEJN3cub18CUB_300001_SM_10009GridQueueIjEEiEEEvDpT0_,"ax",@progbits
	.align	128
        .global         _ZN6thrust24THRUST_300001_SM_1000_NS8cuda_cub4core6detail13_kernel_agentINS1_8__reduce10DrainAgentIiEEJN3cub18CUB_300001_SM_10009GridQueueIjEEiEEEvDpT0_
        .type           _ZN6thrust24THRUST_300001_SM_1000_NS8cuda_cub4core6detail13_kernel_agentINS1_8__reduce10DrainAgentIiEEJN3cub18CUB_300001_SM_10009GridQueueIjEEiEEEvDpT0_,@function
        .size           _ZN6thrust24THRUST_300001_SM_1000_NS8cuda_cub4core6detail13_kernel_agentINS1_8__reduce10DrainAgentIiEEJN3cub18CUB_300001_SM_10009GridQueueIjEEiEEEvDpT0_,(.L_x_2330 - _ZN6thrust24THRUST_300001_SM_1000_NS8cuda_cub4core6detail13_kernel_agentINS1_8__reduce10DrainAgentIiEEJN3cub18CUB_300001_SM_10009GridQueueIjEEiEEEvDpT0_)
        .other          _ZN6thrust24THRUST_300001_SM_1000_NS8cuda_cub4core6detail13_kernel_agentINS1_8__reduce10DrainAgentIiEEJN3cub18CUB_300001_SM_10009GridQueueIjEEiEEEvDpT0_,@"STO_CUDA_ENTRY STV_DEFAULT"
_ZN6thrust24THRUST_300001_SM_1000_NS8cuda_cub4core6detail13_kernel_agentINS1_8__reduce10DrainAgentIiEEJN3cub18CUB_300001_SM_10009GridQueueIjEEiEEEvDpT0_:
.text._ZN6thrust24THRUST_300001_SM_1000_NS8cuda_cub4core6detail13_kernel_agentINS1_8__reduce10DrainAgentIiEEJN3cub18CUB_300001_SM_10009GridQueueIjEEiEEEvDpT0_:
[----:B------:R-:W-:Y:S08]  /*0000*/  LDC R1, c[0x0][0x37c] ;  /* 0x0000df00ff017b82 */ /* 0x000ff00000000800 */
[----:B------:R-:W0:Y:S01]  /*0010*/  LDC.64 R2, c[0x0][0x380] ;  /* 0x0000e000ff027b82 */ /* 0x000e220000000a00 */
[----:B------:R-:W0:Y:S07]  /*0020*/  LDCU.64 UR4, c[0x0][0x358] ;  /* 0x00006b00ff0477ac */ /* 0x000e2e0008000a00 */
[----:B------:R-:W1:Y:S01]  /*0030*/  LDC R5, c[0x0][0x388] ;  /* 0x0000e200ff057b82 */ /* 0x000e620000000800 */
[----:B0-----:R-:W-:Y:S04]  /*0040*/  STG.E desc[UR4][R2.64+0x4], RZ ;  /* 0x000004ff02007986 */ /* 0x001fe8000c101904 */
[----:B-1----:R-:W-:Y:S01]  /*0050*/  STG.E desc[UR4][R2.64], R5 ;  /* 0x0000000502007986 */ /* 0x002fe2000c101904 */
[----:B------:R-:W-:Y:S05]  /*0060*/  EXIT ;  /* 0x000000000000794d */ /* 0x000fea0003800000 */
.L_x_1866:
        /* <DEDUP_REMOVED lines=9> */
.L_x_2330:


//--------------------- .text._ZN6thrust24THRUST_300001_SM_1000_NS8cuda_cub4core6detail13_kernel_agentINS1_8__reduce11ReduceAgentINS0_18transform_iteratorINS1_9__extrema12arg_minmax_fIflN4cuda3std3__44lessIfEEE15duplicate_tupleENS0_12zip_iteratorINSC_5tupleIJNS0_6detail15normal_iteratorINS0_10device_ptrIfEEEENS0_17counting_iteratorIlNS0_11use_defaultESP_SP_EEEEEEENSI_IJNSI_IJflEEEST_EEESU_EEPSU_SU_iSF_EEJSV_SW_iN3cub18CUB_300001_SM_100013GridEvenShareIiEENSZ_9GridQueueIjEESF_EEEvDpT0_ --------------------------
	.section	.text._ZN6thrust24THRUST_300001_SM_1000_NS8cuda_cub4core6detail13_kernel_agentINS1_8__reduce11ReduceAgentINS0_18transform_iteratorINS1_9__extrema12arg_minmax_fIflN4cuda3std3__44lessIfEEE15duplicate_tupleENS0_12zip_iteratorINSC_5tupleIJNS0_6detail15normal_iteratorINS0_10device_ptrIfEEEENS0_17counting_iteratorIlNS0_11use_defaultESP_SP_EEEEEEENSI_IJNSI_IJflEEEST_EEESU_EEPSU_SU_iSF_EEJSV_SW_iN3cub18CUB_300001_SM_100013GridEvenShareIiEENSZ_9GridQueueIjEESF_EEEvDpT0_,"ax",@progbits
	.align	128
        .global         _ZN6thrust24THRUST_300001_SM_1000_NS8cuda_cub4core6detail13_kernel_agentINS1_8__reduce11ReduceAgentINS0_18transform_iteratorINS1_9__extrema12arg_minmax_fIflN4cuda3std3__44lessIfEEE15duplicate_tupleENS0_12zip_iteratorINSC_5tupleIJNS0_6detail15normal_iteratorINS0_10device_ptrIfEEEENS0_17counting_iteratorIlNS0_11use_defaultESP_SP_EEEEEEENSI_IJNSI_IJflEEEST_EEESU_EEPSU_SU_iSF_EEJSV_SW_iN3cub18CUB_300001_SM_100013GridEvenShareIiEENSZ_9GridQueueIjEESF_EEEvDpT0_
        .type           _ZN6thrust24THRUST_300001_SM_1000_NS8cuda_cub4core6detail13_kernel_agentINS1_8__reduce11ReduceAgentINS0_18transform_iteratorINS1_9__extrema12arg_minmax_fIflN4cuda3std3__44lessIfEEE15duplicate_tupleENS0_12zip_iteratorINSC_5tupleIJNS0_6detail15normal_iteratorINS0_10device_ptrIfEEEENS0_17counting_iteratorIlNS0_11use_defaultESP_SP_EEEEEEENSI_IJNSI_IJflEEEST_EEESU_EEPSU_SU_iSF_EEJSV_SW_iN3cub18CUB_300001_SM_100013GridEvenShareIiEENSZ_9GridQueueIjEESF_EEEvDpT0_,@function
        .size           _ZN6thrust24THRUST_300001_SM_1000_NS8cuda_cub4core6detail13_kernel_agentINS1_8__reduce11ReduceAgentINS0_18transform_iteratorINS1_9__extrema12arg_minmax_fIflN4cuda3std3__44lessIfEEE15duplicate_tupleENS0_12zip_iteratorINSC_5tupleIJNS0_6detail15normal_iteratorINS0_10device_ptrIfEEEENS0_17counting_iteratorIlNS0_11use_defaultESP_SP_EEEEEEENSI_IJNSI_IJflEEEST_EEESU_EEPSU_SU_iSF_EEJSV_SW_iN3cub18CUB_300001_SM_100013GridEvenShareIiEENSZ_9GridQueueIjEESF_EEEvDpT0_,(.L_x_2331 - _ZN6thrust24THRUST_300001_SM_1000_NS8cuda_cub4core6detail13_kernel_agentINS1_8__reduce11ReduceAgentINS0_18transform_iteratorINS1_9__extrema12arg_minmax_fIflN4cuda3std3__44lessIfEEE15duplicate_tupleENS0_12zip_iteratorINSC_5tupleIJNS0_6detail15normal_iteratorINS0_10device_ptrIfEEEENS0_17counting_iteratorIlNS0_11use_defaultESP_SP_EEEEEEENSI_IJNSI_IJflEEEST_EEESU_EEPSU_SU_iSF_EEJSV_SW_iN3cub18CUB_300001_SM_100013GridEvenShareIiEENSZ_9GridQueueIjEESF_EEEvDpT0_)
        .other          _ZN6thrust24THRUST_300001_SM_1000_NS8cuda_cub4core6detail13_kernel_agentINS1_8__reduce11ReduceAgentINS0_18transform_iteratorINS1_9__extrema12arg_minmax_fIflN4cuda3std3__44lessIfEEE15duplicate_tupleENS0_12zip_iteratorINSC_5tupleIJNS0_6detail15normal_iteratorINS0_10device_ptrIfEEEENS0_17counting_iteratorIlNS0_11use_defaultESP_SP_EEEEEEENSI_IJNSI_IJflEEEST_EEESU_EEPSU_SU_iSF_EEJSV_SW_iN3cub18CUB_300001_SM_100013GridEvenShareIiEENSZ_9GridQueueIjEESF_EEEvDpT0_,@"STO_CUDA_ENTRY STV_DEFAULT"
_ZN6thrust24THRUST_300001_SM_1000_NS8cuda_cub4core6detail13_kernel_agentINS1_8__reduce11ReduceAgentINS0_18transform_iteratorINS1_9__extrema12arg_minmax_fIflN4cuda3std3__44lessIfEEE15duplicate_tupleENS0_12zip_iteratorINSC_5tupleIJNS0_6detail15normal_iteratorINS0_10device_ptrIfEEEENS0_17counting_iteratorIlNS0_11use_defaultESP_SP_EEEEEEENSI_IJNSI_IJflEEEST_EEESU_EEPSU_SU_iSF_EEJSV_SW_iN3cub18CUB_300001_SM_100013GridEvenShareIiEENSZ_9GridQueueIjEESF_EEEvDpT0_:
.text._ZN6thrust24THRUST_300001_SM_1000_NS8cuda_cub4core6detail13_kernel_agentINS1_8__reduce11ReduceAgentINS0_18transform_iteratorINS1_9__extrema12arg_minmax_fIflN4cuda3std3__44lessIfEEE15duplicate_tupleENS0_12zip_iteratorINSC_5tupleIJNS0_6detail15normal_iteratorINS0_10device_ptrIfEEEENS0_17counting_iteratorIlNS0_11use_defaultESP_SP_EEEEEEENSI_IJNSI_IJflEEEST_EEESU_EEPSU_SU_iSF_EEJSV_SW_iN3cub18CUB_300001_SM_100013GridEvenShareIiEENSZ_9GridQueueIjEESF_EEEvDpT0_:
[----:B------:R-:W-:Y:S01]  /*0000*/  LDC R1, c[0x0][0x37c] ;  /* 0x0000df00ff017b82 */ /* 0x000fe20000000800 */
[----:B------:R-:W0:Y:S01]  /*0010*/  S2R R0, SR_CTAID.X ;  /* 0x0000000000007919 */ /* 0x000e220000002500 */
[----:B------:R-:W1:Y:S01]  /*0020*/  LDCU UR4, c[0x0][0x3a0] ;  /* 0x00007400ff0477ac */ /* 0x000e620008000800 */
[----:B------:R-:W-:Y:S01]  /*0030*/  BSSY.RECONVERGENT B0, `(.L_x_1867) ;  /* 0x00009aa000007945 */ /* 0x000fe20003800200 */
[----:B------:R-:W2:Y:S01]  /*0040*/  LDCU UR6, c[0x0][0x370] ;  /* 0x00006e00ff0677ac */ /* 0x000ea20008000800 */
[----:B------:R-:W3:Y:S01]  /*0050*/  LDCU.64 UR10, c[0x0][0x358] ;  /* 0x00006b00ff0a77ac */ /* 0x000ee20008000a00 */
[----:B-1----:R-:W-:Y:S01]  /*0060*/  IMAD.U32 R13, RZ, RZ, UR4 ;  /* 0x00000004ff0d7e24 */ /* 0x002fe2000f8e00ff */
[----:B--2---:R-:W-:Y:S01]  /*0070*/  USHF.L.U32 UR6, UR6, 0x9, URZ ;  /* 0x0000000906067899 */ /* 0x004fe200080006ff */
[----:B0-----:R-:W-:-:S04]  /*0080*/  IMAD.SHL.U32 R8, R0, 0x200, RZ ;  /* 0x0000020000087824 */ /* 0x001fc800078e00ff */
[----:B------:R-:W-:-:S05]  /*0090*/  VIADD R2, R8, 0x200 ;  /* 0x0000020008027836 */ /* 0x000fca0000000000 */
[----:B------:R-:W-:-:S13]  /*00a0*/  ISETP.GT.AND P0, PT, R2, R13, PT ;  /* 0x0000000d0200720c */ /* 0x000fda0003f04270 */
[----:B---3--:R-:W-:Y:S05]  /*00b0*/  @!P0 BRA `(.L_x_1868) ;  /* 0x0000005c00848947 */ /* 0x008fea0003800000 */
[----:B------:R-:W0:Y:S01]  /*00c0*/  S2R R9, SR_TID.X ;  /* 0x0000000000097919 */ /* 0x000e220000002100 */
[----:B------:R-:W-:Y:S02]  /*00d0*/  IMAD.IADD R2, R13, 0x1, -R8 ;  /* 0x000000010d027824 */ /* 0x000fe400078e0a08 */
[----:B------:R-:W-:Y:S01]  /*00e0*/  IMAD.MOV.U32 R11, RZ, RZ, RZ ;  /* 0x000000ffff0b7224 */ /* 0x000fe200078e00ff */
[----:B------:R-:W-:Y:S01]  /*00f0*/  CS2R R6, SRZ ;  /* 0x0000000000067805 */ /* 0x000fe2000001ff00 */
[----:B------:R-:W1:Y:S01]  /*0100*/  LDCU.64 UR4, c[0x0][0x388] ;  /* 0x00007100ff0477ac */ /* 0x000e620008000a00 */
[----:B------:R-:W2:Y:S01]  /*0110*/  LDCU.64 UR6, c[0x0][0x388] ;  /* 0x00007100ff0677ac */ /* 0x000ea20008000a00 */
[----:B0-----:R-:W-:-:S13]  /*0120*/  ISETP.GE.AND P0, PT, R9, R2, PT ;  /* 0x000000020900720c */ /* 0x001fda0003f06270 */
[----:B------:R-:W0:Y:S01]  /*0130*/  @!P0 LDC.64 R4, c[0x0][0x380] ;  /* 0x0000e000ff048b82 */ /* 0x000e220000000a00 */
[----:B------:R-:W-:-:S07]  /*0140*/  @!P0 IMAD.IADD R3, R8, 0x1, R9 ;  /* 0x0000000108038824 */ /* 0x000fce00078e0209 */
[----:B------:R-:W3:Y:S01]  /*0150*/  @!P0 LDC.64 R14, c[0x0][0x388] ;  /* 0x0000e200ff0e8b82 */ /* 0x000ee20000000a00 */
[----:B0-----:R-:W-:-:S05]  /*0160*/  @!P0 IMAD.WIDE R4, R3, 0x4, R4 ;  /* 0x0000000403048825 */ /* 0x001fca00078e0204 */
[----:B------:R0:W4:Y:S01]  /*0170*/  @!P0 LDG.E R11, desc[UR10][R4.64] ;  /* 0x0000000a040b8981 */ /* 0x000122000c1e1900 */
[----:B------:R-:W-:Y:S01]  /*0180*/  @!P0 VIADD R9, R9, 0x100 ;  /* 0x0000010009098836 */ /* 0x000fe20000000000 */
[----:B------:R-:W-:Y:S01]  /*0190*/  BSSY.RECONVERGENT B2, `(.L_x_1869) ;  /* 0x00000f5000027945 */ /* 0x000fe20003800200 */
[----:B---3--:R-:W-:-:S03]  /*01a0*/  @!P0 IADD3 R7, P2, PT, R3, R14, RZ ;  /* 0x0000000e03078210 */ /* 0x008fc60007f5e0ff */
[----:B------:R-:W-:Y:S02]  /*01b0*/  ISETP.GE.AND P1, PT, R9, R2, PT ;  /* 0x000000020900720c */ /* 0x000fe40003f26270 */
[----:B------:R-:W-:Y:S01]  /*01c0*/  @!P0 LEA.HI.X.SX32 R6, R3, R15, 0x1, P2 ;  /* 0x0000000f03068211 */ /* 0x000fe200010f0eff */
[----:B0-----:R-:W-:-:S04]  /*01d0*/  IMAD.MOV.U32 R5, RZ, RZ, R7 ;  /* 0x000000ffff057224 */ /* 0x001fc800078e0007 */
[----:B------:R-:W-:Y:S02]  /*01e0*/  IMAD.MOV.U32 R3, RZ, RZ, R6 ;  /* 0x000000ffff037224 */ /* 0x000fe400078e0006 */
[----:B----4-:R-:W-:-:S04]  /*01f0*/  IMAD.MOV.U32 R4, RZ, RZ, R11 ;  /* 0x000000ffff047224 */ /* 0x010fc800078e000b */
[----:B-12---:R-:W-:Y:S05]  /*0200*/  @P1 BRA `(.L_x_1870) ;  /* 0x0000000c00b41947 */ /* 0x006fea0003800000 */
[----:B------:R-:W-:Y:S01]  /*0210*/  LOP3.LUT R3, RZ, R9, RZ, 0x33, !PT ;  /* 0x00000009ff037212 */ /* 0x000fe200078e33ff */
[----:B------:R-:W-:Y:S01]  /*0220*/  BSSY.RECONVERGENT B1, `(.L_x_1871) ;  /* 0x0000040000017945 */ /* 0x000fe20003800200 */
[----:B------:R-:W-:Y:S02]  /*0230*/  IMAD.MOV.U32 R4, RZ, RZ, R11 ;  /* 0x000000ffff047224 */ /* 0x000fe400078e000b */
[----:B------:R-:W-:Y:S01]  /*0240*/  IADD3 R16, PT, PT, -R8, R13, R3 ;  /* 0x0000000d08107210 */ /* 0x000fe20007ffe103 */
[----:B------:R-:W-:-:S03]  /*0250*/  IMAD.MOV.U32 R5, RZ, RZ, R7 ;  /* 0x000000ffff057224 */ /* 0x000fc600078e0007 */
[----:B------:R-:W-:-:S04]  /*0260*/  LOP3.LUT R3, R16, 0x300, RZ, 0xc0, !PT ;  /* 0x0000030010037812 */ /* 0x000fc800078ec0ff */
[----:B------:R-:W-:Y:S01]  /*0270*/  ISETP.NE.AND P0, PT, R3, 0x300, PT ;  /* 0x000003000300780c */ /* 0x000fe20003f05270 */
[----:B------:R-:W-:-:S12]  /*0280*/  IMAD.MOV.U32 R3, RZ, RZ, R6 ;  /* 0x000000ffff037224 */ /* 0x000fd800078e0006 */
[----:B------:R-:W-:Y:S05]  /*0290*/  @!P0 BRA `(.L_x_1872) ;  /* 0x0000000000e08947 */ /* 0x000fea0003800000 */
[----:B------:R-:W0:Y:S01]  /*02a0*/  LDC.64 R12, c[0x0][0x380] ;  /* 0x0000e000ff0c7b82 */ /* 0x000e220000000a00 */
[----:B------:R-:W-:Y:S01]  /*02b0*/  LEA.HI R3, R16, 0x1, RZ, 0x18 ;  /* 0x0000000110037811 */ /* 0x000fe200078fc0ff */
[----:B------:R-:W-:Y:S02]  /*02c0*/  IMAD.IADD R17, R8, 0x1, R9 ;  /* 0x0000000108117824 */ /* 0x000fe400078e0209 */
[----:B------:R-:W-:Y:S01]  /*02d0*/  IMAD.MOV.U32 R4, RZ, RZ, R11 ;  /* 0x000000ffff047224 */ /* 0x000fe200078e000b */
[----:B------:R-:W-:Y:S01]  /*02e0*/  LOP3.LUT R10, R3, 0x3, RZ, 0xc0, !PT ;  /* 0x00000003030a7812 */ /* 0x000fe200078ec0ff */
[----:B------:R-:W-:Y:S02]  /*02f0*/  IMAD.MOV.U32 R5, RZ, RZ, R7 ;  /* 0x000000ffff057224 */ /* 0x000fe400078e0007 */
[----:B------:R-:W-:Y:S02]  /*0300*/  IMAD.MOV.U32 R3, RZ, RZ, R6 ;  /* 0x000000ffff037224 */ /* 0x000fe400078e0006 */
[----:B------:R-:W-:-:S07]  /*0310*/  IMAD.MOV R10, RZ, RZ, -R10 ;  /* 0x000000ffff0a7224 */ /* 0x000fce00078e0a0a */
.L_x_1877:
[----:B0-----:R-:W-:-:S06]  /*0320*/  IMAD.WIDE R14, R17, 0x4, R12 ;  /* 0x00000004110e7825 */ /* 0x001fcc00078e020c */
[----:B------:R-:W2:Y:S01]  /*0330*/  LDG.E R15, desc[UR10][R14.64] ;  /* 0x0000000a0e0f7981 */ /* 0x000ea2000c1e1900 */
[----:B------:R-:W-:Y:S01]  /*0340*/  VIADD R10, R10, 0x1 ;  /* 0x000000010a0a7836 */ /* 0x000fe20000000000 */
[C---:B------:R-:W-:Y:S01]  /*0350*/  IADD3 R22, P1, PT, R17.reuse, UR4, RZ ;  /* 0x0000000411167c10 */ /* 0x040fe2000ff3e0ff */
[----:B------:R-:W-:Y:S01]  /*0360*/  BSSY.RECONVERGENT B3, `(.L_x_1873) ;  /* 0x0000018000037945 */ /* 0x000fe20003800200 */
[----:B------:R-:W-:Y:S02]  /*0370*/  IMAD.MOV.U32 R19, RZ, RZ, R7 ;  /* 0x000000ffff137224 */ /* 0x000fe400078e0007 */
[----:B------:R-:W-:Y:S01]  /*0380*/  ISETP.NE.AND P2, PT, R10, RZ, PT ;  /* 0x000000ff0a00720c */ /* 0x000fe20003f45270 */
[----:B------:R-:W-:Y:S01]  /*0390*/  IMAD.MOV.U32 R20, RZ, RZ, R6 ;  /* 0x000000ffff147224 */ /* 0x000fe200078e0006 */
[----:B------:R-:W-:Y:S01]  /*03a0*/  LEA.HI.X.SX32 R21, R17, UR5, 0x1, P1 ;  /* 0x0000000511157c11 */ /* 0x000fe200088f0eff */
        /* <DEDUP_REMOVED lines=13> */
[CC--:B------:R-:W-:Y:S02]  /*0480*/  @P4 ISETP.LT.U32.AND P1, PT, R11.reuse, R22.reuse, PT ;  /* 0x000000160b00420c */ /* 0x0c0fe40003f21070 */
[CC--:B------:R-:W-:Y:S02]  /*0490*/  @P4 ISETP.GE.AND.EX P0, PT, R14.reuse, R21.reuse, PT, P0 ;  /* 0x000000150e00420c */ /* 0x0c0fe40003f06300 */
[----:B------:R-:W-:Y:S02]  /*04a0*/  @P4 ISETP.LT.AND.EX P1, PT, R14, R21, PT, P1 ;  /* 0x000000150e00420c */ /* 0x000fe40003f21310 */
[----:B------:R-:W-:Y:S02]  /*04b0*/  @P4 FSEL R4, R6, R15, !P0 ;  /* 0x0000000f06044208 */ /* 0x000fe40004000000 */
[----:B------:R-:W-:-:S02]  /*04c0*/  @P4 SEL R5, R11, R22, P1 ;  /* 0x000000160b054207 */ /* 0x000fc40000800000 */
[----:B------:R-:W-:-:S07]  /*04d0*/  @P4 SEL R3, R14, R21, P1 ;  /* 0x000000150e034207 */ /* 0x000fce0000800000 */
.L_x_1874:
[----:B------:R-:W-:Y:S05]  /*04e0*/  BSYNC.RECONVERGENT B3 ;  /* 0x0000000000037941 */ /* 0x000fea0003800200 */
.L_x_1873:
        /* <DEDUP_REMOVED lines=15> */
.L_x_1876:
[----:B------:R-:W-:Y:S05]  /*05e0*/  BSYNC.RECONVERGENT B3 ;  /* 0x0000000000037941 */ /* 0x000fea0003800200 */
.L_x_1875:
[----:B------:R-:W-:Y:S02]  /*05f0*/  VIADD R9, R9, 0x100 ;  /* 0x0000010009097836 */ /* 0x000fe40000000000 */
[----:B------:R-:W-:Y:S01]  /*0600*/  VIADD R17, R17, 0x100 ;  /* 0x0000010011117836 */ /* 0x000fe20000000000 */
[----:B------:R-:W-:Y:S06]  /*0610*/  @P2 BRA `(.L_x_1877) ;  /* 0xfffffffc00402947 */ /* 0x000fec000383ffff */
.L_x_1872:
[----:B------:R-:W-:Y:S05]  /*0620*/  BSYNC.RECONVERGENT B1 ;  /* 0x0000000000017941 */ /* 0x000fea0003800200 */
.L_x_1871:
[----:B------:R-:W-:-:S13]  /*0630*/  ISETP.GE.U32.AND P0, PT, R16, 0x300, PT ;  /* 0x000003001000780c */ /* 0x000fda0003f06070 */
[----:B------:R-:W-:Y:S05]  /*0640*/  @!P0 BRA `(.L_x_1870) ;  /* 0x0000000800a48947 */ /* 0x000fea0003800000 */
[----:B------:R-:W-:-:S04]  /*0650*/  IMAD.IADD R8, R8, 0x1, R9 ;  /* 0x0000000108087824 */ /* 0x000fc800078e0209 */
[C---:B------:R-:W-:Y:S02]  /*0660*/  VIADD R21, R8.reuse, 0x100 ;  /* 0x0000010008157836 */ /* 0x040fe40000000000 */
[C---:B------:R-:W-:Y:S02]  /*0670*/  VIADD R20, R8.reuse, 0x200 ;  /* 0x0000020008147836 */ /* 0x040fe40000000000 */
[----:B------:R-:W-:-:S07]  /*0680*/  VIADD R19, R8, 0x300 ;  /* 0x0000030008137836 */ /* 0x000fce0000000000 */
.L_x_1894:
[----:B------:R-:W0:Y:S02]  /*0690*/  LDC.64 R12, c[0x0][0x380] ;  /* 0x0000e000ff0c7b82 */ /* 0x000e240000000a00 */
[----:B0-----:R-:W-:-:S05]  /*06a0*/  IMAD.WIDE R12, R8, 0x4, R12 ;  /* 0x00000004080c7825 */ /* 0x001fca00078e020c */
[----:B------:R-:W2:Y:S04]  /*06b0*/  LDG.E R24, desc[UR10][R12.64] ;  /* 0x0000000a0c187981 */ /* 0x000ea8000c1e1900 */
[----:B------:R0:W5:Y:S04]  /*06c0*/  LDG.E R15, desc[UR10][R12.64+0x400] ;  /* 0x0004000a0c0f7981 */ /* 0x000168000c1e1900 */
[----:B------:R0:W5:Y:S04]  /*06d0*/  LDG.E R10, desc[UR10][R12.64+0x800] ;  /* 0x0008000a0c0a7981 */ /* 0x000168000c1e1900 */
[----:B------:R0:W5:Y:S01]  /*06e0*/  LDG.E R14, desc[UR10][R12.64+0xc00] ;  /* 0x000c000a0c0e7981 */ /* 0x000162000c1e1900 */
[----:B------:R-:W-:Y:S01]  /*06f0*/  IADD3 R22, P1, PT, R8, UR6, RZ ;  /* 0x0000000608167c10 */ /* 0x000fe2000ff3e0ff */
[----:B------:R-:W-:Y:S01]  /*0700*/  BSSY.RECONVERGENT B1, `(.L_x_1878) ;  /* 0x0000013000017945 */ /* 0x000fe20003800200 */
[----:B------:R-:W-:-:S02]  /*0710*/  IMAD.MOV.U32 R16, RZ, RZ, R5 ;  /* 0x000000ffff107224 */ /* 0x000fc400078e0005 */
[----:B------:R-:W-:Y:S01]  /*0720*/  IMAD.MOV.U32 R17, RZ, RZ, R3 ;  /* 0x000000ffff117224 */ /* 0x000fe200078e0003 */
[----:B------:R-:W-:Y:S01]  /*0730*/  LEA.HI.X.SX32 R23, R8, UR7, 0x1, P1 ;  /* 0x0000000708177c11 */ /* 0x000fe200088f0eff */
        /* <DEDUP_REMOVED lines=15> */
.L_x_1879:
[----:B------:R-:W-:Y:S05]  /*0830*/  BSYNC.RECONVERGENT B1 ;  /* 0x0000000000017941 */ /* 0x000fea0003800200 */
.L_x_1878:
        /* <DEDUP_REMOVED lines=16> */
.L_x_1881:
[----:B------:R-:W-:Y:S05]  /*0940*/  BSYNC.RECONVERGENT B1 ;  /* 0x0000000000017941 */ /* 0x000fea0003800200 */
.L_x_1880:
[----:B-----5:R-:W-:Y:S01]  /*0950*/  FSETP.GEU.AND P0, PT, R18, R15, PT ;  /* 0x0000000f1200720b */ /* 0x020fe20003f0e000 */
[----:B------:R-:W-:Y:S01]  /*0960*/  BSSY.RECONVERGENT B1, `(.L_x_1882) ;  /* 0x0000012000017945 */ /* 0x000fe20003800200 */
[C---:B------:R-:W-:Y:S01]  /*0970*/  IADD3 R6, P1, PT, R21.reuse, UR6, RZ ;  /* 0x0000000615067c10 */ /* 0x040fe2000ff3e0ff */
[----:B------:R-:W-:Y:S02]  /*0980*/  IMAD.MOV.U32 R13, RZ, RZ, R16 ;  /* 0x000000ffff0d7224 */ /* 0x000fe400078e0010 */
[----:B------:R-:W-:Y:S01]  /*0990*/  IMAD.MOV.U32 R22, RZ, RZ, R17 ;  /* 0x000000ffff167224 */ /* 0x000fe200078e0011 */
[----:B------:R-:W-:Y:S01]  /*09a0*/  LEA.HI.X.SX32 R11, R21, UR7, 0x1, P1 ;  /* 0x00000007150b7c11 */ /* 0x000fe200088f0eff */
        /* <DEDUP_REMOVED lines=13> */
.L_x_1883:
[----:B------:R-:W-:Y:S05]  /*0a80*/  BSYNC.RECONVERGENT B1 ;  /* 0x0000000000017941 */ /* 0x000fea0003800200 */
.L_x_1882:
        /* <DEDUP_REMOVED lines=17> */
.L_x_1885:
[----:B------:R-:W-:Y:S05]  /*0ba0*/  BSYNC.RECONVERGENT B1 ;  /* 0x0000000000017941 */ /* 0x000fea0003800200 */
.L_x_1884:
[----:B------:R-:W-:Y:S01]  /*0bb0*/  FSETP.GEU.AND P0, PT, R5, R10, PT ;  /* 0x0000000a0500720b */ /* 0x000fe20003f0e000 */
        /* <DEDUP_REMOVED lines=18> */
.L_x_1887:
[----:B------:R-:W-:Y:S05]  /*0ce0*/  BSYNC.RECONVERGENT B1 ;  /* 0x0000000000017941 */ /* 0x000fea0003800200 */
.L_x_1886:
        /* <DEDUP_REMOVED lines=17> */
.L_x_1889:
[----:B------:R-:W-:Y:S05]  /*0e00*/  BSYNC.RECONVERGENT B1 ;  /* 0x0000000000017941 */ /* 0x000fea0003800200 */
.L_x_1888:
        /* <DEDUP_REMOVED lines=19> */
.L_x_1891:
[----:B------:R-:W-:Y:S05]  /*0f40*/  BSYNC.RECONVERGENT B1 ;  /* 0x0000000000017941 */ /* 0x000fea0003800200 */
.L_x_1890:
        /* <DEDUP_REMOVED lines=17> */
.L_x_1893:
[----:B------:R-:W-:Y:S05]  /*1060*/  BSYNC.RECONVERGENT B1 ;  /* 0x0000000000017941 */ /* 0x000fea0003800200 */
.L_x_1892:
[----:B------:R-:W-:Y:S02]  /*1070*/  VIADD R9, R9, 0x400 ;  /* 0x0000040009097836 */ /* 0x000fe40000000000 */
[----:B------:R-:W-:Y:S02]  /*1080*/  VIADD R21, R21, 0x400 ;  /* 0x0000040015157836 */ /* 0x000fe40000000000 */
[----:B------:R-:W-:Y:S01]  /*1090*/  VIADD R20, R20, 0x400 ;  /* 0x0000040014147836 */ /* 0x000fe20000000000 */
[----:B------:R-:W-:Y:S01]  /*10a0*/  ISETP.GE.AND P0, PT, R9, R2, PT ;  /* 0x000000020900720c */ /* 0x000fe20003f06270 */
[----:B------:R-:W-:Y:S02]  /*10b0*/  VIADD R19, R19, 0x400 ;  /* 0x0000040013137836 */ /* 0x000fe40000000000 */
[----:B------:R-:W-:-:S10]  /*10c0*/  VIADD R8, R8, 0x400 ;  /* 0x0000040008087836 */ /* 0x000fd40000000000 */
[----:B------:R-:W-:Y:S05]  /*10d0*/  @!P0 BRA `(.L_x_1894) ;  /* 0xfffffff4006c8947 */ /* 0x000fea000383ffff */
.L_x_1870:
[----:B------:R-:W-:Y:S05]  /*10e0*/  BSYNC.RECONVERGENT B2 ;  /* 0x0000000000027941 */ /* 0x000fea0003800200 */
.L_x_1869:
[----:B------:R-:W0:Y:S01]  /*10f0*/  S2R R14, SR_TID.X ;  /* 0x00000000000e7919 */ /* 0x000e220000002100 */
[----:B------:R-:W-:-:S13]  /*1100*/  ISETP.GE.AND P0, PT, R2, 0x100, PT ;  /* 0x000001000200780c */ /* 0x000fda0003f06270 */
[----:B------:R-:W-:Y:S05]  /*1110*/  @!P0 BRA `(.L_x_1895) ;  /* 0x0000002000fc8947 */ /* 0x000fea0003800000 */
[----:B------:R-:W1:Y:S01]  /*1120*/  S2R R15, SR_LANEID ;  /* 0x00000000000f7919 */ /* 0x000e620000000000 */
[----:B------:R-:W-:Y:S01]  /*1130*/  BSSY.RECONVERGENT B1, `(.L_x_1896) ;  /* 0x0000031000017945 */ /* 0x000fe20003800200 */
[----:B------:R-:W-:Y:S01]  /*1140*/  IMAD.MOV.U32 R13, RZ, RZ, R7 ;  /* 0x000000ffff0d7224 */ /* 0x000fe200078e0007 */
[----:B------:R2:W3:Y:S01]  /*1150*/  SHFL.DOWN PT, R17, R4, 0x1, 0x1f ;  /* 0x08201f0004117f89 */ /* 0x0004e200000e0000 */
[----:B------:R-:W-:Y:S02]  /*1160*/  IMAD.MOV.U32 R12, RZ, RZ, R6 ;  /* 0x000000ffff0c7224 */ /* 0x000fe400078e0006 */
[----:B------:R-:W-:Y:S01]  /*1170*/  IMAD.MOV.U32 R2, RZ, RZ, R11 ;  /* 0x000000ffff027224 */ /* 0x000fe200078e000b */
[----:B------:R2:W4:Y:S01]  /*1180*/  SHFL.DOWN PT, R16, R5, 0x1, 0x1f ;  /* 0x08201f0005107f89 */ /* 0x00052200000e0000 */
[----:B------:R-:W-:Y:S02]  /*1190*/  IMAD.MOV.U32 R9, RZ, RZ, R5 ;  /* 0x000000ffff097224 */ /* 0x000fe400078e0005 */
[----:B------:R-:W-:Y:S01]  /*11a0*/  IMAD.MOV.U32 R10, RZ, RZ, R3 ;  /* 0x000000ffff0a7224 */ /* 0x000fe200078e0003 */
[----:B------:R2:W0:Y:S01]  /*11b0*/  SHFL.DOWN PT, R18, R3, 0x1, 0x1f ;  /* 0x08201f0003127f89 */ /* 0x00042200000e0000 */
        /* <DEDUP_REMOVED lines=25> */
.L_x_1899:
[----:B------:R-:W-:Y:S05]  /*1350*/  BSYNC.RECONVERGENT B2 ;  /* 0x0000000000027941 */ /* 0x000fea0003800200 */
.L_x_1898:
        /* <DEDUP_REMOVED lines=14> */
.L_x_1897:
[----:B------:R-:W-:Y:S05]  /*1440*/  BSYNC.RECONVERGENT B1 ;  /* 0x0000000000017941 */ /* 0x000fea0003800200 */
.L_x_1896:
[----:B------:R-:W-:Y:S01]  /*1450*/  ISETP.GT.AND P0, PT, R15, 0x1d, PT ;  /* 0x0000001d0f00780c */ /* 0x000fe20003f04270 */
[----:B------:R1:W2:Y:S01]  /*1460*/  SHFL.DOWN PT, R17, R8, 0x2, 0x1f ;  /* 0x08401f0008117f89 */ /* 0x0002a200000e0000 */
[----:B------:R-:W-:Y:S01]  /*1470*/  BSSY.RECONVERGENT B1, `(.L_x_1900) ;  /* 0x0000035000017945 */ /* 0x000fe20003800200 */
[----:B------:R-:W-:Y:S02]  /*1480*/  IMAD.MOV.U32 R5, RZ, RZ, R13 ;  /* 0x000000ffff057224 */ /* 0x000fe400078e000d */
[----:B------:R1:W3:Y:S01]  /*1490*/  SHFL.DOWN PT, R16, R9, 0x2, 0x1f ;  /* 0x08401f0009107f89 */ /* 0x0002e200000e0000 */
[----:B------:R-:W-:Y:S02]  /*14a0*/  IMAD.MOV.U32 R4, RZ, RZ, R12 ;  /* 0x000000ffff047224 */ /* 0x000fe400078e000c */
[----:B------:R-:W-:Y:S01]  /*14b0*/  IMAD.MOV.U32 R3, RZ, RZ, R2 ;  /* 0x000000ffff037224 */ /* 0x000fe200078e0002 */
[----:B0-----:R1:W0:Y:S04]  /*14c0*/  SHFL.DOWN PT, R19, R10, 0x2, 0x1f ;  /* 0x08401f000a137f89 */ /* 0x00122800000e0000 */
        /* <DEDUP_REMOVED lines=23> */
.L_x_1903:
[----:B------:R-:W-:Y:S05]  /*1640*/  BSYNC.RECONVERGENT B2 ;  /* 0x0000000000027941 */ /* 0x000fea0003800200 */
.L_x_1902:
        /* <DEDUP_REMOVED lines=23> */
.L_x_1901:
[----:B------:R-:W-:Y:S05]  /*17c0*/  BSYNC.RECONVERGENT B1 ;  /* 0x0000000000017941 */ /* 0x000fea0003800200 */
.L_x_1900:
[----:B------:R-:W-:Y:S01]  /*17d0*/  ISETP.GT.AND P0, PT, R15, 0x1b, PT ;  /* 0x0000001b0f00780c */ /* 0x000fe20003f04270 */
[----:B--2---:R2:W2:Y:S01]  /*17e0*/  SHFL.DOWN PT, R17, R8, 0x4, 0x1f ;  /* 0x08801f0008117f89 */ /* 0x0044a200000e0000 */
[----:B------:R-:W-:Y:S01]  /*17f0*/  BSSY.RECONVERGENT B1, `(.L_x_1904) ;  /* 0x0000035000017945 */ /* 0x000fe20003800200 */
[----:B------:R-:W-:Y:S02]  /*1800*/  IMAD.MOV.U32 R7, RZ, RZ, R5 ;  /* 0x000000ffff077224 */ /* 0x000fe400078e0005 */
[----:B---3--:R3:W2:Y:S01]  /*1810*/  SHFL.DOWN PT, R16, R9, 0x4, 0x1f ;  /* 0x08801f0009107f89 */ /* 0x0086a200000e0000 */
[----:B------:R-:W-:Y:S02]  /*1820*/  IMAD.MOV.U32 R6, RZ, RZ, R4 ;  /* 0x000000ffff067224 */ /* 0x000fe400078e0004 */
[----:B-1----:R-:W-:Y:S01]  /*1830*/  IMAD.MOV.U32 R2, RZ, RZ, R3 ;  /* 0x000000ffff027224 */ /* 0x002fe200078e0003 */
[----:B0-----:R3:W0:Y:S04]  /*1840*/  SHFL.DOWN PT, R19, R10, 0x4, 0x1f ;  /* 0x08801f000a137f89 */ /* 0x00162800000e0000 */
        /* <DEDUP_REMOVED lines=23> */
.L_x_1907:
[----:B------:R-:W-:Y:S05]  /*19c0*/  BSYNC.RECONVERGENT B2 ;  /* 0x0000000000027941 */ /* 0x000fea0003800200 */
.L_x_1906:
        /* <DEDUP_REMOVED lines=23> */
.L_x_1905:
[----:B------:R-:W-:Y:S05]  /*1b40*/  BSYNC.RECONVERGENT B1 ;  /* 0x0000000000017941 */ /* 0x000fea0003800200 */
.L_x_1904:
[----:B------:R-:W-:Y:S01]  /*1b50*/  ISETP.GT.AND P0, PT, R15, 0x17, PT ;  /* 0x000000170f00780c */ /* 0x000fe20003f04270 */
[----:B--2---:R2:W2:Y:S01]  /*1b60*/  SHFL.DOWN PT, R17, R8, 0x8, 0x1f ;  /* 0x09001f0008117f89 */ /* 0x0044a200000e0000 */
[----:B------:R-:W-:Y:S01]  /*1b70*/  BSSY.RECONVERGENT B1, `(.L_x_1908) ;  /* 0x0000035000017945 */ /* 0x000fe20003800200 */
[----:B------:R-:W-:Y:S02]  /*1b80*/  IMAD.MOV.U32 R11, RZ, RZ, R7 ;  /* 0x000000ffff0b7224 */ /* 0x000fe400078e0007 */
[----:B------:R1:W2:Y:S01]  /*1b90*/  SHFL.DOWN PT, R16, R9, 0x8, 0x1f ;  /* 0x09001f0009107f89 */ /* 0x0002a200000e0000 */
[----:B---3--:R-:W-:Y:S02]  /*1ba0*/  IMAD.MOV.U32 R4, RZ, RZ, R6 ;  /* 0x000000ffff047224 */ /* 0x008fe400078e0006 */
[----:B------:R-:W-:Y:S01]  /*1bb0*/  IMAD.MOV.U32 R3, RZ, RZ, R2 ;  /* 0x000000ffff037224 */ /* 0x000fe200078e0002 */
[----:B0-----:R0:W3:Y:S04]  /*1bc0*/  SHFL.DOWN PT, R19, R10, 0x8, 0x1f ;  /* 0x09001f000a137f89 */ /* 0x0010e800000e0000 */
[----:B----4-:R0:W4:Y:S04]  /*1bd0*/  SHFL.DOWN PT, R21, R2, 0x8, 0x1f ;  /* 0x09001f0002157f89 */ /* 0x01012800000e0000 */
[----:B-1----:R0:W1:Y:S04]  /*1be0*/  SHFL.DOWN PT, R18, R7, 0x8, 0x1f ;  /* 0x09001f0007127f89 */ /* 0x00206800000e0000 */
[----:B------:R0:W0:Y:S01]  /*1bf0*/  SHFL.DOWN PT, R23, R6, 0x8, 0x1f ;  /* 0x09001f0006177f89 */ /* 0x00002200000e0000 */
[----:B------:R-:W-:Y:S05]  /*1c00*/  @P0 BRA `(.L_x_1909) ;  /* 0x0000000000ac0947 */ /* 0x000fea0003800000 */
[----:B--2---:R-:W-:Y:S01]  /*1c10*/  FSETP.GEU.AND P0, PT, R8, R17, PT ;  /* 0x000000110800720b */ /* 0x004fe20003f0e000 */
[----:B------:R-:W-:Y:S01]  /*1c20*/  BSSY.RECONVERGENT B2, `(.L_x_1910) ;  /* 0x0000012000027945 */ /* 0x000fe20003800200 */
[----:B----4-:R-:W-:Y:S01]  /*1c30*/  FSETP.GEU.AND P2, PT, R2, R21, PT ;  /* 0x000000150200720b */ /* 0x010fe20003f4e000 */
[----:B------:R-:W-:Y:S02]  /*1c40*/  IMAD.MOV.U32 R12, RZ, RZ, R9 ;  /* 0x000000ffff0c7224 */ /* 0x000fe400078e0009 */
[----:B------:R-:W-:Y:S02]  /*1c50*/  IMAD.MOV.U32 R13, RZ, RZ, R10 ;  /* 0x000000ffff0d7224 */ /* 0x000fe400078e000a */
[----:B-1----:R-:W-:Y:S02]  /*1c60*/  IMAD.MOV.U32 R11, RZ, RZ, R18 ;  /* 0x000000ffff0b7224 */ /* 0x002fe400078e0012 */
[----:B------:R-:W-:-:S04]  /*1c70*/  IMAD.MOV.U32 R5, RZ, RZ, R8 ;  /* 0x000000ffff057224 */ /* 0x000fc800078e0008 */
[----:B------:R-:W-:Y:S05]  /*1c80*/  @!P0 BRA `(.L_x_1911) ;  /* 0x00000000002c8947 */ /* 0x000fea0003800000 */
[----:B------:R-:W-:Y:S01]  /*1c90*/  FSETP.GT.AND P3, PT, R8, R17, PT ;  /* 0x000000110800720b */ /* 0x000fe20003f64000 */
[----:B------:R-:W-:Y:S02]  /*1ca0*/  IMAD.MOV.U32 R12, RZ, RZ, R16 ;  /* 0x000000ffff0c7224 */ /* 0x000fe400078e0010 */
[----:B---3--:R-:W-:Y:S02]  /*1cb0*/  IMAD.MOV.U32 R13, RZ, RZ, R19 ;  /* 0x000000ffff0d7224 */ /* 0x008fe400078e0013 */
        /* <DEDUP_REMOVED lines=8> */
.L_x_1911:
[----:B------:R-:W-:Y:S05]  /*1d40*/  BSYNC.RECONVERGENT B2 ;  /* 0x0000000000027941 */ /* 0x000fea0003800200 */
.L_x_1910:
        /* <DEDUP_REMOVED lines=23> */
.L_x_1909:
[----:B------:R-:W-:Y:S05]  /*1ec0*/  BSYNC.RECONVERGENT B1 ;  /* 0x0000000000017941 */ /* 0x000fea0003800200 */
.L_x_1908:
[----:B------:R-:W-:Y:S01]  /*1ed0*/  ISETP.GT.AND P0, PT, R15, 0xf, PT ;  /* 0x0000000f0f00780c */ /* 0x000fe20003f04270 */
[----:B--2---:R2:W2:Y:S01]  /*1ee0*/  SHFL.DOWN PT, R17, R8, 0x10, 0x1f ;  /* 0x0a001f0008117f89 */ /* 0x0044a200000e0000 */
[----:B------:R-:W-:Y:S01]  /*1ef0*/  BSSY.RECONVERGENT B1, `(.L_x_1912) ;  /* 0x0000035000017945 */ /* 0x000fe20003800200 */
[----:B0-----:R-:W-:Y:S02]  /*1f00*/  IMAD.MOV.U32 R7, RZ, RZ, R3 ;  /* 0x000000ffff077224 */ /* 0x001fe400078e0003 */
[----:B------:R0:W0:Y:S01]  /*1f10*/  SHFL.DOWN PT, R16, R9, 0x10, 0x1f ;  /* 0x0a001f0009107f89 */ /* 0x00002200000e0000 */
[----:B------:R-:W-:Y:S02]  /*1f20*/  IMAD.MOV.U32 R6, RZ, RZ, R11 ;  /* 0x000000ffff067224 */ /* 0x000fe400078e000b */
[----:B------:R-:W-:Y:S01]  /*1f30*/  IMAD.MOV.U32 R5, RZ, RZ, R4 ;  /* 0x000000ffff057224 */ /* 0x000fe200078e0004 */
[----:B---3--:R3:W0:Y:S04]  /*1f40*/  SHFL.DOWN PT, R19, R10, 0x10, 0x1f ;  /* 0x0a001f000a137f89 */ /* 0x00862800000e0000 */
[----:B-1----:R3:W1:Y:S04]  /*1f50*/  SHFL.DOWN PT, R18, R3, 0x10, 0x1f ;  /* 0x0a001f0003127f89 */ /* 0x00266800000e0000 */
        /* <DEDUP_REMOVED lines=13> */
[----:B0-----:R-:W-:Y:S02]  /*2030*/  IMAD.MOV.U32 R12, RZ, RZ, R16 ;  /* 0x000000ffff0c7224 */ /* 0x001fe400078e0010 */
        /* <DEDUP_REMOVED lines=8> */
.L_x_1915:
[----:B------:R-:W-:Y:S05]  /*20c0*/  BSYNC.RECONVERGENT B2 ;  /* 0x0000000000027941 */ /* 0x000fea0003800200 */
.L_x_1914:
[----:B0-----:R-:W-:Y:S02]  /*20d0*/  IMAD.MOV.U32 R6, RZ, RZ, R20 ;  /* 0x000000ffff067224 */ /* 0x001fe400078e0014 */
        /* <DEDUP_REMOVED lines=22> */
.L_x_1913:
[----:B------:R-:W-:Y:S05]  /*2240*/  BSYNC.RECONVERGENT B1 ;  /* 0x0000000000017941 */ /* 0x000fea0003800200 */
.L_x_1912:
[----:B------:R-:W-:Y:S01]  /*2250*/  ISETP.NE.AND P0, PT, R15, RZ, PT ;  /* 0x000000ff0f00720c */ /* 0x000fe20003f05270 */
[----:B------:R-:W-:-:S12]  /*2260*/  BSSY.RECONVERGENT B1, `(.L_x_1916) ;  /* 0x000000e000017945 */ /* 0x000fd80003800200 */
[----:B------:R-:W-:Y:S05]  /*2270*/  @P0 BRA `(.L_x_1917) ;  /* 0x0000000000300947 */ /* 0x000fea0003800000 */
[----:B---3--:R-:W3:Y:S01]  /*2280*/  S2R R4, SR_CgaCtaId ;  /* 0x0000000000047919 */ /* 0x008ee20000008800 */
[----:B------:R-:W-:Y:S02]  /*2290*/  MOV R3, 0x400 ;  /* 0x0000040000037802 */ /* 0x000fe40000000f00 */
[----:B------:R-:W-:Y:S02]  /*22a0*/  LOP3.LUT R2, R14, 0x3e0, RZ, 0xc0, !PT ;  /* 0x000003e00e027812 */ /* 0x000fe400078ec0ff */
[----:B---3--:R-:W-:Y:S01]  /*22b0*/  LEA R3, R4, R3, 0x18 ;  /* 0x0000000304037211 */ /* 0x008fe200078ec0ff */
[----:B------:R-:W-:-:S04]  /*22c0*/  IMAD.MOV.U32 R4, RZ, RZ, R6 ;  /* 0x000000ffff047224 */ /* 0x000fc800078e0006 */
[----:B------:R-:W-:Y:S02]  /*22d0*/  IMAD.IADD R11, R2, 0x1, R3 ;  /* 0x00000001020b7824 */ /* 0x000fe400078e0203 */
[----:B------:R-:W-:Y:S02]  /*22e0*/  IMAD.MOV.U32 R2, RZ, RZ, R9 ;  /* 0x000000ffff027224 */ /* 0x000fe400078e0009 */
[----:B------:R-:W-:Y:S01]  /*22f0*/  IMAD.MOV.U32 R3, RZ, RZ, R10 ;  /* 0x000000ffff037224 */ /* 0x000fe200078e000a */
[----:B------:R3:W-:Y:S04]  /*2300*/  STS.64 [R11+0x20], R4 ;  /* 0x000020040b007388 */ /* 0x0007e80000000a00 */
[----:B------:R3:W-:Y:S04]  /*2310*/  STS.64 [R11+0x10], R2 ;  /* 0x000010020b007388 */ /* 0x0007e80000000a00 */
[----:B------:R3:W-:Y:S04]  /*2320*/  STS [R11+0x8], R8 ;  /* 0x000008080b007388 */ /* 0x0007e80000000800 */
[----:B------:R3:W-:Y:S02]  /*2330*/  STS [R11+0x18], R7 ;  /* 0x000018070b007388 */ /* 0x0007e40000000800 */
.L_x_1917:
[----:B------:R-:W-:Y:S05]  /*2340*/  BSYNC.RECONVERGENT B1 ;  /* 0x0000000000017941 */ /* 0x000fea0003800200 */
.L_x_1916:
        /* <DEDUP_REMOVED lines=11> */
[----:B------:R-:W3:Y:S04]  /*2400*/  LDS R20, [R4+0x38] ;  /* 0x0000380004147984 */ /* 0x000ee80000000800 */
[----:B------:R0:W1:Y:S04]  /*2410*/  LDS R19, [R4+0x48] ;  /* 0x0000480004137984 */ /* 0x0000680000000800 */
[----:B--2---:R2:W1:Y:S04]  /*2420*/  LDS R17, [R4+0x58] ;  /* 0x0000580004117984 */ /* 0x0044680000000800 */
[----:B------:R2:W1:Y:S01]  /*2430*/  LDS.64 R12, [R4+0x40] ;  /* 0x00004000040c7984 */ /* 0x0004620000000a00 */
[----:B0-----:R-:W-:-:S02]  /*2440*/  FSETP.GEU.AND P0, PT, R8, R11, PT ;  /* 0x0000000b0800720b */ /* 0x001fc40003f0e000 */
[----:B---3--:R-:W-:-:S11]  /*2450*/  FSETP.GEU.AND P3, PT, R7, R20, PT ;  /* 0x000000140700720b */ /* 0x008fd60003f6e000 */
[----:B--2---:R-:W-:Y:S05]  /*2460*/  @!P0 BRA `(.L_x_1920) ;  /* 0x0000000000308947 */ /* 0x004fea0003800000 */
        /* <DEDUP_REMOVED lines=12> */
.L_x_1920:
[----:B------:R-:W-:Y:S05]  /*2530*/  BSYNC.RECONVERGENT B1 ;  /* 0x0000000000017941 */ /* 0x000fea0003800200 */
.L_x_1919:
[----:B------:R-:W-:Y:S01]  /*2540*/  BSSY.RECONVERGENT B1, `(.L_x_1921) ;  /* 0x0000014000017945 */ /* 0x000fe20003800200 */
[----:B-1----:R-:W-:Y:S02]  /*2550*/  IMAD.MOV.U32 R18, RZ, RZ, R20 ;  /* 0x000000ffff127224 */ /* 0x002fe400078e0014 */
[----:B------:R-:W-:Y:S02]  /*2560*/  IMAD.MOV.U32 R2, RZ, RZ, R12 ;  /* 0x000000ffff027224 */ /* 0x000fe400078e000c */
[----:B------:R-:W-:Y:S01]  /*2570*/  IMAD.MOV.U32 R3, RZ, RZ, R13 ;  /* 0x000000ffff037224 */ /* 0x000fe200078e000d */
[----:B------:R-:W-:Y:S06]  /*2580*/  @!P3 BRA `(.L_x_1922) ;  /* 0x00000000003cb947 */ /* 0x000fec0003800000 */
        /* <DEDUP_REMOVED lines=15> */
.L_x_1922:
[----:B------:R-:W-:Y:S05]  /*2680*/  BSYNC.RECONVERGENT B1 ;  /* 0x0000000000017941 */ /* 0x000fea0003800200 */
.L_x_1921:
        /* <DEDUP_REMOVED lines=23> */
.L_x_1924:
[----:B------:R-:W-:Y:S05]  /*2800*/  BSYNC.RECONVERGENT B1 ;  /* 0x0000000000017941 */ /* 0x000fea0003800200 */
.L_x_1923:
        /* <DEDUP_REMOVED lines=17> */
.L_x_1926:
[----:B------:R-:W-:Y:S05]  /*2920*/  BSYNC.RECONVERGENT B1 ;  /* 0x0000000000017941 */ /* 0x000fea0003800200 */
.L_x_1925:
        /* <DEDUP_REMOVED lines=18> */
.L_x_1928:
[----:B------:R-:W-:Y:S05]  /*2a50*/  BSYNC.RECONVERGENT B1 ;  /* 0x0000000000017941 */ /* 0x000fea0003800200 */
.L_x_1927:
        /* <DEDUP_REMOVED lines=17> */
.L_x_1930:
[----:B------:R-:W-:Y:S05]  /*2b70*/  BSYNC.RECONVERGENT B1 ;  /* 0x0000000000017941 */ /* 0x000fea0003800200 */
.L_x_1929:
        /* <DEDUP_REMOVED lines=18> */
.L_x_1932:
[----:B------:R-:W-:Y:S05]  /*2ca0*/  BSYNC.RECONVERGENT B1 ;  /* 0x0000000000017941 */ /* 0x000fea0003800200 */
.L_x_1931:
        /* <DEDUP_REMOVED lines=26> */
.L_x_1934:
[----:B------:R-:W-:Y:S05]  /*2e50*/  BSYNC.RECONVERGENT B1 ;  /* 0x0000000000017941 */ /* 0x000fea0003800200 */
.L_x_1933:
        /* <DEDUP_REMOVED lines=16> */
.L_x_1936:
[----:B------:R-:W-:Y:S05]  /*2f60*/  BSYNC.RECONVERGENT B1 ;  /* 0x0000000000017941 */ /* 0x000fea0003800200 */
.L_x_1935:
        /* <DEDUP_REMOVED lines=17> */
.L_x_1938:
[----:B------:R-:W-:Y:S05]  /*3080*/  BSYNC.RECONVERGENT B1 ;  /* 0x0000000000017941 */ /* 0x000fea0003800200 */
.L_x_1937:
        /* <DEDUP_REMOVED lines=16> */
.L_x_1940:
[----:B------:R-:W-:Y:S05]  /*3190*/  BSYNC.RECONVERGENT B1 ;  /* 0x0000000000017941 */ /* 0x000fea0003800200 */
.L_x_1939:
        /* <DEDUP_REMOVED lines=17> */
.L_x_1942:
[----:B------:R-:W-:Y:S05]  /*32b0*/  BSYNC.RECONVERGENT B1 ;  /* 0x0000000000017941 */ /* 0x000fea0003800200 */
.L_x_1941:
        /* <DEDUP_REMOVED lines=18> */
.L_x_1944:
[----:B------:R-:W-:Y:S05]  /*33e0*/  BSYNC.RECONVERGENT B1 ;  /* 0x0000000000017941 */ /* 0x000fea0003800200 */
.L_x_1943:
        /* <DEDUP_REMOVED lines=18> */
.L_x_1895:
[----:B------:R-:W1:Y:S01]  /*3510*/  S2R R12, SR_LANEID ;  /* 0x00000000000c7919 */ /* 0x000e620000000000 */
[----:B0-----:R-:W-:Y:S01]  /*3520*/  LOP3.LUT R13, R14, 0x3e0, RZ, 0xc0, !PT ;  /* 0x000003e00e0d7812 */ /* 0x001fe200078ec0ff */
        /* <DEDUP_REMOVED lines=39> */
.L_x_1948:
[----:B------:R-:W-:Y:S05]  /*37a0*/  BSYNC.RECONVERGENT B2 ;  /* 0x0000000000027941 */ /* 0x000fea0003800200 */
.L_x_1947:
        /* <DEDUP_REMOVED lines=14> */
.L_x_1946:
[----:B------:R-:W-:Y:S05]  /*3890*/  BSYNC.RECONVERGENT B1 ;  /* 0x0000000000017941 */ /* 0x000fea0003800200 */
.L_x_1945:
[----:B0-----:R-:W-:Y:S01]  /*38a0*/  VIADD R4, R12, 0x2 ;  /* 0x000000020c047836 */ /* 0x001fe20000000000 */
[----:B------:R0:W2:Y:S01]  /*38b0*/  SHFL.DOWN PT, R11, R8, 0x2, R15 ;  /* 0x08400000080b7989 */ /* 0x0000a200000e000f */
[----:B------:R-:W-:Y:S01]  /*38c0*/  BSSY.RECONVERGENT B1, `(.L_x_1949) ;  /* 0x0000036000017945 */ /* 0x000fe20003800200 */
[----:B------:R-:W-:Y:S02]  /*38d0*/  IMAD.MOV.U32 R6, RZ, RZ, R18 ;  /* 0x000000ffff067224 */ /* 0x000fe400078e0012 */
[----:B------:R-:W-:Y:S01]  /*38e0*/  ISETP.GT.AND P0, PT, R4, R15, PT ;  /* 0x0000000f0400720c */ /* 0x000fe20003f04270 */
[----:B----4-:R0:W4:Y:S01]  /*38f0*/  SHFL.DOWN PT, R24, R9, 0x2, R15 ;  /* 0x0840000009187989 */ /* 0x01012200000e000f */
[----:B------:R-:W-:Y:S02]  /*3900*/  IMAD.MOV.U32 R4, RZ, RZ, R16 ;  /* 0x000000ffff047224 */ /* 0x000fe400078e0010 */
[----:B---3--:R-:W-:Y:S01]  /*3910*/  IMAD.MOV.U32 R22, RZ, RZ, R20 ;  /* 0x000000ffff167224 */ /* 0x008fe200078e0014 */
[----:B------:R0:W3:Y:S04]  /*3920*/  SHFL.DOWN PT, R17, R10, 0x2, R15 ;  /* 0x084000000a117989 */ /* 0x0000e800000e000f */
        /* <DEDUP_REMOVED lines=15> */
[----:B---3--:R-:W-:-:S08]  /*3a20*/  IMAD.MOV.U32 R7, RZ, RZ, R17 ;  /* 0x000000ffff077224 */ /* 0x008fd000078e0011 */
[CC--:B------:R-:W-:Y:S02]  /*3a30*/  @!P3 ISETP.GE.U32.AND P0, PT, R9.reuse, R24.reuse, PT ;  /* 0x000000180900b20c */ /* 0x0c0fe40003f06070 */
[CC--:B------:R-:W-:Y:S02]  /*3a40*/  @!P3 ISETP.LT.U32.AND P1, PT, R9.reuse, R24.reuse, PT ;  /* 0x000000180900b20c */ /* 0x0c0fe40003f21070 */
[CC--:B------:R-:W-:Y:S02]  /*3a50*/  @!P3 ISETP.GE.AND.EX P0, PT, R10.reuse, R17.reuse, PT, P0 ;  /* 0x000000110a00b20c */ /* 0x0c0fe40003f06300 */
[----:B------:R-:W-:Y:S02]  /*3a60*/  @!P3 ISETP.LT.AND.EX P1, PT, R10, R17, PT, P1 ;  /* 0x000000110a00b20c */ /* 0x000fe40003f21310 */
[----:B------:R-:W-:Y:S02]  /*3a70*/  @!P3 FSEL R3, R8, R11, !P0 ;  /* 0x0000000b0803b208 */ /* 0x000fe40004000000 */
[----:B------:R-:W-:-:S02]  /*3a80*/  @!P3 SEL R5, R9, R24, P1 ;  /* 0x000000180905b207 */ /* 0x000fc40000800000 */
[----:B------:R-:W-:-:S07]  /*3a90*/  @!P3 SEL R7, R10, R17, P1 ;  /* 0x000000110a07b207 */ /* 0x000fce0000800000 */
.L_x_1952:
[----:B------:R-:W-:Y:S05]  /*3aa0*/  BSYNC.RECONVERGENT B2 ;  /* 0x0000000000027941 */ /* 0x000fea0003800200 */
.L_x_1951:
        /* <DEDUP_REMOVED lines=23> */
.L_x_1950:
[----:B------:R-:W-:Y:S05]  /*3c20*/  BSYNC.RECONVERGENT B1 ;  /* 0x0000000000017941 */ /* 0x000fea0003800200 */
.L_x_1949:
[----:B0-----:R-:W-:Y:S01]  /*3c30*/  VIADD R16, R12, 0x4 ;  /* 0x000000040c107836 */ /* 0x001fe20000000000 */
[----:B--2---:R0:W2:Y:S01]  /*3c40*/  SHFL.DOWN PT, R11, R8, 0x4, R15 ;  /* 0x08800000080b7989 */ /* 0x0040a200000e000f */
[----:B------:R-:W-:Y:S01]  /*3c50*/  BSSY.RECONVERGENT B1, `(.L_x_1953) ;  /* 0x0000036000017945 */ /* 0x000fe20003800200 */
[----:B------:R-:W-:Y:S02]  /*3c60*/  IMAD.MOV.U32 R18, RZ, RZ, R6 ;  /* 0x000000ffff127224 */ /* 0x000fe400078e0006 */
[----:B------:R-:W-:Y:S01]  /*3c70*/  ISETP.GT.AND P0, PT, R16, R15, PT ;  /* 0x0000000f1000720c */ /* 0x000fe20003f04270 */
[----:B----4-:R0:W4:Y:S01]  /*3c80*/  SHFL.DOWN PT, R24, R9, 0x4, R15 ;  /* 0x0880000009187989 */ /* 0x01012200000e000f */
[----:B------:R-:W-:Y:S02]  /*3c90*/  IMAD.MOV.U32 R16, RZ, RZ, R4 ;  /* 0x000000ffff107224 */ /* 0x000fe400078e0004 */
[----:B------:R-:W-:Y:S01]  /*3ca0*/  IMAD.MOV.U32 R20, RZ, RZ, R22 ;  /* 0x000000ffff147224 */ /* 0x000fe200078e0016 */
[----:B---3--:R0:W3:Y:S04]  /*3cb0*/  SHFL.DOWN PT, R17, R10, 0x4, R15 ;  /* 0x088000000a117989 */ /* 0x0080e800000e000f */
        /* <DEDUP_REMOVED lines=23> */
.L_x_1956:
[----:B------:R-:W-:Y:S05]  /*3e30*/  BSYNC.RECONVERGENT B2 ;  /* 0x0000000000027941 */ /* 0x000fea0003800200 */
.L_x_1955:
        /* <DEDUP_REMOVED lines=23> */
.L_x_1954:
[----:B------:R-:W-:Y:S05]  /*3fb0*/  BSYNC.RECONVERGENT B1 ;  /* 0x0000000000017941 */ /* 0x000fea0003800200 */
.L_x_1953:
[----:B0-----:R-:W-:Y:S01]  /*3fc0*/  VIADD R4, R12, 0x8 ;  /* 0x000000080c047836 */ /* 0x001fe20000000000 */
[----:B------:R0:W0:Y:S01]  /*3fd0*/  SHFL.DOWN PT, R7, R8, 0x8, R15 ;  /* 0x0900000008077989 */ /* 0x00002200000e000f */
[----:B------:R-:W-:Y:S01]  /*3fe0*/  BSSY.RECONVERGENT B1, `(.L_x_1957) ;  /* 0x0000036000017945 */ /* 0x000fe20003800200 */
[----:B------:R-:W-:Y:S02]  /*3ff0*/  IMAD.MOV.U32 R22, RZ, RZ, R18 ;  /* 0x000000ffff167224 */ /* 0x000fe400078e0012 */
[----:B------:R-:W-:Y:S01]  /*4000*/  ISETP.GT.AND P0, PT, R4, R15, PT ;  /* 0x0000000f0400720c */ /* 0x000fe20003f04270 */
[----:B-1----:R1:W0:Y:S01]  /*4010*/  SHFL.DOWN PT, R26, R9, 0x8, R15 ;  /* 0x09000000091a7989 */ /* 0x00222200000e000f */
[----:B------:R-:W-:Y:S02]  /*4020*/  IMAD.MOV.U32 R4, RZ, RZ, R16 ;  /* 0x000000ffff047224 */ /* 0x000fe400078e0010 */
[----:B----4-:R-:W-:Y:S01]  /*4030*/  IMAD.MOV.U32 R24, RZ, RZ, R20 ;  /* 0x000000ffff187224 */ /* 0x010fe200078e0014 */
[----:B--2---:R1:W2:Y:S04]  /*4040*/  SHFL.DOWN PT, R11, R10, 0x8, R15 ;  /* 0x090000000a0b7989 */ /* 0x0042a800000e000f */
[----:B---3--:R1:W3:Y:S04]  /*4050*/  SHFL.DOWN PT, R17, R16, 0x8, R15 ;  /* 0x0900000010117989 */ /* 0x0082e800000e000f */
[----:B------:R1:W4:Y:S04]  /*4060*/  SHFL.DOWN PT, R19, R18, 0x8, R15 ;  /* 0x0900000012137989 */ /* 0x00032800000e000f */
        /* <DEDUP_REMOVED lines=13> */
[----:B--2---:R-:W-:-:S08]  /*4140*/  IMAD.MOV.U32 R6, RZ, RZ, R11 ;  /* 0x000000ffff067224 */ /* 0x004fd000078e000b */
[CC--:B------:R-:W-:Y:S02]  /*4150*/  @!P3 ISETP.GE.U32.AND P0, PT, R9.reuse, R26.reuse, PT ;  /* 0x0000001a0900b20c */ /* 0x0c0fe40003f06070 */
[CC--:B------:R-:W-:Y:S02]  /*4160*/  @!P3 ISETP.LT.U32.AND P1, PT, R9.reuse, R26.reuse, PT ;  /* 0x0000001a0900b20c */ /* 0x0c0fe40003f21070 */
[CC--:B------:R-:W-:Y:S02]  /*4170*/  @!P3 ISETP.GE.AND.EX P0, PT, R10.reuse, R11.reuse, PT, P0 ;  /* 0x0000000b0a00b20c */ /* 0x0c0fe40003f06300 */
[----:B------:R-:W-:Y:S02]  /*4180*/  @!P3 ISETP.LT.AND.EX P1, PT, R10, R11, PT, P1 ;  /* 0x0000000b0a00b20c */ /* 0x000fe40003f21310 */
[----:B------:R-:W-:Y:S02]  /*4190*/  @!P3 FSEL R3, R8, R7, !P0 ;  /* 0x000000070803b208 */ /* 0x000fe40004000000 */
[----:B------:R-:W-:-:S02]  /*41a0*/  @!P3 SEL R5, R9, R26, P1 ;  /* 0x0000001a0905b207 */ /* 0x000fc40000800000 */
[----:B------:R-:W-:-:S07]  /*41b0*/  @!P3 SEL R6, R10, R11, P1 ;  /* 0x0000000b0a06b207 */ /* 0x000fce0000800000 */
.L_x_1960:
[----:B------:R-:W-:Y:S05]  /*41c0*/  BSYNC.RECONVERGENT B2 ;  /* 0x0000000000027941 */ /* 0x000fea0003800200 */
.L_x_1959:
[----:B----4-:R-:W-:Y:S02]  /*41d0*/  IMAD.MOV.U32 R22, RZ, RZ, R19 ;  /* 0x000000ffff167224 */ /* 0x010fe400078e0013 */
        /* <DEDUP_REMOVED lines=22> */
.L_x_1958:
[----:B------:R-:W-:Y:S05]  /*4340*/  BSYNC.RECONVERGENT B1 ;  /* 0x0000000000017941 */ /* 0x000fea0003800200 */
.L_x_1957:
[----:B------:R-:W-:Y:S01]  /*4350*/  VIADD R6, R12, 0x10 ;  /* 0x000000100c067836 */ /* 0x000fe20000000000 */
[----:B---3--:R3:W2:Y:S01]  /*4360*/  SHFL.DOWN PT, R17, R8, 0x10, R15 ;  /* 0x0a00000008117989 */ /* 0x0086a200000e000f */
[----:B------:R-:W-:Y:S01]  /*4370*/  BSSY.RECONVERGENT B1, `(.L_x_1961) ;  /* 0x0000036000017945 */ /* 0x000fe20003800200 */
[----:B0-----:R-:W-:Y:S02]  /*4380*/  IMAD.MOV.U32 R7, RZ, RZ, R4 ;  /* 0x000000ffff077224 */ /* 0x001fe400078e0004 */
[----:B------:R-:W-:Y:S01]  /*4390*/  ISETP.GT.AND P0, PT, R6, R15, PT ;  /* 0x0000000f0600720c */ /* 0x000fe20003f04270 */
[----:B-1----:R3:W0:Y:S01]  /*43a0*/  SHFL.DOWN PT, R16, R9, 0x10, R15 ;  /* 0x0a00000009107989 */ /* 0x00262200000e000f */
[----:B------:R-:W-:Y:S02]  /*43b0*/  IMAD.MOV.U32 R6, RZ, RZ, R22 ;  /* 0x000000ffff067224 */ /* 0x000fe400078e0016 */
[----:B------:R-:W-:Y:S01]  /*43c0*/  IMAD.MOV.U32 R5, RZ, RZ, R24 ;  /* 0x000000ffff057224 */ /* 0x000fe200078e0018 */
[----:B----4-:R3:W1:Y:S04]  /*43d0*/  SHFL.DOWN PT, R19, R10, 0x10, R15 ;  /* 0x0a0000000a137989 */ /* 0x01066800000e000f */
[----:B------:R3:W4:Y:S04]  /*43e0*/  SHFL.DOWN PT, R21, R4, 0x10, R15 ;  /* 0x0a00000004157989 */ /* 0x00072800000e000f */
        /* <DEDUP_REMOVED lines=9> */
[----:B---3--:R-:W-:-:S04]  /*4480*/  IMAD.MOV.U32 R15, RZ, RZ, R10 ;  /* 0x000000ffff0f7224 */ /* 0x008fc800078e000a */
[----:B------:R-:W-:Y:S05]  /*4490*/  @!P0 BRA `(.L_x_1964) ;  /* 0x00000000002c8947 */ /* 0x000fea0003800000 */
[----:B------:R-:W-:Y:S01]  /*44a0*/  FSETP.GT.AND P3, PT, R8, R17, PT ;  /* 0x000000110800720b */ /* 0x000fe20003f64000 */
[----:B------:R-:W-:Y:S02]  /*44b0*/  IMAD.MOV.U32 R3, RZ, RZ, R17 ;  /* 0x000000ffff037224 */ /* 0x000fe400078e0011 */
[----:B0-----:R-:W-:Y:S02]  /*44c0*/  IMAD.MOV.U32 R11, RZ, RZ, R16 ;  /* 0x000000ffff0b7224 */ /* 0x001fe400078e0010 */
[----:B-1----:R-:W-:-:S08]  /*44d0*/  IMAD.MOV.U32 R15, RZ, RZ, R19 ;  /* 0x000000ffff0f7224 */ /* 0x002fd000078e0013 */
[CC--:B------:R-:W-:Y:S02]  /*44e0*/  @!P3 ISETP.GE.U32.AND P0, PT, R9.reuse, R16.reuse, PT ;  /* 0x000000100900b20c */ /* 0x0c0fe40003f06070 */
[CC--:B------:R-:W-:Y:S02]  /*44f0*/  @!P3 ISETP.LT.U32.AND P1, PT, R9.reuse, R16.reuse, PT ;  /* 0x000000100900b20c */ /* 0x0c0fe40003f21070 */
[CC--:B------:R-:W-:Y:S02]  /*4500*/  @!P3 ISETP.GE.AND.EX P0, PT, R10.reuse, R19.reuse, PT, P0 ;  /* 0x000000130a00b20c */ /* 0x0c0fe40003f06300 */
[----:B------:R-:W-:Y:S02]  /*4510*/  @!P3 ISETP.LT.AND.EX P1, PT, R10, R19, PT, P1 ;  /* 0x000000130a00b20c */ /* 0x000fe40003f21310 */
[----:B------:R-:W-:Y:S02]  /*4520*/  @!P3 FSEL R3, R8, R17, !P0 ;  /* 0x000000110803b208 */ /* 0x000fe40004000000 */
[----:B------:R-:W-:-:S02]  /*4530*/  @!P3 SEL R11, R9, R16, P1 ;  /* 0x00000010090bb207 */ /* 0x000fc40000800000 */
[----:B------:R-:W-:-:S07]  /*4540*/  @!P3 SEL R15, R10, R19, P1 ;  /* 0x000000130a0fb207 */ /* 0x000fce0000800000 */
.L_x_1964:
[----:B------:R-:W-:Y:S05]  /*4550*/  BSYNC.RECONVERGENT B2 ;  /* 0x0000000000027941 */ /* 0x000fea0003800200 */
.L_x_1963:
        /* <DEDUP_REMOVED lines=23> */
.L_x_1962:
[----:B------:R-:W-:Y:S05]  /*46d0*/  BSYNC.RECONVERGENT B1 ;  /* 0x0000000000017941 */ /* 0x000fea0003800200 */
.L_x_1961:
[----:B------:R-:W-:Y:S01]  /*46e0*/  ISETP.NE.AND P0, PT, R12, RZ, PT ;  /* 0x000000ff0c00720c */ /* 0x000fe20003f05270 */
[----:B------:R-:W-:-:S12]  /*46f0*/  BSSY.RECONVERGENT B1, `(.L_x_1965) ;  /* 0x000000c000017945 */ /* 0x000fd80003800200 */
[----:B------:R-:W-:Y:S05]  /*4700*/  @P0 BRA `(.L_x_1966) ;  /* 0x0000000000280947 */ /* 0x000fea0003800000 */
[----:B------:R-:W5:Y:S01]  /*4710*/  S2UR UR5, SR_CgaCtaId ;  /* 0x00000000000579c3 */ /* 0x000f620000008800 */
[----:B------:R-:W-:Y:S01]  /*4720*/  UMOV UR4, 0x400 ;  /* 0x0000040000047882 */ /* 0x000fe20000000000 */
[----:B0-----:R-:W-:Y:S02]  /*4730*/  IMAD.MOV.U32 R16, RZ, RZ, R9 ;  /* 0x000000ffff107224 */ /* 0x001fe400078e0009 */
[----:B--2---:R-:W-:Y:S02]  /*4740*/  IMAD.MOV.U32 R17, RZ, RZ, R10 ;  /* 0x000000ffff117224 */ /* 0x004fe400078e000a */
[----:B---3--:R-:W-:Y:S01]  /*4750*/  IMAD.MOV.U32 R4, RZ, RZ, R6 ;  /* 0x000000ffff047224 */ /* 0x008fe200078e0006 */
[----:B-----5:R-:W-:-:S09]  /*4760*/  ULEA UR4, UR5, UR4, 0x18 ;  /* 0x0000000405047291 */ /* 0x020fd2000f8ec0ff */
[----:B------:R0:W-:Y:S04]  /*4770*/  STS.64 [R13+UR4+0x10], R16 ;  /* 0x000010100d007988 */ /* 0x0001e80008000a04 */
[----:B------:R0:W-:Y:S04]  /*4780*/  STS.64 [R13+UR4+0x20], R4 ;  /* 0x000020040d007988 */ /* 0x0001e80008000a04 */
[----:B------:R0:W-:Y:S04]  /*4790*/  STS [R13+UR4+0x8], R8 ;  /* 0x000008080d007988 */ /* 0x0001e80008000804 */
[----:B------:R0:W-:Y:S02]  /*47a0*/  STS [R13+UR4+0x18], R7 ;  /* 0x000018070d007988 */ /* 0x0001e40008000804 */
.L_x_1966:
[----:B------:R-:W-:Y:S05]  /*47b0*/  BSYNC.RECONVERGENT B1 ;  /* 0x0000000000017941 */ /* 0x000fea0003800200 */
.L_x_1965:
[----:B------:R-:W-:Y:S01]  /*47c0*/  BAR.SYNC.DEFER_BLOCKING 0x0 ;  /* 0x0000000000007b1d */ /* 0x000fe20000010000 */
[----:B------:R-:W-:-:S13]  /*47d0*/  ISETP.NE.AND P1, PT, R14, RZ, PT ;  /* 0x000000ff0e00720c */ /* 0x000fda0003f25270 */
[----:B------:R-:W-:Y:S05]  /*47e0*/  @P1 BRA `(.L_x_1918) ;  /* 0x0000005000b81947 */ /* 0x000fea0003800000 */
[----:B------:R-:W-:Y:S01]  /*47f0*/  ISETP.GE.AND P0, PT, R2, 0x21, PT ;  /* 0x000000210200780c */ /* 0x000fe20003f06270 */
[----:B0--3--:R-:W-:Y:S02]  /*4800*/  IMAD.MOV.U32 R4, RZ, RZ, R6 ;  /* 0x000000ffff047224 */ /* 0x009fe400078e0006 */
[----:B------:R-:W-:Y:S02]  /*4810*/  IMAD.MOV.U32 R3, RZ, RZ, R8 ;  /* 0x000000ffff037224 */ /* 0x000fe400078e0008 */
[----:B--2---:R-:W-:Y:S02]  /*4820*/  IMAD.MOV.U32 R11, RZ, RZ, R9 ;  /* 0x000000ffff0b7224 */ /* 0x004fe400078e0009 */
[----:B------:R-:W-:Y:S02]  /*4830*/  IMAD.MOV.U32 R16, RZ, RZ, R10 ;  /* 0x000000ffff107224 */ /* 0x000fe400078e000a */
[----:B------:R-:W-:Y:S02]  /*4840*/  IMAD.MOV.U32 R17, RZ, RZ, R7 ;  /* 0x000000ffff117224 */ /* 0x000fe400078e0007 */
[----:B------:R-:W-:-:S02]  /*4850*/  IMAD.MOV.U32 R14, RZ, RZ, R4 ;  /* 0x000000ffff0e7224 */ /* 0x000fc400078e0004 */
[----:B------:R-:W-:Y:S01]  /*4860*/  IMAD.MOV.U32 R15, RZ, RZ, R5 ;  /* 0x000000ffff0f7224 */ /* 0x000fe200078e0005 */
[----:B------:R-:W-:Y:S06]  /*4870*/  @!P0 BRA `(.L_x_1967) ;  /* 0x0000000000b48947 */ /* 0x000fec0003800000 */
        /* <DEDUP_REMOVED lines=25> */
.L_x_1969:
[----:B------:R-:W-:Y:S05]  /*4a10*/  BSYNC.RECONVERGENT B1 ;  /* 0x0000000000017941 */ /* 0x000fea0003800200 */
.L_x_1968:
        /* <DEDUP_REMOVED lines=18> */
.L_x_1970:
[----:B------:R-:W-:Y:S05]  /*4b40*/  BSYNC.RECONVERGENT B1 ;  /* 0x0000000000017941 */ /* 0x000fea0003800200 */
.L_x_1967:
        /* <DEDUP_REMOVED lines=33> */
.L_x_1973:
[----:B------:R-:W-:Y:S05]  /*4d60*/  BSYNC.RECONVERGENT B1 ;  /* 0x0000000000017941 */ /* 0x000fea0003800200 */
.L_x_1972:
        /* <DEDUP_REMOVED lines=18> */
.L_x_1974:
[----:B------:R-:W-:Y:S05]  /*4e90*/  BSYNC.RECONVERGENT B1 ;  /* 0x0000000000017941 */ /* 0x000fea0003800200 */
.L_x_1971:
        /* <DEDUP_REMOVED lines=31> */
.L_x_1977:
[----:B------:R-:W-:Y:S05]  /*5090*/  BSYNC.RECONVERGENT B1 ;  /* 0x0000000000017941 */ /* 0x000fea0003800200 */
.L_x_1976:
        /* <DEDUP_REMOVED lines=18> */
.L_x_1978:
[----:B------:R-:W-:Y:S05]  /*51c0*/  BSYNC.RECONVERGENT B1 ;  /* 0x0000000000017941 */ /* 0x000fea0003800200 */
.L_x_1975:
        /* <DEDUP_REMOVED lines=31> */
.L_x_1981:
[----:B------:R-:W-:Y:S05]  /*53c0*/  BSYNC.RECONVERGENT B1 ;  /* 0x0000000000017941 */ /* 0x000fea0003800200 */
.L_x_1980:
        /* <DEDUP_REMOVED lines=18> */
.L_x_1982:
[----:B------:R-:W-:Y:S05]  /*54f0*/  BSYNC.RECONVERGENT B1 ;  /* 0x0000000000017941 */ /* 0x000fea0003800200 */
.L_x_1979:
        /* <DEDUP_REMOVED lines=25> */
[-C--:B------:R-:W-:Y:S02]  /*5690*/  @P4 ISETP.LT.U32.AND P2, PT, R8, R10.reuse, PT ;  /* 0x0000000a0800420c */ /* 0x080fe40003f41070 */
[CC--:B------:R-:W-:Y:S02]  /*56a0*/  @P4 ISETP.GE.AND.EX P0, PT, R9.reuse, R11.reuse, PT, P0 ;  /* 0x0000000b0900420c */ /* 0x0c0fe40003f06300 */
[----:B------:R-:W-:Y:S02]  /*56b0*/  @P4 ISETP.LT.AND.EX P2, PT, R9, R11, PT, P2 ;  /* 0x0000000b0900420c */ /* 0x000fe40003f41320 */
[----:B------:R-:W-:Y:S02]  /*56c0*/  @P4 FSEL R3, R6, R15, !P0 ;  /* 0x0000000f06034208 */ /* 0x000fe40004000000 */
[----:B------:R-:W-:-:S02]  /*56d0*/  @P4 SEL R10, R8, R10, P2 ;  /* 0x0000000a080a4207 */ /* 0x000fc40001000000 */
[----:B------:R-:W-:-:S07]  /*56e0*/  @P4 SEL R11, R9, R11, P2 ;  /* 0x0000000b090b4207 */ /* 0x000fce0001000000 */
.L_x_1985:
[----:B------:R-:W-:Y:S05]  /*56f0*/  BSYNC.RECONVERGENT B1 ;  /* 0x0000000000017941 */ /* 0x000fea0003800200 */
.L_x_1984:
        /* <DEDUP_REMOVED lines=18> */
.L_x_1986:
[----:B------:R-:W-:Y:S05]  /*5820*/  BSYNC.RECONVERGENT B1 ;  /* 0x0000000000017941 */ /* 0x000fea0003800200 */
.L_x_1983:
[----:B------:R-:W-:Y:S01]  /*5830*/  ISETP.GE.AND P0, PT, R2, 0xc1, PT ;  /* 0x000000c10200780c */ /* 0x000fe20003f06270 */
[----:B------:R-:W-:Y:S02]  /*5840*/  IMAD.MOV.U32 R12, RZ, RZ, R3 ;  /* 0x000000ffff0c7224 */ /* 0x000fe400078e0003 */
[----:B------:R-:W-:Y:S02]  /*5850*/  IMAD.MOV.U32 R13, RZ, RZ, R10 ;  /* 0x000000ffff0d7224 */ /* 0x000fe400078e000a */
[----:B------:R-:W-:Y:S02]  /*5860*/  IMAD.MOV.U32 R18, RZ, RZ, R11 ;  /* 0x000000ffff127224 */ /* 0x000fe400078e000b */
[----:B-1----:R-:W-:Y:S02]  /*5870*/  IMAD.MOV.U32 R19, RZ, RZ, R14 ;  /* 0x000000ffff137224 */ /* 0x002fe400078e000e */
        /* <DEDUP_REMOVED lines=28> */
.L_x_1989:
[----:B------:R-:W-:Y:S05]  /*5a40*/  BSYNC.RECONVERGENT B1 ;  /* 0x0000000000017941 */ /* 0x000fea0003800200 */
.L_x_1988:
        /* <DEDUP_REMOVED lines=18> */
.L_x_1990:
[----:B------:R-:W-:Y:S05]  /*5b70*/  BSYNC.RECONVERGENT B1 ;  /* 0x0000000000017941 */ /* 0x000fea0003800200 */
.L_x_1987:
        /* <DEDUP_REMOVED lines=33> */
.L_x_1992:
[----:B------:R-:W-:Y:S05]  /*5d90*/  BSYNC.RECONVERGENT B1 ;  /* 0x0000000000017941 */ /* 0x000fea0003800200 */
.L_x_1991:
        /* <DEDUP_REMOVED lines=19> */
.L_x_1868:
[----:B------:R-:W0:Y:S01]  /*5ed0*/  S2R R2, SR_TID.X ;  /* 0x0000000000027919 */ /* 0x000e220000002100 */
[----:B------:R-:W1:Y:S01]  /*5ee0*/  LDCU.128 UR12, c[0x0][0x380] ;  /* 0x00007000ff0c77ac */ /* 0x000e620008000c00 */
[----:B0-----:R-:W-:-:S04]  /*5ef0*/  IADD3 R10, P0, PT, R8, R2, RZ ;  /* 0x00000002080a7210 */ /* 0x001fc80007f1e0ff */
[----:B-1----:R-:W-:Y:S02]  /*5f00*/  LEA R4, P1, R10, UR12, 0x2 ;  /* 0x0000000c0a047c11 */ /* 0x002fe4000f8210ff */
[----:B------:R-:W-:-:S04]  /*5f10*/  LEA.HI.X.SX32 R7, R8, RZ, 0x1, P0 ;  /* 0x000000ff08077211 */ /* 0x000fc800000f0eff */
[----:B------:R-:W-:-:S05]  /*5f20*/  LEA.HI.X R5, R10, UR13, R7, 0x2, P1 ;  /* 0x0000000d0a057c11 */ /* 0x000fca00088f1407 */
[----:B------:R-:W2:Y:S04]  /*5f30*/  LDG.E R12, desc[UR10][R4.64] ;  /* 0x0000000a040c7981 */ /* 0x000ea8000c1e1900 */
[----:B------:R-:W2:Y:S01]  /*5f40*/  LDG.E R3, desc[UR10][R4.64+0x400] ;  /* 0x0004000a04037981 */ /* 0x000ea2000c1e1900 */
[----:B------:R-:W-:Y:S02]  /*5f50*/  ISETP.LE.AND P2, PT, R13, UR6, PT ;  /* 0x000000060d007c0c */ /* 0x000fe4000bf43270 */
[----:B------:R-:W-:-:S04]  /*5f60*/  IADD3 R10, P0, PT, R10, UR14, RZ ;  /* 0x0000000e0a0a7c10 */ /* 0x000fc8000ff1e0ff */
[----:B------:R-:W-:Y:S02]  /*5f70*/  IADD3.X R7, PT, PT, R7, UR15, RZ, P0, !PT ;  /* 0x0000000f07077c10 */ /* 0x000fe400087fe4ff */
[----:B------:R-:W-:-:S05]  /*5f80*/  IADD3 R11, P3, PT, R10, 0x100, RZ ;  /* 0x000001000a0b7810 */ /* 0x000fca0007f7e0ff */
[----:B------:R-:W-:Y:S01]  /*5f90*/  IMAD.X R6, RZ, RZ, R7, P3 ;  /* 0x000000ffff067224 */ /* 0x000fe200018e0607 */
[----:B--2---:R-:W-:Y:S02]  /*5fa0*/  FSETP.GEU.AND P1, PT, R3, R12, PT ;  /* 0x0000000c0300720b */ /* 0x004fe40003f2e000 */
[----:B------:R-:W-:Y:S02]  /*5fb0*/  FSETP.GEU.AND P0, PT, R12, R3, PT ;  /* 0x000000030c00720b */ /* 0x000fe40003f0e000 */
[----:B------:R-:W-:Y:S02]  /*5fc0*/  SEL R9, R11, R10, !P1 ;  /* 0x0000000a0b097207 */ /* 0x000fe40004800000 */
[----:B------:R-:W-:Y:S02]  /*5fd0*/  FSEL R8, R3, R12, !P1 ;  /* 0x0000000c03087208 */ /* 0x000fe40004800000 */
[----:B------:R-:W-:Y:S02]  /*5fe0*/  SEL R11, R10, R11, P0 ;  /* 0x0000000b0a0b7207 */ /* 0x000fe40000000000 */
[----:B------:R-:W-:-:S02]  /*5ff0*/  FSEL R12, R12, R3, P0 ;  /* 0x000000030c0c7208 */ /* 0x000fc40000000000 */
        /* <DEDUP_REMOVED lines=21> */
.L_x_1995:
[----:B------:R-:W-:Y:S05]  /*6150*/  BSYNC.RECONVERGENT B1 ;  /* 0x0000000000017941 */ /* 0x000fea0003800200 */
.L_x_1994:
[----:B------:R-:W1:Y:S08]  /*6160*/  S2UR UR5, SR_CgaCtaId ;  /* 0x00000000000579c3 */ /* 0x000e700000008800 */
[----:B------:R-:W-:Y:S06]  /*6170*/  BAR.SYNC.DEFER_BLOCKING 0x0 ;  /* 0x0000000000007b1d */ /* 0x000fec0000010000 */
[----:B------:R-:W-:-:S02]  /*6180*/  UMOV UR4, 0x400 ;  /* 0x0000040000047882 */ /* 0x000fc40000000000 */
[----:B-1----:R-:W-:-:S06]  /*6190*/  ULEA UR4, UR5, UR4, 0x18 ;  /* 0x0000000405047291 */ /* 0x002fcc000f8ec0ff */
[----:B------:R-:W-:-:S05]  /*61a0*/  IMAD.U32 R22, RZ, RZ, UR4 ;  /* 0x00000004ff167e24 */ /* 0x000fca000f8e00ff */
[----:B------:R-:W1:Y:S02]  /*61b0*/  LDS R16, [R22+0x128] ;  /* 0x0001280016107984 */ /* 0x000e640000000800 */
[----:B-1----:R-:W-:-:S05]  /*61c0*/  VIADD R4, R16, 0x200 ;  /* 0x0000020010047836 */ /* 0x002fca0000000000 */
[----:B------:R-:W-:-:S13]  /*61d0*/  ISETP.GT.AND P0, PT, R4, R13, PT ;  /* 0x0000000d0400720c */ /* 0x000fda0003f04270 */
[----:B------:R-:W-:Y:S05]  /*61e0*/  @P0 BRA `(.L_x_1996) ;  /* 0x0000000400640947 */ /* 0x000fea0003800000 */
[----:B------:R-:W-:Y:S01]  /*61f0*/  BSSY.RECONVERGENT B1, `(.L_x_1996) ;  /* 0x0000058000017945 */ /* 0x000fe20003800200 */
[----:B0-----:R-:W-:Y:S01]  /*6200*/  IMAD.MOV.U32 R3, RZ, RZ, R12 ;  /* 0x000000ffff037224 */ /* 0x001fe200078e000c */
[----:B------:R-:W0:Y:S01]  /*6210*/  LDCU UR7, c[0x0][0x3a0] ;  /* 0x00007400ff0777ac */ /* 0x000e220008000800 */
[----:B------:R-:W-:Y:S02]  /*6220*/  IMAD.MOV.U32 R19, RZ, RZ, R11 ;  /* 0x000000ffff137224 */ /* 0x000fe400078e000b */
[----:B------:R-:W-:Y:S01]  /*6230*/  IMAD.MOV.U32 R20, RZ, RZ, R5 ;  /* 0x000000ffff147224 */ /* 0x000fe200078e0005 */
[----:B------:R-:W1:Y:S06]  /*6240*/  LDCU.128 UR12, c[0x0][0x380] ;  /* 0x00007000ff0c77ac */ /* 0x000e6c0008000c00 */
.L_x_2003:
[----:B------:R-:W-:-:S04]  /*6250*/  IADD3 R18, P0, PT, R2, R16, RZ ;  /* 0x0000001002127210 */ /* 0x000fc80007f1e0ff */
[----:B------:R-:W-:Y:S02]  /*6260*/  LEA.HI.X.SX32 R17, R16, RZ, 0x1, P0 ;  /* 0x000000ff10117211 */ /* 0x000fe400000f0eff */
[----:B-1----:R-:W-:-:S04]  /*6270*/  LEA R4, P0, R18, UR12, 0x2 ;  /* 0x0000000c12047c11 */ /* 0x002fc8000f8010ff */
[----:B------:R-:W-:-:S05]  /*6280*/  LEA.HI.X R5, R18, UR13, R17, 0x2, P0 ;  /* 0x0000000d12057c11 */ /* 0x000fca00080f1411 */
[----:B------:R-:W2:Y:S04]  /*6290*/  LDG.E R13, desc[UR10][R4.64] ;  /* 0x0000000a040d7981 */ /* 0x000ea8000c1e1900 */
[----:B------:R1:W5:Y:S01]  /*62a0*/  LDG.E R12, desc[UR10][R4.64+0x400] ;  /* 0x0004000a040c7981 */ /* 0x000362000c1e1900 */
[----:B------:R-:W-:Y:S01]  /*62b0*/  IADD3 R18, P0, PT, R18, UR14, RZ ;  /* 0x0000000e12127c10 */ /* 0x000fe2000ff1e0ff */
[----:B------:R-:W-:Y:S01]  /*62c0*/  BSSY.RECONVERGENT B2, `(.L_x_1997) ;  /* 0x0000016000027945 */ /* 0x000fe20003800200 */
[----:B------:R-:W-:Y:S02]  /*62d0*/  IMAD.MOV.U32 R15, RZ, RZ, R8 ;  /* 0x000000ffff0f7224 */ /* 0x000fe400078e0008 */
[----:B------:R-:W-:Y:S01]  /*62e0*/  IADD3.X R17, PT, PT, R17, UR15, RZ, P0, !PT ;  /* 0x0000000f11117c10 */ /* 0x000fe200087fe4ff */
[----:B------:R-:W-:-:S02]  /*62f0*/  IMAD.MOV.U32 R14, RZ, RZ, R9 ;  /* 0x000000ffff0e7224 */ /* 0x000fc400078e0009 */
        /* <DEDUP_REMOVED lines=18> */
.L_x_1998:
[----:B0-----:R-:W-:Y:S05]  /*6420*/  BSYNC.RECONVERGENT B2 ;  /* 0x0000000000027941 */ /* 0x001fea0003800200 */
.L_x_1997:
        /* <DEDUP_REMOVED lines=22> */
.L_x_2000:
[----:B------:R-:W-:Y:S05]  /*6590*/  BSYNC.RECONVERGENT B2 ;  /* 0x0000000000027941 */ /* 0x000fea0003800200 */
.L_x_1999:
        /* <DEDUP_REMOVED lines=11> */
[----:B------:R-:W-:-:S05]  /*6650*/  IMAD.MOV.U32 R13, RZ, RZ, 0x200 ;  /* 0x00000200ff0d7424 */ /* 0x000fca00078e00ff */
[----:B------:R-:W2:Y:S01]  /*6660*/  ATOMG.E.ADD.STRONG.GPU PT, R3, desc[UR10][R6.64], R13 ;  /* 0x8000000d060379a8 */ /* 0x000ea200081ef10a */
[----:B------:R-:W0:Y:S01]  /*6670*/  S2UR UR5, SR_CgaCtaId ;  /* 0x00000000000579c3 */ /* 0x000e220000008800 */
[----:B------:R-:W-:Y:S02]  /*6680*/  UMOV UR4, 0x400 ;  /* 0x0000040000047882 */ /* 0x000fe40000000000 */
[----:B0-----:R-:W-:-:S06]  /*6690*/  ULEA UR4, UR5, UR4, 0x18 ;  /* 0x0000000405047291 */ /* 0x001fcc000f8ec0ff */
[----:B------:R-:W-:Y:S02]  /*66a0*/  IMAD.U32 R22, RZ, RZ, UR4 ;  /* 0x00000004ff167e24 */ /* 0x000fe4000f8e00ff */
[----:B--2---:R-:W-:-:S05]  /*66b0*/  VIADD R3, R3, UR6 ;  /* 0x0000000603037c36 */ /* 0x004fca0008000000 */
[----:B------:R0:W-:Y:S02]  /*66c0*/  STS [R22+0x128], R3 ;  /* 0x0001280316007388 */ /* 0x0001e40000000800 */
.L_x_2002:
[----:B------:R-:W-:Y:S05]  /*66d0*/  BSYNC.RECONVERGENT B2 ;  /* 0x0000000000027941 */ /* 0x000fea0003800200 */
.L_x_2001:
[----:B------:R-:W-:Y:S01]  /*66e0*/  BAR.SYNC.DEFER_BLOCKING 0x0 ;  /* 0x0000000000007b1d */ /* 0x000fe20000010000 */
[----:B------:R-:W-:Y:S02]  /*66f0*/  IMAD.U32 R13, RZ, RZ, UR7 ;  /* 0x00000007ff0d7e24 */ /* 0x000fe4000f8e00ff */
[----:B0-----:R-:W-:Y:S02]  /*6700*/  IMAD.MOV.U32 R3, RZ, RZ, R12 ;  /* 0x000000ffff037224 */ /* 0x001fe400078e000c */
[----:B------:R-:W-:Y:S02]  /*6710*/  IMAD.MOV.U32 R19, RZ, RZ, R11 ;  /* 0x000000ffff137224 */ /* 0x000fe400078e000b */
[----:B------:R-:W-:Y:S01]  /*6720*/  IMAD.MOV.U32 R20, RZ, RZ, R5 ;  /* 0x000000ffff147224 */ /* 0x000fe200078e0005 */
[----:B------:R-:W0:Y:S02]  /*6730*/  LDS R16, [R22+0x128] ;  /* 0x0001280016107984 */ /* 0x000e240000000800 */
[----:B0-----:R-:W-:-:S05]  /*6740*/  VIADD R4, R16, 0x200 ;  /* 0x0000020010047836 */ /* 0x001fca0000000000 */
[----:B------:R-:W-:-:S13]  /*6750*/  ISETP.GT.AND P0, PT, R4, R13, PT ;  /* 0x0000000d0400720c */ /* 0x000fda0003f04270 */
[----:B------:R-:W-:Y:S05]  /*6760*/  @!P0 BRA `(.L_x_2003) ;  /* 0xfffffff800b88947 */ /* 0x000fea000383ffff */
[----:B------:R-:W-:Y:S05]  /*6770*/  BSYNC.RECONVERGENT B1 ;  /* 0x0000000000017941 */ /* 0x000fea0003800200 */
.L_x_1996:
[----:B------:R-:W-:Y:S01]  /*6780*/  ISETP.GE.AND P0, PT, R16, R13, PT ;  /* 0x0000000d1000720c */ /* 0x000fe20003f06270 */
[----:B------:R-:W1:Y:S01]  /*6790*/  LDCU.64 UR4, c[0x0][0x388] ;  /* 0x00007100ff0477ac */ /* 0x000e620008000a00 */
[----:B------:R-:W-:Y:S01]  /*67a0*/  BSSY.RECONVERGENT B2, `(.L_x_1993) ;  /* 0x00000ef000027945 */ /* 0x000fe20003800200 */
[----:B------:R-:W2:Y:S10]  /*67b0*/  LDCU.64 UR6, c[0x0][0x388] ;  /* 0x00007100ff0677ac */ /* 0x000eb40008000a00 */
[----:B------:R-:W-:Y:S05]  /*67c0*/  @P0 BRA `(.L_x_2004) ;  /* 0x0000000c00b00947 */ /* 0x000fea0003800000 */
[----:B0-----:R-:W-:-:S05]  /*67d0*/  IMAD.IADD R3, R13, 0x1, -R16 ;  /* 0x000000010d037824 */ /* 0x001fca00078e0a10 */
        /* <DEDUP_REMOVED lines=15> */
.L_x_2011:
[----:B0-----:R-:W-:-:S06]  /*68d0*/  IMAD.WIDE R14, R17, 0x4, R6 ;  /* 0x00000004110e7825 */ /* 0x001fcc00078e0206 */
[----:B------:R-:W3:Y:S01]  /*68e0*/  LDG.E R15, desc[UR10][R14.64] ;  /* 0x0000000a0e0f7981 */ /* 0x000ee2000c1e1900 */
[----:B------:R-:W-:Y:S01]  /*68f0*/  VIADD R18, R18, 0x1 ;  /* 0x0000000112127836 */ /* 0x000fe20000000000 */
[C---:B-1----:R-:W-:Y:S01]  /*6900*/  IADD3 R23, P1, PT, R17.reuse, UR4, RZ ;  /* 0x0000000411177c10 */ /* 0x042fe2000ff3e0ff */
[----:B------:R-:W-:Y:S01]  /*6910*/  BSSY.RECONVERGENT B3, `(.L_x_2007) ;  /* 0x0000018000037945 */ /* 0x000fe20003800200 */
[----:B------:R-:W-:Y:S02]  /*6920*/  IMAD.MOV.U32 R20, RZ, RZ, R11 ;  /* 0x000000ffff147224 */ /* 0x000fe400078e000b */
[----:B------:R-:W-:Y:S01]  /*6930*/  ISETP.NE.AND P2, PT, R18, RZ, PT ;  /* 0x000000ff1200720c */ /* 0x000fe20003f45270 */
[----:B------:R-:W-:Y:S01]  /*6940*/  IMAD.MOV.U32 R21, RZ, RZ, R5 ;  /* 0x000000ffff157224 */ /* 0x000fe200078e0005 */
[----:B------:R-:W-:Y:S01]  /*6950*/  LEA.HI.X.SX32 R22, R17, UR5, 0x1, P1 ;  /* 0x0000000511167c11 */ /* 0x000fe200088f0eff */
[----:B------:R-:W-:Y:S02]  /*6960*/  IMAD.MOV.U32 R19, RZ, RZ, R12 ;  /* 0x000000ffff137224 */ /* 0x000fe400078e000c */
[----:B------:R-:W-:Y:S01]  /*6970*/  IMAD.MOV.U32 R11, RZ, RZ, R23 ;  /* 0x000000ffff0b7224 */ /* 0x000fe200078e0017 */
[----:B---3--:R-:W-:-:S02]  /*6980*/  FSETP.GEU.AND P0, PT, R8, R15, PT ;  /* 0x0000000f0800720b */ /* 0x008fc40003f0e000 */
        /* <DEDUP_REMOVED lines=16> */
.L_x_2008:
[----:B--2---:R-:W-:Y:S05]  /*6a90*/  BSYNC.RECONVERGENT B3 ;  /* 0x0000000000037941 */ /* 0x004fea0003800200 */
.L_x_2007:
        /* <DEDUP_REMOVED lines=15> */
.L_x_2010:
[----:B------:R-:W-:Y:S05]  /*6b90*/  BSYNC.RECONVERGENT B3 ;  /* 0x0000000000037941 */ /* 0x000fea0003800200 */
.L_x_2009:
[----:B------:R-:W-:Y:S02]  /*6ba0*/  VIADD R4, R4, 0x100 ;  /* 0x0000010004047836 */ /* 0x000fe40000000000 */
[----:B------:R-:W-:Y:S01]  /*6bb0*/  VIADD R17, R17, 0x100 ;  /* 0x0000010011117836 */ /* 0x000fe20000000000 */
[----:B------:R-:W-:Y:S06]  /*6bc0*/  @P2 BRA `(.L_x_2011) ;  /* 0xfffffffc00402947 */ /* 0x000fec000383ffff */
.L_x_2006:
[----:B-12---:R-:W-:Y:S05]  /*6bd0*/  BSYNC.RECONVERGENT B1 ;  /* 0x0000000000017941 */ /* 0x006fea0003800200 */
.L_x_2005:
[----:B------:R-:W-:-:S13]  /*6be0*/  ISETP.GE.U32.AND P0, PT, R13, 0x300, PT ;  /* 0x000003000d00780c */ /* 0x000fda0003f06070 */
[----:B------:R-:W-:Y:S05]  /*6bf0*/  @!P0 BRA `(.L_x_2004) ;  /* 0x0000000800a48947 */ /* 0x000fea0003800000 */
[----:B------:R-:W-:-:S04]  /*6c00*/  IMAD.IADD R13, R4, 0x1, R16 ;  /* 0x00000001040d7824 */ /* 0x000fc800078e0210 */
[C---:B------:R-:W-:Y:S02]  /*6c10*/  VIADD R21, R13.reuse, 0x100 ;  /* 0x000001000d157836 */ /* 0x040fe40000000000 */
[C---:B------:R-:W-:Y:S02]  /*6c20*/  VIADD R20, R13.reuse, 0x200 ;  /* 0x000002000d147836 */ /* 0x040fe40000000000 */
[----:B------:R-:W-:-:S07]  /*6c30*/  VIADD R19, R13, 0x300 ;  /* 0x000003000d137836 */ /* 0x000fce0000000000 */
.L_x_2028:
        /* <DEDUP_REMOVED lines=26> */
.L_x_2013:
[----:B------:R-:W-:Y:S05]  /*6de0*/  BSYNC.RECONVERGENT B1 ;  /* 0x0000000000017941 */ /* 0x000fea0003800200 */
.L_x_2012:
        /* <DEDUP_REMOVED lines=16> */
.L_x_2015:
[----:B------:R-:W-:Y:S05]  /*6ef0*/  BSYNC.RECONVERGENT B1 ;  /* 0x0000000000017941 */ /* 0x000fea0003800200 */
.L_x_2014:
        /* <DEDUP_REMOVED lines=19> */
.L_x_2017:
[----:B------:R-:W-:Y:S05]  /*7030*/  BSYNC.RECONVERGENT B1 ;  /* 0x0000000000017941 */ /* 0x000fea0003800200 */
.L_x_2016:
        /* <DEDUP_REMOVED lines=17> */
.L_x_2019:
[----:B------:R-:W-:Y:S05]  /*7150*/  BSYNC.RECONVERGENT B1 ;  /* 0x0000000000017941 */ /* 0x000fea0003800200 */
.L_x_2018:
        /* <DEDUP_REMOVED lines=19> */
.L_x_2021:
[----:B------:R-:W-:Y:S05]  /*7290*/  BSYNC.RECONVERGENT B1 ;  /* 0x0000000000017941 */ /* 0x000fea0003800200 */
.L_x_2020:
        /* <DEDUP_REMOVED lines=17> */
.L_x_2023:
[----:B------:R-:W-:Y:S05]  /*73b0*/  BSYNC.RECONVERGENT B1 ;  /* 0x0000000000017941 */ /* 0x000fea0003800200 */
.L_x_2022:
        /* <DEDUP_REMOVED lines=19> */
.L_x_2025:
[----:B------:R-:W-:Y:S05]  /*74f0*/  BSYNC.RECONVERGENT B1 ;  /* 0x0000000000017941 */ /* 0x000fea0003800200 */
.L_x_2024:
        /* <DEDUP_REMOVED lines=17> */
.L_x_2027:
[----:B------:R-:W-:Y:S05]  /*7610*/  BSYNC.RECONVERGENT B1 ;  /* 0x0000000000017941 */ /* 0x000fea0003800200 */
.L_x_2026:
[----:B------:R-:W-:Y:S02]  /*7620*/  VIADD R4, R4, 0x400 ;  /* 0x0000040004047836 */ /* 0x000fe40000000000 */
[----:B------:R-:W-:Y:S02]  /*7630*/  VIADD R21, R21, 0x400 ;  /* 0x0000040015157836 */ /* 0x000fe40000000000 */
[----:B------:R-:W-:Y:S01]  /*7640*/  VIADD R20, R20, 0x400 ;  /* 0x0000040014147836 */ /* 0x000fe20000000000 */
[----:B------:R-:W-:Y:S01]  /*7650*/  ISETP.GE.AND P0, PT, R4, R3, PT ;  /* 0x000000030400720c */ /* 0x000fe20003f06270 */
[----:B------:R-:W-:Y:S02]  /*7660*/  VIADD R19, R19, 0x400 ;  /* 0x0000040013137836 */ /* 0x000fe40000000000 */
[----:B------:R-:W-:-:S10]  /*7670*/  VIADD R13, R13, 0x400 ;  /* 0x000004000d0d7836 */ /* 0x000fd40000000000 */
[----:B------:R-:W-:Y:S05]  /*7680*/  @!P0 BRA `(.L_x_2028) ;  /* 0xfffffff4006c8947 */ /* 0x000fea000383ffff */
.L_x_2004:
[----:B-12---:R-:W-:Y:S05]  /*7690*/  BSYNC.RECONVERGENT B2 ;  /* 0x0000000000027941 */ /* 0x006fea0003800200 */
.L_x_1993:
[----:B------:R-:W1:Y:S01]  /*76a0*/  S2R R14, SR_LANEID ;  /* 0x00000000000e7919 */ /* 0x000e620000000000 */
[----:B------:R-:W-:Y:S01]  /*76b0*/  BSSY.RECONVERGENT B1, `(.L_x_2029) ;  /* 0x0000037000017945 */ /* 0x000fe20003800200 */
[----:B------:R-:W-:Y:S01]  /*76c0*/  IMAD.MOV.U32 R6, RZ, RZ, R12 ;  /* 0x000000ffff067224 */ /* 0x000fe200078e000c */
[----:B------:R2:W3:Y:S01]  /*76d0*/  SHFL.DOWN PT, R17, R8, 0x1, 0x1f ;  /* 0x08201f0008117f89 */ /* 0x0004e200000e0000 */
[----:B------:R-:W-:Y:S02]  /*76e0*/  IMAD.MOV.U32 R4, RZ, RZ, R11 ;  /* 0x000000ffff047224 */ /* 0x000fe400078e000b */
[----:B0-----:R-:W-:Y:S01]  /*76f0*/  IMAD.MOV.U32 R3, RZ, RZ, R5 ;  /* 0x000000ffff037224 */ /* 0x001fe200078e0005 */
[----:B------:R2:W0:Y:S04]  /*7700*/  SHFL.DOWN PT, R16, R9, 0x1, 0x1f ;  /* 0x08201f0009107f89 */ /* 0x00042800000e0000 */
[----:B------:R2:W4:Y:S04]  /*7710*/  SHFL.DOWN PT, R19, R10, 0x1, 0x1f ;  /* 0x08201f000a137f89 */ /* 0x00052800000e0000 */
        /* <DEDUP_REMOVED lines=24> */
.L_x_2032:
[----:B------:R-:W-:Y:S05]  /*78a0*/  BSYNC.RECONVERGENT B2 ;  /* 0x0000000000027941 */ /* 0x000fea0003800200 */
.L_x_2031:
        /* <DEDUP_REMOVED lines=23> */
.L_x_2030:
[----:B------:R-:W-:Y:S05]  /*7a20*/  BSYNC.RECONVERGENT B1 ;  /* 0x0000000000017941 */ /* 0x000fea0003800200 */
.L_x_2029:
[----:B------:R-:W-:Y:S01]  /*7a30*/  ISETP.GT.AND P0, PT, R14, 0x1d, PT ;  /* 0x0000001d0e00780c */ /* 0x000fe20003f04270 */
[----:B------:R1:W2:Y:S01]  /*7a40*/  SHFL.DOWN PT, R17, R8, 0x2, 0x1f ;  /* 0x08401f0008117f89 */ /* 0x0002a200000e0000 */
[----:B------:R-:W-:Y:S01]  /*7a50*/  BSSY.RECONVERGENT B1, `(.L_x_2033) ;  /* 0x0000035000017945 */ /* 0x000fe20003800200 */
[----:B------:R-:W-:Y:S02]  /*7a60*/  IMAD.MOV.U32 R11, RZ, RZ, R6 ;  /* 0x000000ffff0b7224 */ /* 0x000fe400078e0006 */
[----:B0-----:R1:W0:Y:S01]  /*7a70*/  SHFL.DOWN PT, R16, R9, 0x2, 0x1f ;  /* 0x08401f0009107f89 */ /* 0x00122200000e0000 */
        /* <DEDUP_REMOVED lines=26> */
.L_x_2036:
[----:B------:R-:W-:Y:S05]  /*7c20*/  BSYNC.RECONVERGENT B2 ;  /* 0x0000000000027941 */ /* 0x000fea0003800200 */
.L_x_2035:
[----:B0-----:R-:W-:Y:S02]  /*7c30*/  IMAD.MOV.U32 R7, RZ, RZ, R23 ;  /* 0x000000ffff077224 */ /* 0x001fe400078e0017 */
        /* <DEDUP_REMOVED lines=22> */
.L_x_2034:
[----:B------:R-:W-:Y:S05]  /*7da0*/  BSYNC.RECONVERGENT B1 ;  /* 0x0000000000017941 */ /* 0x000fea0003800200 */
.L_x_2033:
[----:B------:R-:W-:Y:S01]  /*7db0*/  ISETP.GT.AND P0, PT, R14, 0x1b, PT ;  /* 0x0000001b0e00780c */ /* 0x000fe20003f04270 */
[----:B--2---:R2:W2:Y:S01]  /*7dc0*/  SHFL.DOWN PT, R17, R8, 0x4, 0x1f ;  /* 0x08801f0008117f89 */ /* 0x0044a200000e0000 */
[----:B------:R-:W-:Y:S01]  /*7dd0*/  BSSY.RECONVERGENT B1, `(.L_x_2037) ;  /* 0x0000035000017945 */ /* 0x000fe20003800200 */
[----:B-1----:R-:W-:Y:S02]  /*7de0*/  IMAD.MOV.U32 R6, RZ, RZ, R11 ;  /* 0x000000ffff067224 */ /* 0x002fe400078e000b */
[----:B0-----:R0:W1:Y:S01]  /*7df0*/  SHFL.DOWN PT, R16, R9, 0x4, 0x1f ;  /* 0x08801f0009107f89 */ /* 0x00106200000e0000 */
        /* <DEDUP_REMOVED lines=26> */
.L_x_2040:
[----:B------:R-:W-:Y:S05]  /*7fa0*/  BSYNC.RECONVERGENT B2 ;  /* 0x0000000000027941 */ /* 0x000fea0003800200 */
.L_x_2039:
        /* <DEDUP_REMOVED lines=23> */
.L_x_2038:
[----:B------:R-:W-:Y:S05]  /*8120*/  BSYNC.RECONVERGENT B1 ;  /* 0x0000000000017941 */ /* 0x000fea0003800200 */
.L_x_2037:
[----:B------:R-:W-:Y:S01]  /*8130*/  ISETP.GT.AND P0, PT, R14, 0x17, PT ;  /* 0x000000170e00780c */ /* 0x000fe20003f04270 */
[----:B--2---:R2:W2:Y:S01]  /*8140*/  SHFL.DOWN PT, R17, R8, 0x8, 0x1f ;  /* 0x09001f0008117f89 */ /* 0x0044a200000e0000 */
[----:B------:R-:W-:Y:S01]  /*8150*/  BSSY.RECONVERGENT B1, `(.L_x_2041) ;  /* 0x0000035000017945 */ /* 0x000fe20003800200 */
[----:B------:R-:W-:Y:S02]  /*8160*/  IMAD.MOV.U32 R13, RZ, RZ, R6 ;  /* 0x000000ffff0d7224 */ /* 0x000fe400078e0006 */
[----:B-1----:R1:W1:Y:S01]  /*8170*/  SHFL.DOWN PT, R16, R9, 0x8, 0x1f ;  /* 0x09001f0009107f89 */ /* 0x00226200000e0000 */
[----:B------:R-:W-:Y:S02]  /*8180*/  IMAD.MOV.U32 R12, RZ, RZ, R4 ;  /* 0x000000ffff0c7224 */ /* 0x000fe400078e0004 */
[----:B0-----:R-:W-:Y:S01]  /*8190*/  IMAD.MOV.U32 R11, RZ, RZ, R3 ;  /* 0x000000ffff0b7224 */ /* 0x001fe200078e0003 */
        /* <DEDUP_REMOVED lines=24> */
.L_x_2044:
[----:B------:R-:W-:Y:S05]  /*8320*/  BSYNC.RECONVERGENT B2 ;  /* 0x0000000000027941 */ /* 0x000fea0003800200 */
.L_x_2043:
        /* <DEDUP_REMOVED lines=23> */
.L_x_2042:
[----:B------:R-:W-:Y:S05]  /*84a0*/  BSYNC.RECONVERGENT B1 ;  /* 0x0000000000017941 */ /* 0x000fea0003800200 */
.L_x_2041:
        /* <DEDUP_REMOVED lines=31> */
.L_x_2048:
[----:B------:R-:W-:Y:S05]  /*86a0*/  BSYNC.RECONVERGENT B2 ;  /* 0x0000000000027941 */ /* 0x000fea0003800200 */
.L_x_2047:
        /* <DEDUP_REMOVED lines=23> */
.L_x_2046:
[----:B------:R-:W-:Y:S05]  /*8820*/  BSYNC.RECONVERGENT B1 ;  /* 0x0000000000017941 */ /* 0x000fea0003800200 */
.L_x_2045:
[----:B------:R-:W-:Y:S01]  /*8830*/  ISETP.NE.AND P0, PT, R14, RZ, PT ;  /* 0x000000ff0e00720c */ /* 0x000fe20003f05270 */
[----:B------:R-:W-:-:S12]  /*8840*/  BSSY.RECONVERGENT B1, `(.L_x_2049) ;  /* 0x000000e000017945 */ /* 0x000fd80003800200 */
[----:B------:R-:W-:Y:S05]  /*8850*/  @P0 BRA `(.L_x_2050) ;  /* 0x0000000000300947 */ /* 0x000fea0003800000 */
[----:B----4-:R-:W4:Y:S01]  /*8860*/  S2R R11, SR_CgaCtaId ;  /* 0x00000000000b7919 */ /* 0x010f220000008800 */
[----:B------:R-:W-:Y:S01]  /*8870*/  MOV R4, 0x400 ;  /* 0x0000040000047802 */ /* 0x000fe20000000f00 */
[----:B------:R-:W-:Y:S01]  /*8880*/  IMAD.MOV.U32 R12, RZ, RZ, R9 ;  /* 0x000000ffff0c7224 */ /* 0x000fe200078e0009 */
[----:B------:R-:W-:Y:S01]  /*8890*/  LOP3.LUT R3, R2, 0x3e0, RZ, 0xc0, !PT ;  /* 0x000003e002037812 */ /* 0x000fe200078ec0ff */
[----:B0-----:R-:W-:Y:S01]  /*88a0*/  IMAD.MOV.U32 R13, RZ, RZ, R10 ;  /* 0x000000ffff0d7224 */ /* 0x001fe200078e000a */
[----:B----4-:R-:W-:-:S05]  /*88b0*/  LEA R4, R11, R4, 0x18 ;  /* 0x000000040b047211 */ /* 0x010fca00078ec0ff */
[----:B------:R-:W-:Y:S02]  /*88c0*/  IMAD.IADD R3, R3, 0x1, R4 ;  /* 0x0000000103037824 */ /* 0x000fe400078e0204 */
[----:B------:R-:W-:-:S03]  /*88d0*/  IMAD.MOV.U32 R4, RZ, RZ, R6 ;  /* 0x000000ffff047224 */ /* 0x000fc600078e0006 */
[----:B------:R0:W-:Y:S04]  /*88e0*/  STS.64 [R3+0x10], R12 ;  /* 0x0000100c03007388 */ /* 0x0001e80000000a00 */
[----:B------:R0:W-:Y:S04]  /*88f0*/  STS.64 [R3+0x20], R4 ;  /* 0x0000200403007388 */ /* 0x0001e80000000a00 */
[----:B------:R0:W-:Y:S04]  /*8900*/  STS [R3+0x8], R8 ;  /* 0x0000080803007388 */ /* 0x0001e80000000800 */
[----:B------:R0:W-:Y:S02]  /*8910*/  STS [R3+0x18], R7 ;  /* 0x0000180703007388 */ /* 0x0001e40000000800 */
.L_x_2050:
[----:B------:R-:W-:Y:S05]  /*8920*/  BSYNC.RECONVERGENT B1 ;  /* 0x0000000000017941 */ /* 0x000fea0003800200 */
.L_x_2049:
[----:B------:R-:W-:Y:S01]  /*8930*/  BAR.SYNC.DEFER_BLOCKING 0x0 ;  /* 0x0000000000007b1d */ /* 0x000fe20000010000 */
[----:B------:R-:W-:-:S13]  /*8940*/  ISETP.NE.AND P1, PT, R2, RZ, PT ;  /* 0x000000ff0200720c */ /* 0x000fda0003f25270 */
[----:B------:R-:W-:Y:S05]  /*8950*/  @P1 BRA `(.L_x_1918) ;  /* 0x00000010005c1947 */ /* 0x000fea0003800000 */
[----:B0-----:R-:W0:Y:S01]  /*8960*/  S2R R3, SR_CgaCtaId ;  /* 0x0000000000037919 */ /* 0x001e220000008800 */
[----:B------:R-:W-:Y:S01]  /*8970*/  MOV R4, 0x400 ;  /* 0x0000040000047802 */ /* 0x000fe20000000f00 */
[----:B------:R-:W-:Y:S01]  /*8980*/  BSSY.RECONVERGENT B1, `(.L_x_2051) ;  /* 0x0000019000017945 */ /* 0x000fe20003800200 */
[----:B-1----:R-:W-:Y:S02]  /*8990*/  IMAD.MOV.U32 R16, RZ, RZ, R8 ;  /* 0x000000ffff107224 */ /* 0x002fe400078e0008 */
[----:B------:R-:W-:Y:S02]  /*89a0*/  IMAD.MOV.U32 R15, RZ, RZ, R9 ;  /* 0x000000ffff0f7224 */ /* 0x000fe400078e0009 */
[----:B------:R-:W-:Y:S01]  /*89b0*/  IMAD.MOV.U32 R14, RZ, RZ, R10 ;  /* 0x000000ffff0e7224 */ /* 0x000fe200078e000a */
[----:B0-----:R-:W-:-:S05]  /*89c0*/  LEA R4, R3, R4, 0x18 ;  /* 0x0000000403047211 */ /* 0x001fca00078ec0ff */
[----:B----4-:R-:W0:Y:S04]  /*89d0*/  LDS R11, [R4+0x28] ;  /* 0x00002800040b7984 */ /* 0x010e280000000800 */
[----:B------:R-:W1:Y:S04]  /*89e0*/  LDS R20, [R4+0x38] ;  /* 0x0000380004147984 */ /* 0x000e680000000800 */
[----:B---3--:R3:W4:Y:S04]  /*89f0*/  LDS R19, [R4+0x48] ;  /* 0x0000480004137984 */ /* 0x0087280000000800 */
[----:B--2---:R3:W2:Y:S04]  /*8a00*/  LDS R17, [R4+0x58] ;  /* 0x0000580004117984 */ /* 0x0046a80000000800 */
[----:B------:R3:W2:Y:S01]  /*8a10*/  LDS.64 R12, [R4+0x40] ;  /* 0x00004000040c7984 */ /* 0x0006a20000000a00 */
[----:B0-----:R-:W-:-:S02]  /*8a20*/  FSETP.GEU.AND P0, PT, R8, R11, PT ;  /* 0x0000000b0800720b */ /* 0x001fc40003f0e000 */
        /* <DEDUP_REMOVED lines=14> */
.L_x_2052:
[----:B------:R-:W-:Y:S05]  /*8b10*/  BSYNC.RECONVERGENT B1 ;  /* 0x0000000000017941 */ /* 0x000fea0003800200 */
.L_x_2051:
        /* <DEDUP_REMOVED lines=20> */
.L_x_2054:
[----:B------:R-:W-:Y:S05]  /*8c60*/  BSYNC.RECONVERGENT B1 ;  /* 0x0000000000017941 */ /* 0x000fea0003800200 */
.L_x_2053:
[----:B------:R0:W1:Y:S01]  /*8c70*/  LDS R22, [R4+0x68] ;  /* 0x0000680004167984 */ /* 0x0000620000000800 */
[----:B------:R-:W-:Y:S01]  /*8c80*/  FSETP.GEU.AND P0, PT, R16, R19, PT ;  /* 0x000000131000720b */ /* 0x000fe20003f0e000 */
[----:B------:R-:W-:Y:S01]  /*8c90*/  BSSY.RECONVERGENT B1, `(.L_x_2055) ;  /* 0x0000015000017945 */ /* 0x000fe20003800200 */
[----:B------:R-:W-:Y:S01]  /*8ca0*/  IMAD.MOV.U32 R21, RZ, RZ, R16 ;  /* 0x000000ffff157224 */ /* 0x000fe200078e0010 */
        /* <DEDUP_REMOVED lines=19> */
.L_x_2056:
[----:B------:R-:W-:Y:S05]  /*8de0*/  BSYNC.RECONVERGENT B1 ;  /* 0x0000000000017941 */ /* 0x000fea0003800200 */
.L_x_2055:
        /* <DEDUP_REMOVED lines=17> */
.L_x_2058:
[----:B------:R-:W-:Y:S05]  /*8f00*/  BSYNC.RECONVERGENT B1 ;  /* 0x0000000000017941 */ /* 0x000fea0003800200 */
.L_x_2057:
        /* <DEDUP_REMOVED lines=18> */
.L_x_2060:
[----:B------:R-:W-:Y:S05]  /*9030*/  BSYNC.RECONVERGENT B1 ;  /* 0x0000000000017941 */ /* 0x000fea0003800200 */
.L_x_2059:
        /* <DEDUP_REMOVED lines=17> */
.L_x_2062:
[----:B------:R-:W-:Y:S05]  /*9150*/  BSYNC.RECONVERGENT B1 ;  /* 0x0000000000017941 */ /* 0x000fea0003800200 */
.L_x_2061:
        /* <DEDUP_REMOVED lines=18> */
.L_x_2064:
[----:B------:R-:W-:Y:S05]  /*9280*/  BSYNC.RECONVERGENT B1 ;  /* 0x0000000000017941 */ /* 0x000fea0003800200 */
.L_x_2063:
        /* <DEDUP_REMOVED lines=26> */
.L_x_2066:
[----:B------:R-:W-:Y:S05]  /*9430*/  BSYNC.RECONVERGENT B1 ;  /* 0x0000000000017941 */ /* 0x000fea0003800200 */
.L_x_2065:
        /* <DEDUP_REMOVED lines=16> */
.L_x_2068:
[----:B------:R-:W-:Y:S05]  /*9540*/  BSYNC.RECONVERGENT B1 ;  /* 0x0000000000017941 */ /* 0x000fea0003800200 */
.L_x_2067:
        /* <DEDUP_REMOVED lines=17> */
.L_x_2070:
[----:B------:R-:W-:Y:S05]  /*9660*/  BSYNC.RECONVERGENT B1 ;  /* 0x0000000000017941 */ /* 0x000fea0003800200 */
.L_x_2069:
        /* <DEDUP_REMOVED lines=16> */
.L_x_2072:
[----:B------:R-:W-:Y:S05]  /*9770*/  BSYNC.RECONVERGENT B1 ;  /* 0x0000000000017941 */ /* 0x000fea0003800200 */
.L_x_2071:
        /* <DEDUP_REMOVED lines=17> */
.L_x_2074:
[----:B------:R-:W-:Y:S05]  /*9890*/  BSYNC.RECONVERGENT B1 ;  /* 0x0000000000017941 */ /* 0x000fea0003800200 */
.L_x_2073:
        /* <DEDUP_REMOVED lines=18> */
.L_x_2076:
[----:B------:R-:W-:Y:S05]  /*99c0*/  BSYNC.RECONVERGENT B1 ;  /* 0x0000000000017941 */ /* 0x000fea0003800200 */
.L_x_2075:
        /* <DEDUP_REMOVED lines=16> */
.L_x_1918:
[----:B------:R-:W-:Y:S05]  /*9ad0*/  BSYNC.RECONVERGENT B0 ;  /* 0x0000000000007941 */ /* 0x000fea0003800200 */
.L_x_1867:
[----:B------:R-:W-:Y:S05]  /*9ae0*/  @P1 EXIT ;  /* 0x000000000000194d */ /* 0x000fea0003800000 */
[----:B0--3--:R-:W0:Y:S01]  /*9af0*/  LDC.64 R2, c[0x0][0x398] ;  /* 0x0000e600ff027b82 */ /* 0x009e220000000a00 */
[----:B--2-4-:R-:W-:Y:S02]  /*9b00*/  IMAD.MOV.U32 R11, RZ, RZ, R10 ;  /* 0x000000ffff0b7224 */ /* 0x014fe400078e000a */
[----:B------:R-:W-:Y:S02]  /*9b10*/  IMAD.MOV.U32 R10, RZ, RZ, R9 ;  /* 0x000000ffff0a7224 */ /* 0x000fe400078e0009 */
[----:B------:R-:W-:Y:S02]  /*9b20*/  IMAD.MOV.U32 R4, RZ, RZ, R6 ;  /* 0x000000ffff047224 */ /* 0x000fe400078e0006 */
[----:B0-----:R-:W-:-:S05]  /*9b30*/  IMAD.WIDE.U32 R2, R0, 0x20, R2 ;  /* 0x0000002000027825 */ /* 0x001fca00078e0002 */
[----:B------:R-:W-:Y:S04]  /*9b40*/  STG.E.64 desc[UR10][R2.64+0x8], R10 ;  /* 0x0000080a02007986 */ /* 0x000fe8000c101b0a */
[----:B------:R-:W-:Y:S04]  /*9b50*/  STG.E.64 desc[UR10][R2.64+0x18], R4 ;  /* 0x0000180402007986 */ /* 0x000fe8000c101b0a */
[----:B------:R-:W-:Y:S04]  /*9b60*/  STG.E desc[UR10][R2.64], R8 ;  /* 0x0000000802007986 */ /* 0x000fe8000c10190a */
[----:B------:R-:W-:Y:S01]  /*9b70*/  STG.E desc[UR10][R2.64+0x10], R7 ;  /* 0x0000100702007986 */ /* 0x000fe2000c10190a */
[----:B------:R-:W-:Y:S05]  /*9b80*/  EXIT ;  /* 0x000000000000794d */ /* 0x000fea0003800000 */
.L_x_2077:
        /* <DEDUP_REMOVED lines=15> */
.L_x_2331:


//--------------------- .text._ZN6thrust24THRUST_300001_SM_1000_NS8cuda_cub4core6detail13_kernel_agentINS1_8__reduce11ReduceAgentINS0_18transform_iteratorINS1_9__extrema12arg_minmax_fIflN4cuda3std3__44lessIfEEE15duplicate_tupleENS0_12zip_iteratorINSC_5tupleIJNS0_6detail15normal_iteratorINS0_10device_ptrIfEEEENS0_17counting_iteratorIlNS0_11use_defaultESP_SP_EEEEEEENSI_IJNSI_IJflEEEST_EEESU_EEPSU_SU_iSF_EEJSV_SW_iSF_EEEvDpT0_ --------------------------
	.section	.text._ZN6thrust24THRUST_300001_SM_1000_NS8cuda_cub4core6detail13_kernel_agentINS1_8__reduce11ReduceAgentINS0_18transform_iteratorINS1_9__extrema12arg_minmax_fIflN4cuda3std3__44lessIfEEE15duplicate_tupleENS0_12zip_iteratorINSC_5tupleIJNS0_6detail15normal_iteratorINS0_10device_ptrIfEEEENS0_17counting_iteratorIlNS0_11use_defaultESP_SP_EEEEEEENSI_IJNSI_IJflEEEST_EEESU_EEPSU_SU_iSF_EEJSV_SW_iSF_EEEvDpT0_,"ax",@progbits
	.align	128
        .global         _ZN6thrust24THRUST_300001_SM_1000_NS8cuda_cub4core6detail13_kernel_agentINS1_8__reduce11ReduceAgentINS0_18transform_iteratorINS1_9__extrema12arg_minmax_fIflN4cuda3std3__44lessIfEEE15duplicate_tupleENS0_12zip_iteratorINSC_5tupleIJNS0_6detail15normal_iteratorINS0_10device_ptrIfEEEENS0_17counting_iteratorIlNS0_11use_defaultESP_SP_EEEEEEENSI_IJNSI_IJflEEEST_EEESU_EEPSU_SU_iSF_EEJSV_SW_iSF_EEEvDpT0_
        .type           _ZN6thrust24THRUST_300001_SM_1000_NS8cuda_cub4core6detail13_kernel_agentINS1_8__reduce11ReduceAgentINS0_18transform_iteratorINS1_9__extrema12arg_minmax_fIflN4cuda3std3__44lessIfEEE15duplicate_tupleENS0_12zip_iteratorINSC_5tupleIJNS0_6detail15normal_iteratorINS0_10device_ptrIfEEEENS0_17counting_iteratorIlNS0_11use_defaultESP_SP_EEEEEEENSI_IJNSI_IJflEEEST_EEESU_EEPSU_SU_iSF_EEJSV_SW_iSF_EEEvDpT0_,@function
        .size           _ZN6thrust24THRUST_300001_SM_1000_NS8cuda_cub4core6detail13_kernel_agentINS1_8__reduce11ReduceAgentINS0_18transform_iteratorINS1_9__extrema12arg_minmax_fIflN4cuda3std3__44lessIfEEE15duplicate_tupleENS0_12zip_iteratorINSC_5tupleIJNS0_6detail15normal_iteratorINS0_10device_ptrIfEEEENS0_17counting_iteratorIlNS0_11use_defaultESP_SP_EEEEEEENSI_IJNSI_IJflEEEST_EEESU_EEPSU_SU_iSF_EEJSV_SW_iSF_EEEvDpT0_,(.L_x_2332 - _ZN6thrust24THRUST_300001_SM_1000_NS8cuda_cub4core6detail13_kernel_agentINS1_8__reduce11ReduceAgentINS0_18transform_iteratorINS1_9__extrema12arg_minmax_fIflN4cuda3std3__44lessIfEEE15duplicate_tupleENS0_12zip_iteratorINSC_5tupleIJNS0_6detail15normal_iteratorINS0_10device_ptrIfEEEENS0_17counting_iteratorIlNS0_11use_defaultESP_SP_EEEEEEENSI_IJNSI_IJflEEEST_EEESU_EEPSU_SU_iSF_EEJSV_SW_iSF_EEEvDpT0_)
        .other          _ZN6thrust24THRUST_300001_SM_1000_NS8cuda_cub4core6detail13_kernel_agentINS1_8__reduce11ReduceAgentINS0_18transform_iteratorINS1_9__extrema12arg_minmax_fIflN4cuda3std3__44lessIfEEE15duplicate_tupleENS0_12zip_iteratorINSC_5tupleIJNS0_6detail15normal_iteratorINS0_10device_ptrIfEEEENS0_17counting_iteratorIlNS0_11use_defaultESP_SP_EEEEEEENSI_IJNSI_IJflEEEST_EEESU_EEPSU_SU_iSF_EEJSV_SW_iSF_EEEvDpT0_,@"STO_CUDA_ENTRY STV_DEFAULT"
_ZN6thrust24THRUST_300001_SM_1000_NS8cuda_cub4core6detail13_kernel_agentINS1_8__reduce11ReduceAgentINS0_18transform_iteratorINS1_9__extrema12arg_minmax_fIflN4cuda3std3__44lessIfEEE15duplicate_tupleENS0_12zip_iteratorINSC_5tupleIJNS0_6detail15normal_iteratorINS0_10device_ptrIfEEEENS0_17counting_iteratorIlNS0_11use_defaultESP_SP_EEEEEEENSI_IJNSI_IJflEEEST_EEESU_EEPSU_SU_iSF_EEJSV_SW_iSF_EEEvDpT0_:
.text._ZN6thrust24THRUST_300001_SM_1000_NS8cuda_cub4core6detail13_kernel_agentINS1_8__reduce11ReduceAgentINS0_18transform_iteratorINS1_9__extrema12arg_minmax_fIflN4cuda3std3__44lessIfEEE15duplicate_tupleENS0_12zip_iteratorINSC_5tupleIJNS0_6detail15normal_iteratorINS0_10device_ptrIfEEEENS0_17counting_iteratorIlNS0_11use_defaultESP_SP_EEEEEEENSI_IJNSI_IJflEEEST_EEESU_EEPSU_SU_iSF_EEJSV_SW_iSF_EEEvDpT0_:
        /* <DEDUP_REMOVED lines=9> */
[----:B------:R-:W-:Y:S01]  /*0090*/  CS2R R10, SRZ ;  /* 0x00000000000a7805 */ /* 0x000fe2000001ff00 */
        /* <DEDUP_REMOVED lines=8> */
[C---:B------:R-:W-:Y:S01]  /*0120*/  @!P0 VIADD R6, R9.reuse, 0x100 ;  /* 0x0000010009068836 */ /* 0x040fe20000000000 */
[----:B---3--:R-:W-:Y:S01]  /*0130*/  @!P0 IADD3 R10, P2, PT, R9, R4, RZ ;  /* 0x00000004090a8210 */ /* 0x008fe20007f5e0ff */
[----:B------:R-:W-:-:S03]  /*0140*/  IMAD.MOV.U32 R0, RZ, RZ, RZ ;  /* 0x000000ffff007224 */ /* 0x000fc600078e00ff */
[----:B------:R-:W-:Y:S01]  /*0150*/  ISETP.GE.AND P1, PT, R6, UR4, PT ;  /* 0x0000000406007c0c */ /* 0x000fe2000bf26270 */
[----:B------:R-:W-:Y:S02]  /*0160*/  @!P0 IMAD.X R0, RZ, RZ, R5, P2 ;  /* 0x000000ffff008224 */ /* 0x000fe400010e0605 */
[----:B------:R-:W-:Y:S02]  /*0170*/  IMAD.MOV.U32 R14, RZ, RZ, R10 ;  /* 0x000000ffff0e7224 */ /* 0x000fe400078e000a */
[----:B------:R-:W-:Y:S02]  /*0180*/  IMAD.MOV.U32 R12, RZ, RZ, R0 ;  /* 0x000000ffff0c7224 */ /* 0x000fe400078e0000 */
[----:B----4-:R-:W-:-:S06]  /*0190*/  IMAD.MOV.U32 R13, RZ, RZ, R11 ;  /* 0x000000ffff0d7224 */ /* 0x010fcc00078e000b */
        /* <DEDUP_REMOVED lines=23> */
.L_x_2088:
        /* <DEDUP_REMOVED lines=21> */
[-C--:B------:R-:W-:Y:S02]  /*0460*/  @P4 ISETP.LT.U32.AND P0, PT, R2, R15.reuse, PT ;  /* 0x0000000f0200420c */ /* 0x080fe40003f01070 */
[CC--:B------:R-:W-:Y:S02]  /*0470*/  @P4 ISETP.GE.AND.EX P1, PT, R3.reuse, R16.reuse, PT, P1 ;  /* 0x000000100300420c */ /* 0x0c0fe40003f26310 */
[----:B------:R-:W-:Y:S02]  /*0480*/  @P4 ISETP.LT.AND.EX P0, PT, R3, R16, PT, P0 ;  /* 0x000000100300420c */ /* 0x000fe40003f01300 */
[----:B------:R-:W-:Y:S02]  /*0490*/  @P4 FSEL R13, R0, R20, !P1 ;  /* 0x00000014000d4208 */ /* 0x000fe40004800000 */
[----:B------:R-:W-:-:S02]  /*04a0*/  @P4 SEL R14, R2, R15, P0 ;  /* 0x0000000f020e4207 */ /* 0x000fc40000000000 */
[----:B------:R-:W-:-:S07]  /*04b0*/  @P4 SEL R12, R3, R16, P0 ;  /* 0x00000010030c4207 */ /* 0x000fce0000000000 */
.L_x_2085:
[----:B------:R-:W-:Y:S05]  /*04c0*/  BSYNC.RECONVERGENT B3 ;  /* 0x0000000000037941 */ /* 0x000fea0003800200 */
.L_x_2084:
        /* <DEDUP_REMOVED lines=15> */
.L_x_2087:
[----:B------:R-:W-:Y:S05]  /*05c0*/  BSYNC.RECONVERGENT B3 ;  /* 0x0000000000037941 */ /* 0x000fea0003800200 */
.L_x_2086:
[----:B------:R-:W-:Y:S01]  /*05d0*/  IADD3 R15, P0, PT, R15, 0x100, RZ ;  /* 0x000001000f0f7810 */ /* 0x000fe20007f1e0ff */
[----:B------:R-:W-:Y:S01]  /*05e0*/  VIADD R6, R6, 0x100 ;  /* 0x0000010006067836 */ /* 0x000fe20000000000 */
[----:B------:R-:W-:-:S03]  /*05f0*/  IADD3 R7, P1, PT, R7, 0x400, RZ ;  /* 0x0000040007077810 */ /* 0x000fc60007f3e0ff */
[----:B------:R-:W-:Y:S02]  /*0600*/  IMAD.X R16, RZ, RZ, R16, P0 ;  /* 0x000000ffff107224 */ /* 0x000fe400000e0610 */
[----:B------:R-:W-:Y:S01]  /*0610*/  IMAD.X R8, RZ, RZ, R8, P1 ;  /* 0x000000ffff087224 */ /* 0x000fe200008e0608 */
[----:B------:R-:W-:Y:S07]  /*0620*/  @P2 BRA `(.L_x_2088) ;  /* 0xfffffffc00382947 */ /* 0x000fee000383ffff */
.L_x_2083:
[----:B------:R-:W-:Y:S05]  /*0630*/  BSYNC.RECONVERGENT B1 ;  /* 0x0000000000017941 */ /* 0x000fea0003800200 */
.L_x_2082:
[----:B------:R-:W-:-:S13]  /*0640*/  ISETP.GE.U32.AND P0, PT, R4, 0x300, PT ;  /* 0x000003000400780c */ /* 0x000fda0003f06070 */
[----:B------:R-:W-:Y:S05]  /*0650*/  @!P0 BRA `(.L_x_2081) ;  /* 0x00000008009c8947 */ /* 0x000fea0003800000 */
[----:B------:R-:W0:Y:S01]  /*0660*/  LDC.64 R2, c[0x0][0x380] ;  /* 0x0000e000ff027b82 */ /* 0x000e220000000a00 */
[----:B------:R-:W-:-:S07]  /*0670*/  VIADD R7, R6, 0x200 ;  /* 0x0000020006077836 */ /* 0x000fce0000000000 */
[----:B------:R-:W1:Y:S02]  /*0680*/  LDC.64 R4, c[0x0][0x388] ;  /* 0x0000e200ff047b82 */ /* 0x000e640000000a00 */
.L_x_2105:
        /* <DEDUP_REMOVED lines=26> */
.L_x_2090:
[----:B------:R-:W-:Y:S05]  /*0830*/  BSYNC.RECONVERGENT B1 ;  /* 0x0000000000017941 */ /* 0x000fea0003800200 */
.L_x_2089:
        /* <DEDUP_REMOVED lines=17> */
.L_x_2092:
[----:B------:R-:W-:Y:S05]  /*0950*/  BSYNC.RECONVERGENT B1 ;  /* 0x0000000000017941 */ /* 0x000fea0003800200 */
.L_x_2091:
        /* <DEDUP_REMOVED lines=19> */
.L_x_2094:
[----:B------:R-:W-:Y:S05]  /*0a90*/  BSYNC.RECONVERGENT B1 ;  /* 0x0000000000017941 */ /* 0x000fea0003800200 */
.L_x_2093:
        /* <DEDUP_REMOVED lines=17> */
.L_x_2096:
[----:B------:R-:W-:Y:S05]  /*0bb0*/  BSYNC.RECONVERGENT B1 ;  /* 0x0000000000017941 */ /* 0x000fea0003800200 */
.L_x_2095:
        /* <DEDUP_REMOVED lines=19> */
.L_x_2098:
[----:B------:R-:W-:Y:S05]  /*0cf0*/  BSYNC.RECONVERGENT B1 ;  /* 0x0000000000017941 */ /* 0x000fea0003800200 */
.L_x_2097:
        /* <DEDUP_REMOVED lines=18> */
.L_x_2100:
[----:B------:R-:W-:Y:S05]  /*0e20*/  BSYNC.RECONVERGENT B1 ;  /* 0x0000000000017941 */ /* 0x000fea0003800200 */
.L_x_2099:
        /* <DEDUP_REMOVED lines=19> */
.L_x_2102:
[----:B------:R-:W-:Y:S05]  /*0f60*/  BSYNC.RECONVERGENT B1 ;  /* 0x0000000000017941 */ /* 0x000fea0003800200 */
.L_x_2101:
        /* <DEDUP_REMOVED lines=17> */
.L_x_2104:
[----:B------:R-:W-:Y:S05]  /*1080*/  BSYNC.RECONVERGENT B1 ;  /* 0x0000000000017941 */ /* 0x000fea0003800200 */
.L_x_2103:
[C---:B------:R-:W-:Y:S02]  /*1090*/  VIADD R6, R7.reuse, 0x200 ;  /* 0x0000020007067836 */ /* 0x040fe40000000000 */
[----:B------:R-:W-:-:S03]  /*10a0*/  VIADD R7, R7, 0x400 ;  /* 0x0000040007077836 */ /* 0x000fc60000000000 */
[----:B------:R-:W-:-:S13]  /*10b0*/  ISETP.GE.AND P0, PT, R6, UR5, PT ;  /* 0x0000000506007c0c */ /* 0x000fda000bf06270 */
[----:B------:R-:W-:Y:S05]  /*10c0*/  @!P0 BRA `(.L_x_2105) ;  /* 0xfffffff400708947 */ /* 0x000fea000383ffff */
.L_x_2081:
[----:B------:R-:W-:Y:S05]  /*10d0*/  BSYNC.RECONVERGENT B2 ;  /* 0x0000000000027941 */ /* 0x000fea0003800200 */
.L_x_2080:
        /* <DEDUP_REMOVED lines=38> */
.L_x_2110:
[----:B------:R-:W-:Y:S05]  /*1340*/  BSYNC.RECONVERGENT B2 ;  /* 0x0000000000027941 */ /* 0x000fea0003800200 */
.L_x_2109:
        /* <DEDUP_REMOVED lines=14> */
.L_x_2108:
[----:B------:R-:W-:Y:S05]  /*1430*/  BSYNC.RECONVERGENT B1 ;  /* 0x0000000000017941 */ /* 0x000fea0003800200 */
.L_x_2107:
        /* <DEDUP_REMOVED lines=31> */
.L_x_2114:
[----:B------:R-:W-:Y:S05]  /*1630*/  BSYNC.RECONVERGENT B2 ;  /* 0x0000000000027941 */ /* 0x000fea0003800200 */
.L_x_2113:
        /* <DEDUP_REMOVED lines=23> */
.L_x_2112:
[----:B------:R-:W-:Y:S05]  /*17b0*/  BSYNC.RECONVERGENT B1 ;  /* 0x0000000000017941 */ /* 0x000fea0003800200 */
.L_x_2111:
        /* <DEDUP_REMOVED lines=31> */
.L_x_2118:
[----:B------:R-:W-:Y:S05]  /*19b0*/  BSYNC.RECONVERGENT B2 ;  /* 0x0000000000027941 */ /* 0x000fea0003800200 */
.L_x_2117:
        /* <DEDUP_REMOVED lines=23> */
.L_x_2116:
[----:B------:R-:W-:Y:S05]  /*1b30*/  BSYNC.RECONVERGENT B1 ;  /* 0x0000000000017941 */ /* 0x000fea0003800200 */
.L_x_2115:
        /* <DEDUP_REMOVED lines=31> */
.L_x_2122:
[----:B------:R-:W-:Y:S05]  /*1d30*/  BSYNC.RECONVERGENT B2 ;  /* 0x0000000000027941 */ /* 0x000fea0003800200 */
.L_x_2121:
        /* <DEDUP_REMOVED lines=23> */
.L_x_2120:
[----:B------:R-:W-:Y:S05]  /*1eb0*/  BSYNC.RECONVERGENT B1 ;  /* 0x0000000000017941 */ /* 0x000fea0003800200 */
.L_x_2119:
        /* <DEDUP_REMOVED lines=10> */
[----:B----4-:R4:W0:Y:S01]  /*1f60*/  SHFL.DOWN PT, R21, R10, 0x10, 0x1f ;  /* 0x0a001f000a157f89 */ /* 0x01082200000e0000 */
        /* <DEDUP_REMOVED lines=20> */
.L_x_2126:
[----:B------:R-:W-:Y:S05]  /*20b0*/  BSYNC.RECONVERGENT B2 ;  /* 0x0000000000027941 */ /* 0x000fea0003800200 */
.L_x_2125:
        /* <DEDUP_REMOVED lines=23> */
.L_x_2124:
[----:B------:R-:W-:Y:S05]  /*2230*/  BSYNC.RECONVERGENT B1 ;  /* 0x0000000000017941 */ /* 0x000fea0003800200 */
.L_x_2123:
[----:B------:R-:W-:Y:S01]  /*2240*/  ISETP.NE.AND P0, PT, R15, RZ, PT ;  /* 0x000000ff0f00720c */ /* 0x000fe20003f05270 */
[----:B------:R-:W-:-:S12]  /*2250*/  BSSY.RECONVERGENT B1, `(.L_x_2127) ;  /* 0x000000d000017945 */ /* 0x000fd80003800200 */
[----:B------:R-:W-:Y:S05]  /*2260*/  @P0 BRA `(.L_x_2128) ;  /* 0x00000000002c0947 */ /* 0x000fea0003800000 */
[----:B----4-:R-:W4:Y:S01]  /*2270*/  S2R R10, SR_CgaCtaId ;  /* 0x00000000000a7919 */ /* 0x010f220000008800 */
[----:B0-----:R-:W-:Y:S02]  /*2280*/  MOV R5, 0x400 ;  /* 0x0000040000057802 */ /* 0x001fe40000000f00 */
[----:B------:R-:W-:Y:S02]  /*2290*/  LOP3.LUT R4, R9, 0x3e0, RZ, 0xc0, !PT ;  /* 0x000003e009047812 */ /* 0x000fe400078ec0ff */
[----:B----4-:R-:W-:-:S05]  /*22a0*/  LEA R5, R10, R5, 0x18 ;  /* 0x000000050a057211 */ /* 0x010fca00078ec0ff */
[----:B------:R-:W-:Y:S02]  /*22b0*/  IMAD.IADD R11, R4, 0x1, R5 ;  /* 0x00000001040b7824 */ /* 0x000fe400078e0205 */
[----:B------:R-:W-:Y:S02]  /*22c0*/  IMAD.MOV.U32 R4, RZ, RZ, R7 ;  /* 0x000000ffff047224 */ /* 0x000fe400078e0007 */
[----:B------:R-:W-:Y:S01]  /*22d0*/  IMAD.MOV.U32 R5, RZ, RZ, R8 ;  /* 0x000000ffff057224 */ /* 0x000fe200078e0008 */
[----:B------:R0:W-:Y:S04]  /*22e0*/  STS.64 [R11+0x20], R2 ;  /* 0x000020020b007388 */ /* 0x0001e80000000a00 */
[----:B------:R0:W-:Y:S04]  /*22f0*/  STS.64 [R11+0x10], R4 ;  /* 0x000010040b007388 */ /* 0x0001e80000000a00 */
[----:B------:R0:W-:Y:S04]  /*2300*/  STS [R11+0x8], R6 ;  /* 0x000008060b007388 */ /* 0x0001e80000000800 */
[----:B------:R0:W-:Y:S02]  /*2310*/  STS [R11+0x18], R0 ;  /* 0x000018000b007388 */ /* 0x0001e40000000800 */
.L_x_2128:
[----:B------:R-:W-:Y:S05]  /*2320*/  BSYNC.RECONVERGENT B1 ;  /* 0x0000000000017941 */ /* 0x000fea0003800200 */
.L_x_2127:
[----:B------:R-:W-:Y:S01]  /*2330*/  BAR.SYNC.DEFER_BLOCKING 0x0 ;  /* 0x0000000000007b1d */ /* 0x000fe20000010000 */
[----:B------:R-:W-:-:S13]  /*2340*/  ISETP.NE.AND P2, PT, R9, RZ, PT ;  /* 0x000000ff0900720c */ /* 0x000fda0003f45270 */
[----:B------:R-:W-:Y:S05]  /*2350*/  @P2 BRA `(.L_x_2129) ;  /* 0x00000074006c2947 */ /* 0x000fea0003800000 */
[----:B0-----:R-:W0:Y:S01]  /*2360*/  S2R R5, SR_CgaCtaId ;  /* 0x0000000000057919 */ /* 0x001e220000008800 */
[----:B------:R-:W-:Y:S01]  /*2370*/  MOV R4, 0x400 ;  /* 0x0000040000047802 */ /* 0x000fe20000000f00 */
[----:B------:R-:W-:Y:S01]  /*2380*/  BSSY.RECONVERGENT B1, `(.L_x_2130) ;  /* 0x0000016000017945 */ /* 0x000fe20003800200 */
[----:B------:R-:W-:Y:S02]  /*2390*/  IMAD.MOV.U32 R18, RZ, RZ, R6 ;  /* 0x000000ffff127224 */ /* 0x000fe400078e0006 */
[----:B--2---:R-:W-:Y:S02]  /*23a0*/  IMAD.MOV.U32 R17, RZ, RZ, R7 ;  /* 0x000000ffff117224 */ /* 0x004fe400078e0007 */
[----:B------:R-:W-:Y:S01]  /*23b0*/  IMAD.MOV.U32 R16, RZ, RZ, R8 ;  /* 0x000000ffff107224 */ /* 0x000fe200078e0008 */
[----:B0-----:R-:W-:-:S05]  /*23c0*/  LEA R4, R5, R4, 0x18 ;  /* 0x0000000405047211 */ /* 0x001fca00078ec0ff */
[----:B------:R-:W0:Y:S04]  /*23d0*/  LDS R5, [R4+0x28] ;  /* 0x0000280004057984 */ /* 0x000e280000000800 */
[----:B------:R2:W1:Y:S04]  /*23e0*/  LDS R25, [R4+0x38] ;  /* 0x0000380004197984 */ /* 0x0004680000000800 */
[----:B---3--:R2:W3:Y:S01]  /*23f0*/  LDS R19, [R4+0x48] ;  /* 0x0000480004137984 */ /* 0x0084e20000000800 */
[----:B0-----:R-:W-:-:S13]  /*2400*/  FSETP.GEU.AND P0, PT, R6, R5, PT ;  /* 0x000000050600720b */ /* 0x001fda0003f0e000 */
[----:B-123--:R-:W-:Y:S05]  /*2410*/  @!P0 BRA `(.L_x_2131) ;  /* 0x0000000000308947 */ /* 0x00efea0003800000 */
        /* <DEDUP_REMOVED lines=12> */
.L_x_2131:
[----:B------:R-:W-:Y:S05]  /*24e0*/  BSYNC.RECONVERGENT B1 ;  /* 0x0000000000017941 */ /* 0x000fea0003800200 */
.L_x_2130:
[----:B------:R-:W0:Y:S01]  /*24f0*/  LDS.64 R14, [R4+0x40] ;  /* 0x00004000040e7984 */ /* 0x000e220000000a00 */
        /* <DEDUP_REMOVED lines=10> */
[----:B----4-:R4:W1:Y:S01]  /*25a0*/  LDS.64 R10, [R4+0x80] ;  /* 0x00008000040a7984 */ /* 0x0108620000000a00 */
[----:B0-----:R-:W-:-:S02]  /*25b0*/  IMAD.MOV.U32 R12, RZ, RZ, R14 ;  /* 0x000000ffff0c7224 */ /* 0x001fc400078e000e */
[----:B------:R-:W-:Y:S01]  /*25c0*/  IMAD.MOV.U32 R13, RZ, RZ, R15 ;  /* 0x000000ffff0d7224 */ /* 0x000fe200078e000f */
[----:B----4-:R-:W-:Y:S06]  /*25d0*/  @!P0 BRA `(.L_x_2133) ;  /* 0x0000000000348947 */ /* 0x010fec0003800000 */
        /* <DEDUP_REMOVED lines=13> */
.L_x_2133:
[----:B------:R-:W-:Y:S05]  /*26b0*/  BSYNC.RECONVERGENT B1 ;  /* 0x0000000000017941 */ /* 0x000fea0003800200 */
.L_x_2132:
        /* <DEDUP_REMOVED lines=18> */
.L_x_2135:
[----:B------:R-:W-:Y:S05]  /*27e0*/  BSYNC.RECONVERGENT B1 ;  /* 0x0000000000017941 */ /* 0x000fea0003800200 */
.L_x_2134:
        /* <DEDUP_REMOVED lines=17> */
.L_x_2137:
[----:B------:R-:W-:Y:S05]  /*2900*/  BSYNC.RECONVERGENT B1 ;  /* 0x0000000000017941 */ /* 0x000fea0003800200 */
.L_x_2136:
        /* <DEDUP_REMOVED lines=16> */
.L_x_2139:
[----:B------:R-:W-:Y:S05]  /*2a10*/  BSYNC.RECONVERGENT B1 ;  /* 0x0000000000017941 */ /* 0x000fea0003800200 */
.L_x_2138:
        /* <DEDUP_REMOVED lines=17> */
.L_x_2141:
[----:B------:R-:W-:Y:S05]  /*2b30*/  BSYNC.RECONVERGENT B1 ;  /* 0x0000000000017941 */ /* 0x000fea0003800200 */
.L_x_2140:
        /* <DEDUP_REMOVED lines=18> */
.L_x_2143:
[----:B------:R-:W-:Y:S05]  /*2c60*/  BSYNC.RECONVERGENT B1 ;  /* 0x0000000000017941 */ /* 0x000fea0003800200 */
.L_x_2142:
        /* <DEDUP_REMOVED lines=26> */
.L_x_2145:
[----:B------:R-:W-:Y:S05]  /*2e10*/  BSYNC.RECONVERGENT B1 ;  /* 0x0000000000017941 */ /* 0x000fea0003800200 */
.L_x_2144:
        /* <DEDUP_REMOVED lines=16> */
.L_x_2147:
[----:B------:R-:W-:Y:S05]  /*2f20*/  BSYNC.RECONVERGENT B1 ;  /* 0x0000000000017941 */ /* 0x000fea0003800200 */
.L_x_2146:
        /* <DEDUP_REMOVED lines=17> */
.L_x_2149:
[----:B------:R-:W-:Y:S05]  /*3040*/  BSYNC.RECONVERGENT B1 ;  /* 0x0000000000017941 */ /* 0x000fea0003800200 */
.L_x_2148:
        /* <DEDUP_REMOVED lines=16> */
.L_x_2151:
[----:B------:R-:W-:Y:S05]  /*3150*/  BSYNC.RECONVERGENT B1 ;  /* 0x0000000000017941 */ /* 0x000fea0003800200 */
.L_x_2150:
        /* <DEDUP_REMOVED lines=17> */
.L_x_2153:
[----:B------:R-:W-:Y:S05]  /*3270*/  BSYNC.RECONVERGENT B1 ;  /* 0x0000000000017941 */ /* 0x000fea0003800200 */
.L_x_2152:
        /* <DEDUP_REMOVED lines=18> */
.L_x_2155:
[----:B------:R-:W-:Y:S05]  /*33a0*/  BSYNC.RECONVERGENT B1 ;  /* 0x0000000000017941 */ /* 0x000fea0003800200 */
.L_x_2154:
        /* <DEDUP_REMOVED lines=18> */
.L_x_2106:
        /* <DEDUP_REMOVED lines=41> */
.L_x_2159:
[----:B------:R-:W-:Y:S05]  /*3760*/  BSYNC.RECONVERGENT B2 ;  /* 0x0000000000027941 */ /* 0x000fea0003800200 */
.L_x_2158:
        /* <DEDUP_REMOVED lines=14> */
.L_x_2157:
[----:B------:R-:W-:Y:S05]  /*3850*/  BSYNC.RECONVERGENT B1 ;  /* 0x0000000000017941 */ /* 0x000fea0003800200 */
.L_x_2156:
[----:B-1----:R-:W-:Y:S01]  /*3860*/  VIADD R0, R4, 0x2 ;  /* 0x0000000204007836 */ /* 0x002fe20000000000 */
[----:B----4-:R1:W2:Y:S01]  /*3870*/  SHFL.DOWN PT, R17, R6, 0x2, R15 ;  /* 0x0840000006117989 */ /* 0x0102a200000e000f */
[----:B------:R-:W-:Y:S01]  /*3880*/  BSSY.RECONVERGENT B1, `(.L_x_2160) ;  /* 0x0000036000017945 */ /* 0x000fe20003800200 */
[----:B------:R-:W-:Y:S02]  /*3890*/  IMAD.MOV.U32 R12, RZ, RZ, R18 ;  /* 0x000000ffff0c7224 */ /* 0x000fe400078e0012 */
[----:B------:R-:W-:Y:S01]  /*38a0*/  ISETP.GT.AND P0, PT, R0, R15, PT ;  /* 0x0000000f0000720c */ /* 0x000fe20003f04270 */
[----:B------:R1:W4:Y:S01]  /*38b0*/  SHFL.DOWN PT, R14, R7, 0x2, R15 ;  /* 0x08400000070e7989 */ /* 0x00032200000e000f */
[----:B------:R-:W-:Y:S02]  /*38c0*/  IMAD.MOV.U32 R10, RZ, RZ, R16 ;  /* 0x000000ffff0a7224 */ /* 0x000fe400078e0010 */
[----:B------:R-:W-:Y:S01]  /*38d0*/  IMAD.MOV.U32 R0, RZ, RZ, R2 ;  /* 0x000000ffff007224 */ /* 0x000fe200078e0002 */
[----:B0-----:R1:W0:Y:S04]  /*38e0*/  SHFL.DOWN PT, R19, R8, 0x2, R15 ;  /* 0x0840000008137989 */ /* 0x00122800000e000f */
[----:B------:R1:W0:Y:S04]  /*38f0*/  SHFL.DOWN PT, R21, R18, 0x2, R15 ;  /* 0x0840000012157989 */ /* 0x00022800000e000f */
[----:B------:R1:W0:Y:S04]  /*3900*/  SHFL.DOWN PT, R23, R16, 0x2, R15 ;  /* 0x0840000010177989 */ /* 0x00022800000e000f */
[----:B------:R1:W0:Y:S01]  /*3910*/  SHFL.DOWN PT, R25, R2, 0x2, R15 ;  /* 0x0840000002197989 */ /* 0x00022200000e000f */
[----:B------:R-:W-:Y:S05]  /*3920*/  @P0 BRA `(.L_x_2161) ;  /* 0x0000000000ac0947 */ /* 0x000fea0003800000 */
[----:B--2---:R-:W-:Y:S01]  /*3930*/  FSETP.GEU.AND P0, PT, R6, R17, PT ;  /* 0x000000110600720b */ /* 0x004fe20003f0e000 */
[----:B------:R-:W-:Y:S01]  /*3940*/  BSSY.RECONVERGENT B2, `(.L_x_2162) ;  /* 0x0000012000027945 */ /* 0x000fe20003800200 */
[----:B0-----:R-:W-:Y:S01]  /*3950*/  FSETP.GEU.AND P2, PT, R18, R21, PT ;  /* 0x000000151200720b */ /* 0x001fe20003f4e000 */
[----:B---3--:R-:W-:Y:S02]  /*3960*/  IMAD.MOV.U32 R3, RZ, RZ, R6 ;  /* 0x000000ffff037224 */ /* 0x008fe400078e0006 */
        /* <DEDUP_REMOVED lines=15> */
.L_x_2163:
[----:B------:R-:W-:Y:S05]  /*3a60*/  BSYNC.RECONVERGENT B2 ;  /* 0x0000000000027941 */ /* 0x000fea0003800200 */
.L_x_2162:
        /* <DEDUP_REMOVED lines=23> */
.L_x_2161:
[----:B------:R-:W-:Y:S05]  /*3be0*/  BSYNC.RECONVERGENT B1 ;  /* 0x0000000000017941 */ /* 0x000fea0003800200 */
.L_x_2160:
[----:B-1----:R-:W-:Y:S01]  /*3bf0*/  VIADD R2, R4, 0x4 ;  /* 0x0000000404027836 */ /* 0x002fe20000000000 */
[----:B--2---:R1:W2:Y:S01]  /*3c00*/  SHFL.DOWN PT, R17, R6, 0x4, R15 ;  /* 0x0880000006117989 */ /* 0x0042a200000e000f */
[----:B------:R-:W-:Y:S01]  /*3c10*/  BSSY.RECONVERGENT B1, `(.L_x_2164) ;  /* 0x0000036000017945 */ /* 0x000fe20003800200 */
[----:B------:R-:W-:Y:S02]  /*3c20*/  IMAD.MOV.U32 R16, RZ, RZ, R12 ;  /* 0x000000ffff107224 */ /* 0x000fe400078e000c */
[----:B------:R-:W-:Y:S01]  /*3c30*/  ISETP.GT.AND P0, PT, R2, R15, PT ;  /* 0x0000000f0200720c */ /* 0x000fe20003f04270 */
[----:B------:R1:W1:Y:S01]  /*3c40*/  SHFL.DOWN PT, R18, R7, 0x4, R15 ;  /* 0x0880000007127989 */ /* 0x00026200000e000f */
[----:B----4-:R-:W-:Y:S02]  /*3c50*/  IMAD.MOV.U32 R14, RZ, RZ, R10 ;  /* 0x000000ffff0e7224 */ /* 0x010fe400078e000a */
[----:B------:R-:W-:Y:S01]  /*3c60*/  IMAD.MOV.U32 R2, RZ, RZ, R0 ;  /* 0x000000ffff027224 */ /* 0x000fe200078e0000 */
[----:B0-----:R0:W4:Y:S04]  /*3c70*/  SHFL.DOWN PT, R19, R8, 0x4, R15 ;  /* 0x0880000008137989 */ /* 0x00112800000e000f */
        /* <DEDUP_REMOVED lines=14> */
[----:B-1----:R-:W-:Y:S02]  /*3d60*/  IMAD.MOV.U32 R11, RZ, RZ, R18 ;  /* 0x000000ffff0b7224 */ /* 0x002fe400078e0012 */
[----:B----4-:R-:W-:-:S08]  /*3d70*/  IMAD.MOV.U32 R13, RZ, RZ, R19 ;  /* 0x000000ffff0d7224 */ /* 0x010fd000078e0013 */
[CC--:B------:R-:W-:Y:S02]  /*3d80*/  @!P3 ISETP.GE.U32.AND P0, PT, R7.reuse, R18.reuse, PT ;  /* 0x000000120700b20c */ /* 0x0c0fe40003f06070 */
[CC--:B------:R-:W-:Y:S02]  /*3d90*/  @!P3 ISETP.LT.U32.AND P1, PT, R7.reuse, R18.reuse, PT ;  /* 0x000000120700b20c */ /* 0x0c0fe40003f21070 */
[CC--:B------:R-:W-:Y:S02]  /*3da0*/  @!P3 ISETP.GE.AND.EX P0, PT, R8.reuse, R19.reuse, PT, P0 ;  /* 0x000000130800b20c */ /* 0x0c0fe40003f06300 */
[----:B------:R-:W-:Y:S02]  /*3db0*/  @!P3 ISETP.LT.AND.EX P1, PT, R8, R19, PT, P1 ;  /* 0x000000130800b20c */ /* 0x000fe40003f21310 */
[----:B------:R-:W-:Y:S02]  /*3dc0*/  @!P3 FSEL R3, R6, R17, !P0 ;  /* 0x000000110603b208 */ /* 0x000fe40004000000 */
[----:B------:R-:W-:-:S02]  /*3dd0*/  @!P3 SEL R11, R7, R18, P1 ;  /* 0x00000012070bb207 */ /* 0x000fc40000800000 */
[----:B------:R-:W-:-:S07]  /*3de0*/  @!P3 SEL R13, R8, R19, P1 ;  /* 0x00000013080db207 */ /* 0x000fce0000800000 */
.L_x_2167:
[----:B------:R-:W-:Y:S05]  /*3df0*/  BSYNC.RECONVERGENT B2 ;  /* 0x0000000000027941 */ /* 0x000fea0003800200 */
.L_x_2166:
        /* <DEDUP_REMOVED lines=23> */
.L_x_2165:
[----:B------:R-:W-:Y:S05]  /*3f70*/  BSYNC.RECONVERGENT B1 ;  /* 0x0000000000017941 */ /* 0x000fea0003800200 */
.L_x_2164:
[----:B0-----:R-:W-:Y:S01]  /*3f80*/  VIADD R0, R4, 0x8 ;  /* 0x0000000804007836 */ /* 0x001fe20000000000 */
[----:B------:R0:W0:Y:S01]  /*3f90*/  SHFL.DOWN PT, R13, R6, 0x8, R15 ;  /* 0x09000000060d7989 */ /* 0x00002200000e000f */
[----:B------:R-:W-:Y:S01]  /*3fa0*/  BSSY.RECONVERGENT B1, `(.L_x_2168) ;  /* 0x0000036000017945 */ /* 0x000fe20003800200 */
[----:B-1----:R-:W-:Y:S02]  /*3fb0*/  IMAD.MOV.U32 R18, RZ, RZ, R16 ;  /* 0x000000ffff127224 */ /* 0x002fe400078e0010 */
[----:B------:R-:W-:Y:S01]  /*3fc0*/  ISETP.GT.AND P0, PT, R0, R15, PT ;  /* 0x0000000f0000720c */ /* 0x000fe20003f04270 */
[----:B------:R1:W0:Y:S01]  /*3fd0*/  SHFL.DOWN PT, R20, R7, 0x8, R15 ;  /* 0x0900000007147989 */ /* 0x00022200000e000f */
[----:B------:R-:W-:Y:S02]  /*3fe0*/  IMAD.MOV.U32 R12, RZ, RZ, R14 ;  /* 0x000000ffff0c7224 */ /* 0x000fe400078e000e */
[----:B------:R-:W-:Y:S01]  /*3ff0*/  IMAD.MOV.U32 R10, RZ, RZ, R2 ;  /* 0x000000ffff0a7224 */ /* 0x000fe200078e0002 */
[----:B--2---:R1:W2:Y:S04]  /*4000*/  SHFL.DOWN PT, R17, R8, 0x8, R15 ;  /* 0x0900000008117989 */ /* 0x0042a800000e000f */
[----:B----4-:R1:W4:Y:S04]  /*4010*/  SHFL.DOWN PT, R19, R16, 0x8, R15 ;  /* 0x0900000010137989 */ /* 0x01032800000e000f */
[----:B------:R1:W0:Y:S04]  /*4020*/  SHFL.DOWN PT, R21, R14, 0x8, R15 ;  /* 0x090000000e157989 */ /* 0x00022800000e000f */
[----:B------:R1:W0:Y:S01]  /*4030*/  SHFL.DOWN PT, R23, R2, 0x8, R15 ;  /* 0x0900000002177989 */ /* 0x00022200000e000f */
[----:B------:R-:W-:Y:S05]  /*4040*/  @P0 BRA `(.L_x_2169) ;  /* 0x0000000000ac0947 */ /* 0x000fea0003800000 */
[----:B0-----:R-:W-:Y:S01]  /*4050*/  FSETP.GEU.AND P0, PT, R6, R13, PT ;  /* 0x0000000d0600720b */ /* 0x001fe20003f0e000 */
[----:B------:R-:W-:Y:S01]  /*4060*/  BSSY.RECONVERGENT B2, `(.L_x_2170) ;  /* 0x0000012000027945 */ /* 0x000fe20003800200 */
[----:B----4-:R-:W-:Y:S01]  /*4070*/  FSETP.GEU.AND P2, PT, R16, R19, PT ;  /* 0x000000131000720b */ /* 0x010fe20003f4e000 */
[----:B------:R-:W-:Y:S02]  /*4080*/  IMAD.MOV.U32 R0, RZ, RZ, R6 ;  /* 0x000000ffff007224 */ /* 0x000fe400078e0006 */
[----:B---3--:R-:W-:Y:S02]  /*4090*/  IMAD.MOV.U32 R3, RZ, RZ, R7 ;  /* 0x000000ffff037224 */ /* 0x008fe400078e0007 */
        /* <DEDUP_REMOVED lines=14> */
.L_x_2171:
[----:B------:R-:W-:Y:S05]  /*4180*/  BSYNC.RECONVERGENT B2 ;  /* 0x0000000000027941 */ /* 0x000fea0003800200 */
.L_x_2170:
        /* <DEDUP_REMOVED lines=23> */
.L_x_2169:
[----:B------:R-:W-:Y:S05]  /*4300*/  BSYNC.RECONVERGENT B1 ;  /* 0x0000000000017941 */ /* 0x000fea0003800200 */
.L_x_2168:
[----:B------:R-:W-:Y:S01]  /*4310*/  VIADD R0, R4, 0x10 ;  /* 0x0000001004007836 */ /* 0x000fe20000000000 */
[----:B--2---:R2:W2:Y:S01]  /*4320*/  SHFL.DOWN PT, R17, R6, 0x10, R15 ;  /* 0x0a00000006117989 */ /* 0x0044a200000e000f */
[----:B------:R-:W-:Y:S01]  /*4330*/  BSSY.RECONVERGENT B1, `(.L_x_2172) ;  /* 0x0000036000017945 */ /* 0x000fe20003800200 */
[----:B-1----:R-:W-:Y:S02]  /*4340*/  IMAD.MOV.U32 R2, RZ, RZ, R12 ;  /* 0x000000ffff027224 */ /* 0x002fe400078e000c */
[----:B------:R-:W-:Y:S01]  /*4350*/  ISETP.GT.AND P0, PT, R0, R15, PT ;  /* 0x0000000f0000720c */ /* 0x000fe20003f04270 */
[----:B------:R1:W1:Y:S01]  /*4360*/  SHFL.DOWN PT, R16, R7, 0x10, R15 ;  /* 0x0a00000007107989 */ /* 0x00026200000e000f */
[----:B------:R-:W-:Y:S02]  /*4370*/  IMAD.MOV.U32 R0, RZ, RZ, R18 ;  /* 0x000000ffff007224 */ /* 0x000fe400078e0012 */
[----:B---3--:R-:W-:Y:S01]  /*4380*/  IMAD.MOV.U32 R3, RZ, RZ, R10 ;  /* 0x000000ffff037224 */ /* 0x008fe200078e000a */
[----:B----4-:R3:W4:Y:S04]  /*4390*/  SHFL.DOWN PT, R19, R8, 0x10, R15 ;  /* 0x0a00000008137989 */ /* 0x01072800000e000f */
[----:B0-----:R3:W0:Y:S04]  /*43a0*/  SHFL.DOWN PT, R21, R18, 0x10, R15 ;  /* 0x0a00000012157989 */ /* 0x00162800000e000f */
        /* <DEDUP_REMOVED lines=22> */
.L_x_2175:
[----:B------:R-:W-:Y:S05]  /*4510*/  BSYNC.RECONVERGENT B2 ;  /* 0x0000000000027941 */ /* 0x000fea0003800200 */
.L_x_2174:
[----:B------:R-:W-:Y:S02]  /*4520*/  IMAD.MOV.U32 R2, RZ, RZ, R23 ;  /* 0x000000ffff027224 */ /* 0x000fe400078e0017 */
[----:B------:R-:W-:Y:S02]  /*4530*/  IMAD.MOV.U32 R3, RZ, RZ, R25 ;  /* 0x000000ffff037224 */ /* 0x000fe400078e0019 */
[----:B------:R-:W-:Y:S02]  /*4540*/  IMAD.MOV.U32 R6, RZ, RZ, R11 ;  /* 0x000000ffff067224 */ /* 0x000fe400078e000b */
[----:B-1----:R-:W-:Y:S02]  /*4550*/  IMAD.MOV.U32 R7, RZ, RZ, R13 ;  /* 0x000000ffff077224 */ /* 0x002fe400078e000d */
        /* <DEDUP_REMOVED lines=19> */
.L_x_2173:
[----:B------:R-:W-:Y:S05]  /*4690*/  BSYNC.RECONVERGENT B1 ;  /* 0x0000000000017941 */ /* 0x000fea0003800200 */
.L_x_2172:
[----:B------:R-:W-:Y:S01]  /*46a0*/  ISETP.NE.AND P0, PT, R4, RZ, PT ;  /* 0x000000ff0400720c */ /* 0x000fe20003f05270 */
[----:B------:R-:W-:-:S12]  /*46b0*/  BSSY.RECONVERGENT B1, `(.L_x_2176) ;  /* 0x000000b000017945 */ /* 0x000fd80003800200 */
[----:B------:R-:W-:Y:S05]  /*46c0*/  @P0 BRA `(.L_x_2177) ;  /* 0x0000000000240947 */ /* 0x000fea0003800000 */
[----:B------:R-:W5:Y:S01]  /*46d0*/  S2UR UR5, SR_CgaCtaId ;  /* 0x00000000000579c3 */ /* 0x000f620000008800 */
[----:B------:R-:W-:Y:S01]  /*46e0*/  UMOV UR4, 0x400 ;  /* 0x0000040000047882 */ /* 0x000fe20000000000 */
[----:B---3--:R-:W-:Y:S02]  /*46f0*/  IMAD.MOV.U32 R10, RZ, RZ, R7 ;  /* 0x000000ffff0a7224 */ /* 0x008fe400078e0007 */
[----:B------:R-:W-:Y:S01]  /*4700*/  IMAD.MOV.U32 R11, RZ, RZ, R8 ;  /* 0x000000ffff0b7224 */ /* 0x000fe200078e0008 */
[----:B-----5:R-:W-:-:S09]  /*4710*/  ULEA UR4, UR5, UR4, 0x18 ;  /* 0x0000000405047291 */ /* 0x020fd2000f8ec0ff */
[----:B------:R3:W-:Y:S04]  /*4720*/  STS.64 [R5+UR4+0x10], R10 ;  /* 0x0000100a05007988 */ /* 0x0007e80008000a04 */
[----:B------:R3:W-:Y:S04]  /*4730*/  STS.64 [R5+UR4+0x20], R2 ;  /* 0x0000200205007988 */ /* 0x0007e80008000a04 */
[----:B------:R3:W-:Y:S04]  /*4740*/  STS [R5+UR4+0x8], R6 ;  /* 0x0000080605007988 */ /* 0x0007e80008000804 */
[----:B------:R3:W-:Y:S02]  /*4750*/  STS [R5+UR4+0x18], R0 ;  /* 0x0000180005007988 */ /* 0x0007e40008000804 */
.L_x_2177:
[----:B------:R-:W-:Y:S05]  /*4760*/  BSYNC.RECONVERGENT B1 ;  /* 0x0000000000017941 */ /* 0x000fea0003800200 */
.L_x_2176:
[----:B------:R-:W-:Y:S01]  /*4770*/  BAR.SYNC.DEFER_BLOCKING 0x0 ;  /* 0x0000000000007b1d */ /* 0x000fe20000010000 */
[----:B------:R-:W-:-:S13]  /*4780*/  ISETP.NE.AND P2, PT, R9, RZ, PT ;  /* 0x000000ff0900720c */ /* 0x000fda0003f45270 */
[----:B------:R-:W-:Y:S05]  /*4790*/  @P2 BRA `(.L_x_2129) ;  /* 0x00000050005c2947 */ /* 0x000fea0003800000 */
[----:B------:R-:W-:Y:S01]  /*47a0*/  UISETP.GE.AND UP0, UPT, UR8, 0x21, UPT ;  /* 0x000000210800788c */ /* 0x000fe2000bf06270 */
[----:B------:R-:W-:Y:S02]  /*47b0*/  IMAD.MOV.U32 R9, RZ, RZ, R6 ;  /* 0x000000ffff097224 */ /* 0x000fe400078e0006 */
[----:B------:R-:W-:Y:S02]  /*47c0*/  IMAD.MOV.U32 R13, RZ, RZ, R7 ;  /* 0x000000ffff0d7224 */ /* 0x000fe400078e0007 */
[----:B---3--:R-:W-:Y:S02]  /*47d0*/  IMAD.MOV.U32 R12, RZ, RZ, R8 ;  /* 0x000000ffff0c7224 */ /* 0x008fe400078e0008 */
[----:B------:R-:W-:Y:S02]  /*47e0*/  IMAD.MOV.U32 R14, RZ, RZ, R0 ;  /* 0x000000ffff0e7224 */ /* 0x000fe400078e0000 */
[----:B------:R-:W-:Y:S02]  /*47f0*/  IMAD.MOV.U32 R4, RZ, RZ, R2 ;  /* 0x000000ffff047224 */ /* 0x000fe400078e0002 */
[----:B------:R-:W-:Y:S01]  /*4800*/  IMAD.MOV.U32 R5, RZ, RZ, R3 ;  /* 0x000000ffff057224 */ /* 0x000fe200078e0003 */
[----:B------:R-:W-:Y:S06]  /*4810*/  BRA.U !UP0, `(.L_x_2178) ;  /* 0x0000000108b47547 */ /* 0x000fec000b800000 */
[----:B------:R-:W3:Y:S01]  /*4820*/  S2R R5, SR_CgaCtaId ;  /* 0x0000000000057919 */ /* 0x000ee20000008800 */
[----:B------:R-:W-:Y:S01]  /*4830*/  MOV R4, 0x400 ;  /* 0x0000040000047802 */ /* 0x000fe20000000f00 */
[----:B------:R-:W-:Y:S01]  /*4840*/  BSSY.RECONVERGENT B1, `(.L_x_2179) ;  /* 0x0000017000017945 */ /* 0x000fe20003800200 */
[----:B------:R-:W-:Y:S02]  /*4850*/  IMAD.MOV.U32 R9, RZ, RZ, R6 ;  /* 0x000000ffff097224 */ /* 0x000fe400078e0006 */
[----:B------:R-:W-:Y:S02]  /*4860*/  IMAD.MOV.U32 R13, RZ, RZ, R7 ;  /* 0x000000ffff0d7224 */ /* 0x000fe400078e0007 */
[----:B------:R-:W-:Y:S01]  /*4870*/  IMAD.MOV.U32 R12, RZ, RZ, R8 ;  /* 0x000000ffff0c7224 */ /* 0x000fe200078e0008 */
[----:B---3--:R-:W-:-:S05]  /*4880*/  LEA R4, R5, R4, 0x18 ;  /* 0x0000000405047211 */ /* 0x008fca00078ec0ff */
[----:B------:R-:W3:Y:S04]  /*4890*/  LDS R5, [R4+0x28] ;  /* 0x0000280004057984 */ /* 0x000ee80000000800 */
[----:B-12---:R-:W1:Y:S04]  /*48a0*/  LDS R15, [R4+0x38] ;  /* 0x00003800040f7984 */ /* 0x006e680000000800 */
[----:B------:R2:W0:Y:S01]  /*48b0*/  LDS.64 R10, [R4+0x40] ;  /* 0x00004000040a7984 */ /* 0x0004220000000a00 */
[----:B---3--:R-:W-:Y:S02]  /*48c0*/  FSETP.GEU.AND P0, PT, R6, R5, PT ;  /* 0x000000050600720b */ /* 0x008fe40003f0e000 */
[----:B-1----:R-:W-:-:S11]  /*48d0*/  FSETP.GEU.AND P3, PT, R0, R15, PT ;  /* 0x0000000f0000720b */ /* 0x002fd60003f6e000 */
[----:B0-2---:R-:W-:Y:S05]  /*48e0*/  @!P0 BRA `(.L_x_2180) ;  /* 0x0000000000308947 */ /* 0x005fea0003800000 */
        /* <DEDUP_REMOVED lines=12> */
.L_x_2180:
[----:B------:R-:W-:Y:S05]  /*49b0*/  BSYNC.RECONVERGENT B1 ;  /* 0x0000000000017941 */ /* 0x000fea0003800200 */
.L_x_2179:
        /* <DEDUP_REMOVED lines=18> */
.L_x_2181:
[----:B------:R-:W-:Y:S05]  /*4ae0*/  BSYNC.RECONVERGENT B1 ;  /* 0x0000000000017941 */ /* 0x000fea0003800200 */
.L_x_2178:
[----:B------:R-:W-:Y:S01]  /*4af0*/  UISETP.GE.AND UP0, UPT, UR8, 0x41, UPT ;  /* 0x000000410800788c */ /* 0x000fe2000bf06270 */
[----:B--2---:R-:W-:Y:S02]  /*4b00*/  IMAD.MOV.U32 R6, RZ, RZ, R9 ;  /* 0x000000ffff067224 */ /* 0x004fe400078e0009 */
[----:B-1----:R-:W-:Y:S02]  /*4b10*/  IMAD.MOV.U32 R7, RZ, RZ, R13 ;  /* 0x000000ffff077224 */ /* 0x002fe400078e000d */
[----:B------:R-:W-:Y:S02]  /*4b20*/  IMAD.MOV.U32 R0, RZ, RZ, R12 ;  /* 0x000000ffff007224 */ /* 0x000fe400078e000c */
        /* <DEDUP_REMOVED lines=29> */
.L_x_2184:
[----:B------:R-:W-:Y:S05]  /*4d00*/  BSYNC.RECONVERGENT B1 ;  /* 0x0000000000017941 */ /* 0x000fea0003800200 */
.L_x_2183:
        /* <DEDUP_REMOVED lines=18> */
.L_x_2185:
[----:B------:R-:W-:Y:S05]  /*4e30*/  BSYNC.RECONVERGENT B1 ;  /* 0x0000000000017941 */ /* 0x000fea0003800200 */
.L_x_2182:
        /* <DEDUP_REMOVED lines=33> */
.L_x_2188:
[----:B------:R-:W-:Y:S05]  /*5050*/  BSYNC.RECONVERGENT B1 ;  /* 0x0000000000017941 */ /* 0x000fea0003800200 */
.L_x_2187:
        /* <DEDUP_REMOVED lines=18> */
.L_x_2189:
[----:B------:R-:W-:Y:S05]  /*5180*/  BSYNC.RECONVERGENT B1 ;  /* 0x0000000000017941 */ /* 0x000fea0003800200 */
.L_x_2186:
        /* <DEDUP_REMOVED lines=33> */
.L_x_2192:
[----:B------:R-:W-:Y:S05]  /*53a0*/  BSYNC.RECONVERGENT B1 ;  /* 0x0000000000017941 */ /* 0x000fea0003800200 */
.L_x_2191:
        /* <DEDUP_REMOVED lines=18> */
.L_x_2193:
[----:B------:R-:W-:Y:S05]  /*54d0*/  BSYNC.RECONVERGENT B1 ;  /* 0x0000000000017941 */ /* 0x000fea0003800200 */
.L_x_2190:
        /* <DEDUP_REMOVED lines=33> */
.L_x_2196:
[----:B------:R-:W-:Y:S05]  /*56f0*/  BSYNC.RECONVERGENT B1 ;  /* 0x0000000000017941 */ /* 0x000fea0003800200 */
.L_x_2195:
        /* <DEDUP_REMOVED lines=18> */
.L_x_2197:
[----:B------:R-:W-:Y:S05]  /*5820*/  BSYNC.RECONVERGENT B1 ;  /* 0x0000000000017941 */ /* 0x000fea0003800200 */
.L_x_2194:
        /* <DEDUP_REMOVED lines=33> */
.L_x_2200:
[----:B------:R-:W-:Y:S05]  /*5a40*/  BSYNC.RECONVERGENT B1 ;  /* 0x0000000000017941 */ /* 0x000fea0003800200 */
.L_x_2199:
        /* <DEDUP_REMOVED lines=18> */
.L_x_2201:
[----:B------:R-:W-:Y:S05]  /*5b70*/  BSYNC.RECONVERGENT B1 ;  /* 0x0000000000017941 */ /* 0x000fea0003800200 */
.L_x_2198:
        /* <DEDUP_REMOVED lines=33> */
.L_x_2203:
[----:B------:R-:W-:Y:S05]  /*5d90*/  BSYNC.RECONVERGENT B1 ;  /* 0x0000000000017941 */ /* 0x000fea0003800200 */
.L_x_2202:
        /* <DEDUP_REMOVED lines=19> */
.L_x_2079:
        /* <DEDUP_REMOVED lines=8> */
[----:B------:R-:W-:-:S03]  /*5f50*/  IMAD.MOV.U32 R14, RZ, RZ, 0x200 ;  /* 0x00000200ff0e7424 */ /* 0x000fc600078e00ff */
[----:B------:R-:W-:Y:S01]  /*5f60*/  IMAD.X R4, RZ, RZ, UR9, P2 ;  /* 0x00000009ff047e24 */ /* 0x000fe200090e06ff */
[----:B------:R-:W-:Y:S02]  /*5f70*/  IADD3 R23, P2, PT, R0, 0x100, RZ ;  /* 0x0000010000177810 */ /* 0x000fe40007f5e0ff */
[CC--:B---3--:R-:W-:Y:S02]  /*5f80*/  FSETP.GEU.AND P1, PT, R5.reuse, R22.reuse, PT ;  /* 0x000000160500720b */ /* 0x0c8fe40003f2e000 */
[CC--:B------:R-:W-:Y:S02]  /*5f90*/  FSETP.GEU.AND P0, PT, R22.reuse, R5.reuse, PT ;  /* 0x000000051600720b */ /* 0x0c0fe40003f0e000 */
[----:B------:R-:W-:Y:S02]  /*5fa0*/  FSEL R6, R5, R22, !P1 ;  /* 0x0000001605067208 */ /* 0x000fe40004800000 */
[----:B------:R-:W-:Y:S01]  /*5fb0*/  FSEL R22, R22, R5, P0 ;  /* 0x0000000516167208 */ /* 0x000fe20000000000 */
[----:B------:R-:W-:Y:S01]  /*5fc0*/  IMAD.X R5, RZ, RZ, R4, P2 ;  /* 0x000000ffff057224 */ /* 0x000fe200010e0604 */
[----:B------:R-:W-:-:S02]  /*5fd0*/  SEL R7, R23, R0, !P1 ;  /* 0x0000000017077207 */ /* 0x000fc40004800000 */
[----:B------:R-:W-:Y:S02]  /*5fe0*/  SEL R23, R0, R23, P0 ;  /* 0x0000001700177207 */ /* 0x000fe40000000000 */
[----:B------:R-:W-:Y:S02]  /*5ff0*/  SEL R8, R5, R4, !P1 ;  /* 0x0000000405087207 */ /* 0x000fe40004800000 */
[----:B------:R-:W-:Y:S01]  /*6000*/  SEL R24, R4, R5, P0 ;  /* 0x0000000504187207 */ /* 0x000fe20000000000 */
[----:B------:R-:W-:Y:S06]  /*6010*/  BRA.U !UP0, `(.L_x_2204) ;  /* 0x0000000508187547 */ /* 0x000fec000b800000 */
[----:B------:R-:W-:Y:S01]  /*6020*/  IMAD.MOV.U32 R12, RZ, RZ, R22 ;  /* 0x000000ffff0c7224 */ /* 0x000fe200078e0016 */
[----:B------:R-:W0:Y:S01]  /*6030*/  LDCU UR4, c[0x0][0x3a0] ;  /* 0x00007400ff0477ac */ /* 0x000e220008000800 */
[----:B------:R-:W-:Y:S02]  /*6040*/  IMAD.MOV.U32 R21, RZ, RZ, R23 ;  /* 0x000000ffff157224 */ /* 0x000fe400078e0017 */
[----:B------:R-:W-:Y:S02]  /*6050*/  IMAD.MOV.U32 R18, RZ, RZ, R24 ;  /* 0x000000ffff127224 */ /* 0x000fe400078e0018 */
[----:B------:R-:W-:-:S07]  /*6060*/  IMAD.MOV.U32 R5, RZ, RZ, 0x200 ;  /* 0x00000200ff057424 */ /* 0x000fce00078e00ff */
.L_x_2209:
[----:B------:R-:W-:-:S05]  /*6070*/  IMAD.WIDE.U32 R10, R5, 0x4, R2 ;  /* 0x00000004050a7825 */ /* 0x000fca00078e0002 */
[----:B------:R-:W2:Y:S04]  /*6080*/  LDG.E R13, desc[UR6][R10.64] ;  /* 0x000000060a0d7981 */ /* 0x000ea8000c1e1900 */
[----:B------:R1:W5:Y:S01]  /*6090*/  LDG.E R22, desc[UR6][R10.64+0x400] ;  /* 0x000400060a167981 */ /* 0x000362000c1e1900 */
[----:B------:R-:W-:Y:S01]  /*60a0*/  IADD3 R16, P0, PT, R5, R0, RZ ;  /* 0x0000000005107210 */ /* 0x000fe20007f1e0ff */
[----:B------:R-:W-:Y:S01]  /*60b0*/  BSSY.RECONVERGENT B1, `(.L_x_2205) ;  /* 0x0000016000017945 */ /* 0x000fe20003800200 */
[----:B------:R-:W-:Y:S02]  /*60c0*/  IMAD.MOV.U32 R15, RZ, RZ, R6 ;  /* 0x000000ffff0f7224 */ /* 0x000fe400078e0006 */
[----:B------:R-:W-:Y:S02]  /*60d0*/  IMAD.MOV.U32 R14, RZ, RZ, R7 ;  /* 0x000000ffff0e7224 */ /* 0x000fe400078e0007 */
[----:B------:R-:W-:-:S02]  /*60e0*/  IMAD.X R19, RZ, RZ, R4, P0 ;  /* 0x000000ffff137224 */ /* 0x000fc400000e0604 */
        /* <DEDUP_REMOVED lines=18> */
.L_x_2206:
[----:B0-----:R-:W-:Y:S05]  /*6210*/  BSYNC.RECONVERGENT B1 ;  /* 0x0000000000017941 */ /* 0x001fea0003800200 */
.L_x_2205:
        /* <DEDUP_REMOVED lines=22> */
.L_x_2208:
[----:B------:R-:W-:Y:S05]  /*6380*/  BSYNC.RECONVERGENT B1 ;  /* 0x0000000000017941 */ /* 0x000fea0003800200 */
.L_x_2207:
        /* <DEDUP_REMOVED lines=15> */
.L_x_2204:
        /* <DEDUP_REMOVED lines=8> */
[----:B------:R-:W-:Y:S01]  /*6500*/  IADD3 R0, PT, PT, -R14, UR4, R3 ;  /* 0x000000040e007c10 */ /* 0x000fe2000fffe103 */
[----:B------:R-:W-:-:S03]  /*6510*/  IMAD.MOV.U32 R3, RZ, RZ, R9 ;  /* 0x000000ffff037224 */ /* 0x000fc600078e0009 */
[----:B------:R-:W-:-:S04]  /*6520*/  LOP3.LUT R2, R0, 0x300, RZ, 0xc0, !PT ;  /* 0x0000030000027812 */ /* 0x000fc800078ec0ff */
[----:B------:R-:W-:-:S13]  /*6530*/  ISETP.NE.AND P0, PT, R2, 0x300, PT ;  /* 0x000003000200780c */ /* 0x000fda0003f05270 */
[----:B------:R-:W-:Y:S05]  /*6540*/  @!P0 BRA `(.L_x_2213) ;  /* 0x0000000000f88947 */ /* 0x000fea0003800000 */
[----:B------:R-:W0:Y:S01]  /*6550*/  LDC.64 R2, c[0x0][0x380] ;  /* 0x0000e000ff027b82 */ /* 0x000e220000000a00 */
[----:B------:R-:W1:Y:S01]  /*6560*/  LDCU.64 UR8, c[0x0][0x388] ;  /* 0x00007100ff0877ac */ /* 0x000e620008000a00 */
[----:B------:R-:W-:Y:S01]  /*6570*/  IMAD.IADD R5, R9, 0x1, R14 ;  /* 0x0000000109057824 */ /* 0x000fe200078e020e */
[----:B------:R-:W-:-:S04]  /*6580*/  LEA.HI R4, R0, 0x1, RZ, 0x18 ;  /* 0x0000000100047811 */ /* 0x000fc800078fc0ff */
[----:B------:R-:W-:Y:S02]  /*6590*/  LOP3.LUT R4, R4, 0x3, RZ, 0xc0, !PT ;  /* 0x0000000304047812 */ /* 0x000fe400078ec0ff */
[C---:B-1----:R-:W-:Y:S01]  /*65a0*/  IADD3 R18, P0, PT, R5.reuse, UR8, RZ ;  /* 0x0000000805127c10 */ /* 0x042fe2000ff1e0ff */
[----:B0-----:R-:W-:-:S04]  /*65b0*/  IMAD.WIDE.U32 R2, R5, 0x4, R2 ;  /* 0x0000000405027825 */ /* 0x001fc800078e0002 */
[----:B------:R-:W-:Y:S02]  /*65c0*/  IMAD.MOV.U32 R11, RZ, RZ, R2 ;  /* 0x000000ffff0b7224 */ /* 0x000fe400078e0002 */
[----:B------:R-:W-:Y:S02]  /*65d0*/  IMAD.MOV.U32 R12, RZ, RZ, R3 ;  /* 0x000000ffff0c7224 */ /* 0x000fe400078e0003 */
[----:B------:R-:W-:Y:S02]  /*65e0*/  IMAD.X R13, RZ, RZ, UR9, P0 ;  /* 0x00000009ff0d7e24 */ /* 0x000fe400080e06ff */
[----:B------:R-:W-:Y:S02]  /*65f0*/  IMAD.MOV.U32 R3, RZ, RZ, R9 ;  /* 0x000000ffff037224 */ /* 0x000fe400078e0009 */
[----:B------:R-:W-:-:S07]  /*6600*/  IMAD.MOV R2, RZ, RZ, -R4 ;  /* 0x000000ffff027224 */ /* 0x000fce00078e0a04 */
.L_x_2218:
        /* <DEDUP_REMOVED lines=27> */
.L_x_2215:
[----:B------:R-:W-:Y:S05]  /*67c0*/  BSYNC.RECONVERGENT B3 ;  /* 0x0000000000037941 */ /* 0x000fea0003800200 */
.L_x_2214:
        /* <DEDUP_REMOVED lines=15> */
.L_x_2217:
[----:B------:R-:W-:Y:S05]  /*68c0*/  BSYNC.RECONVERGENT B3 ;  /* 0x0000000000037941 */ /* 0x000fea0003800200 */
.L_x_2216:
[----:B------:R-:W-:Y:S01]  /*68d0*/  IADD3 R18, P0, PT, R18, 0x100, RZ ;  /* 0x0000010012127810 */ /* 0x000fe20007f1e0ff */
[----:B------:R-:W-:Y:S01]  /*68e0*/  VIADD R3, R3, 0x100 ;  /* 0x0000010003037836 */ /* 0x000fe20000000000 */
[----:B------:R-:W-:-:S03]  /*68f0*/  IADD3 R11, P1, PT, R11, 0x400, RZ ;  /* 0x000004000b0b7810 */ /* 0x000fc60007f3e0ff */
[----:B------:R-:W-:Y:S02]  /*6900*/  IMAD.X R13, RZ, RZ, R13, P0 ;  /* 0x000000ffff0d7224 */ /* 0x000fe400000e060d */
[----:B------:R-:W-:Y:S01]  /*6910*/  IMAD.X R12, RZ, RZ, R12, P1 ;  /* 0x000000ffff0c7224 */ /* 0x000fe200008e060c */
[----:B------:R-:W-:Y:S07]  /*6920*/  @P2 BRA `(.L_x_2218) ;  /* 0xfffffffc00382947 */ /* 0x000fee000383ffff */
.L_x_2213:
[----:B------:R-:W-:Y:S05]  /*6930*/  BSYNC.RECONVERGENT B1 ;  /* 0x0000000000017941 */ /* 0x000fea0003800200 */
.L_x_2212:
[----:B------:R-:W-:-:S13]  /*6940*/  ISETP.GE.U32.AND P0, PT, R0, 0x300, PT ;  /* 0x000003000000780c */ /* 0x000fda0003f06070 */
[----:B------:R-:W-:Y:S05]  /*6950*/  @!P0 BRA `(.L_x_2211) ;  /* 0x0000000800e88947 */ /* 0x000fea0003800000 */
[----:B------:R-:W0:Y:S01]  /*6960*/  LDCU.128 UR8, c[0x0][0x380] ;  /* 0x00007000ff0877ac */ /* 0x000e220008000c00 */
[----:B------:R-:W1:Y:S01]  /*6970*/  LDC.64 R10, c[0x0][0x380] ;  /* 0x0000e000ff0a7b82 */ /* 0x000e620000000a00 */
[C---:B------:R-:W-:Y:S01]  /*6980*/  IADD3 R4, P1, PT, R3.reuse, R14, RZ ;  /* 0x0000000e03047210 */ /* 0x040fe20007f3e0ff */
[C---:B------:R-:W-:Y:S02]  /*6990*/  IMAD.IADD R14, R3.reuse, 0x1, R14 ;  /* 0x00000001030e7824 */ /* 0x040fe400078e020e */
[----:B------:R-:W-:Y:S02]  /*69a0*/  VIADD R0, R3, 0x200 ;  /* 0x0000020003007836 */ /* 0x000fe40000000000 */
[----:B------:R-:W-:Y:S01]  /*69b0*/  IMAD.X R5, RZ, RZ, RZ, P1 ;  /* 0x000000ffff057224 */ /* 0x000fe200008e06ff */
[----:B0-----:R-:W-:Y:S02]  /*69c0*/  LEA R2, P2, R4, UR8, 0x2 ;  /* 0x0000000804027c11 */ /* 0x001fe4000f8410ff */
[----:B------:R-:W-:-:S02]  /*69d0*/  IADD3 R12, P0, PT, R14, UR10, RZ ;  /* 0x0000000a0e0c7c10 */ /* 0x000fc4000ff1e0ff */
[----:B------:R-:W-:Y:S02]  /*69e0*/  IADD3 R2, P1, PT, R2, 0xc00, RZ ;  /* 0x00000c0002027810 */ /* 0x000fe40007f3e0ff */
[----:B------:R-:W-:Y:S01]  /*69f0*/  LEA.HI.X R4, R4, UR9, R5, 0x2, P2 ;  /* 0x0000000904047c11 */ /* 0x000fe200090f1405 */
[----:B-1----:R-:W-:-:S04]  /*6a00*/  IMAD.WIDE.U32 R10, R14, 0x4, R10 ;  /* 0x000000040e0a7825 */ /* 0x002fc800078e000a */
[----:B------:R-:W-:Y:S02]  /*6a10*/  IMAD.X R13, RZ, RZ, UR11, P0 ;  /* 0x0000000bff0d7e24 */ /* 0x000fe400080e06ff */
[----:B------:R-:W-:-:S07]  /*6a20*/  IMAD.X R3, RZ, RZ, R4, P1 ;  /* 0x000000ffff037224 */ /* 0x000fce00008e0604 */
.L_x_2235:
[----:B------:R-:W-:Y:S02]  /*6a30*/  IMAD.MOV.U32 R4, RZ, RZ, R10 ;  /* 0x000000ffff047224 */ /* 0x000fe400078e000a */
[----:B------:R-:W-:-:S05]  /*6a40*/  IMAD.MOV.U32 R5, RZ, RZ, R11 ;  /* 0x000000ffff057224 */ /* 0x000fca00078e000b */
[----:B------:R0:W2:Y:S02]  /*6a50*/  LDG.E R25, desc[UR6][R4.64] ;  /* 0x0000000604197981 */ /* 0x0000a4000c1e1900 */
[----:B0-----:R-:W-:Y:S02]  /*6a60*/  IMAD.MOV.U32 R4, RZ, RZ, R2 ;  /* 0x000000ffff047224 */ /* 0x001fe400078e0002 */
[----:B------:R-:W-:Y:S02]  /*6a70*/  IMAD.MOV.U32 R5, RZ, RZ, R3 ;  /* 0x000000ffff057224 */ /* 0x000fe400078e0003 */
[----:B------:R-:W0:Y:S03]  /*6a80*/  LDC.64 R2, c[0x0][0x388] ;  /* 0x0000e200ff027b82 */ /* 0x000e260000000a00 */
[----:B------:R1:W5:Y:S04]  /*6a90*/  LDG.E R21, desc[UR6][R4.64+-0x800] ;  /* 0xfff8000604157981 */ /* 0x000368000c1e1900 */
[----:B------:R1:W5:Y:S04]  /*6aa0*/  LDG.E R20, desc[UR6][R4.64+-0x400] ;  /* 0xfffc000604147981 */ /* 0x000368000c1e1900 */
[----:B------:R1:W5:Y:S01]  /*6ab0*/  LDG.E R19, desc[UR6][R4.64] ;  /* 0x0000000604137981 */ /* 0x000362000c1e1900 */
[----:B------:R-:W-:Y:S01]  /*6ac0*/  BSSY.RECONVERGENT B1, `(.L_x_2219) ;  /* 0x0000012000017945 */ /* 0x000fe20003800200 */
[----:B------:R-:W-:-:S02]  /*6ad0*/  IMAD.MOV.U32 R18, RZ, RZ, R6 ;  /* 0x000000ffff127224 */ /* 0x000fc400078e0006 */
[----:B------:R-:W-:Y:S02]  /*6ae0*/  IMAD.MOV.U32 R17, RZ, RZ, R7 ;  /* 0x000000ffff117224 */ /* 0x000fe400078e0007 */
[----:B------:R-:W-:Y:S01]  /*6af0*/  IMAD.MOV.U32 R15, RZ, RZ, R8 ;  /* 0x000000ffff0f7224 */ /* 0x000fe200078e0008 */
[-C--:B--2---:R-:W-:Y:S02]  /*6b00*/  FSETP.GEU.AND P0, PT, R6, R25.reuse, PT ;  /* 0x000000190600720b */ /* 0x084fe40003f0e000 */
[----:B------:R-:W-:-:S11]  /*6b10*/  FSETP.GEU.AND P2, PT, R22, R25, PT ;  /* 0x000000191600720b */ /* 0x000fd60003f4e000 */
[----:B01----:R-:W-:Y:S05]  /*6b20*/  @!P0 BRA `(.L_x_2220) ;  /* 0x00000000002c8947 */ /* 0x003fea0003800000 */
        /* <DEDUP_REMOVED lines=11> */
.L_x_2220:
[----:B------:R-:W-:Y:S05]  /*6be0*/  BSYNC.RECONVERGENT B1 ;  /* 0x0000000000017941 */ /* 0x000fea0003800200 */
.L_x_2219:
        /* <DEDUP_REMOVED lines=16> */
.L_x_2222:
[----:B------:R-:W-:Y:S05]  /*6cf0*/  BSYNC.RECONVERGENT B1 ;  /* 0x0000000000017941 */ /* 0x000fea0003800200 */
.L_x_2221:
[----:B-----5:R-:W-:Y:S01]  /*6d00*/  FSETP.GEU.AND P0, PT, R18, R21, PT ;  /* 0x000000151200720b */ /* 0x020fe20003f0e000 */
[----:B------:R-:W-:Y:S01]  /*6d10*/  VIADD R23, R14, 0x100 ;  /* 0x000001000e177836 */ /* 0x000fe20000000000 */
[----:B------:R-:W-:Y:S01]  /*6d20*/  BSSY.RECONVERGENT B1, `(.L_x_2223) ;  /* 0x0000012000017945 */ /* 0x000fe20003800200 */
[----:B------:R-:W-:Y:S02]  /*6d30*/  IMAD.MOV.U32 R25, RZ, RZ, R18 ;  /* 0x000000ffff197224 */ /* 0x000fe400078e0012 */
[----:B------:R-:W-:Y:S01]  /*6d40*/  IMAD.MOV.U32 R22, RZ, RZ, R15 ;  /* 0x000000ffff167224 */ /* 0x000fe200078e000f */
[----:B------:R-:W-:Y:S01]  /*6d50*/  IADD3 R24, P1, PT, R23, R2, RZ ;  /* 0x0000000217187210 */ /* 0x000fe20007f3e0ff */
[----:B------:R-:W-:-:S04]  /*6d60*/  IMAD.MOV.U32 R23, RZ, RZ, R17 ;  /* 0x000000ffff177224 */ /* 0x000fc800078e0011 */
[----:B------:R-:W-:Y:S02]  /*6d70*/  IMAD.X R26, RZ, RZ, R3, P1 ;  /* 0x000000ffff1a7224 */ /* 0x000fe400008e0603 */
        /* <DEDUP_REMOVED lines=12> */
.L_x_2224:
[----:B------:R-:W-:Y:S05]  /*6e40*/  BSYNC.RECONVERGENT B1 ;  /* 0x0000000000017941 */ /* 0x000fea0003800200 */
.L_x_2223:
        /* <DEDUP_REMOVED lines=17> */
.L_x_2226:
[----:B------:R-:W-:Y:S05]  /*6f60*/  BSYNC.RECONVERGENT B1 ;  /* 0x0000000000017941 */ /* 0x000fea0003800200 */
.L_x_2225:
[----:B------:R-:W-:Y:S01]  /*6f70*/  FSETP.GEU.AND P0, PT, R25, R20, PT ;  /* 0x000000141900720b */ /* 0x000fe20003f0e000 */
        /* <DEDUP_REMOVED lines=19> */
.L_x_2228:
[----:B------:R-:W-:Y:S05]  /*70b0*/  BSYNC.RECONVERGENT B1 ;  /* 0x0000000000017941 */ /* 0x000fea0003800200 */
.L_x_2227:
        /* <DEDUP_REMOVED lines=17> */
.L_x_2230:
[----:B------:R-:W-:Y:S05]  /*71d0*/  BSYNC.RECONVERGENT B1 ;  /* 0x0000000000017941 */ /* 0x000fea0003800200 */
.L_x_2229:
        /* <DEDUP_REMOVED lines=20> */
.L_x_2232:
[----:B------:R-:W-:Y:S05]  /*7320*/  BSYNC.RECONVERGENT B1 ;  /* 0x0000000000017941 */ /* 0x000fea0003800200 */
.L_x_2231:
        /* <DEDUP_REMOVED lines=17> */
.L_x_2234:
[----:B------:R-:W-:Y:S05]  /*7440*/  BSYNC.RECONVERGENT B1 ;  /* 0x0000000000017941 */ /* 0x000fea0003800200 */
.L_x_2233:
[----:B------:R-:W-:Y:S01]  /*7450*/  VIADD R3, R0, 0x200 ;  /* 0x0000020000037836 */ /* 0x000fe20000000000 */
        /* <DEDUP_REMOVED lines=10> */
.L_x_2211:
[----:B------:R-:W-:Y:S05]  /*7500*/  BSYNC.RECONVERGENT B2 ;  /* 0x0000000000027941 */ /* 0x000fea0003800200 */
.L_x_2210:
        /* <DEDUP_REMOVED lines=32> */
.L_x_2239:
[----:B------:R-:W-:Y:S05]  /*7710*/  BSYNC.RECONVERGENT B2 ;  /* 0x0000000000027941 */ /* 0x000fea0003800200 */
.L_x_2238:
        /* <DEDUP_REMOVED lines=23> */
.L_x_2237:
[----:B------:R-:W-:Y:S05]  /*7890*/  BSYNC.RECONVERGENT B1 ;  /* 0x0000000000017941 */ /* 0x000fea0003800200 */
.L_x_2236:
[----:B------:R-:W-:Y:S01]  /*78a0*/  ISETP.GT.AND P0, PT, R13, 0x1d, PT ;  /* 0x0000001d0d00780c */ /* 0x000fe20003f04270 */
[----:B------:R0:W2:Y:S01]  /*78b0*/  SHFL.DOWN PT, R15, R6, 0x2, 0x1f ;  /* 0x08401f00060f7f89 */ /* 0x0000a200000e0000 */
[----:B------:R-:W-:Y:S01]  /*78c0*/  BSSY.RECONVERGENT B1, `(.L_x_2240) ;  /* 0x0000035000017945 */ /* 0x000fe20003800200 */
[----:B------:R-:W-:Y:S02]  /*78d0*/  IMAD.MOV.U32 R10, RZ, RZ, R3 ;  /* 0x000000ffff0a7224 */ /* 0x000fe400078e0003 */
[----:B------:R0:W3:Y:S01]  /*78e0*/  SHFL.DOWN PT, R16, R7, 0x2, 0x1f ;  /* 0x08401f0007107f89 */ /* 0x0000e200000e0000 */
[----:B------:R-:W-:Y:S02]  /*78f0*/  IMAD.MOV.U32 R5, RZ, RZ, R2 ;  /* 0x000000ffff057224 */ /* 0x000fe400078e0002 */
[----:B------:R-:W-:Y:S01]  /*7900*/  IMAD.MOV.U32 R4, RZ, RZ, R0 ;  /* 0x000000ffff047224 */ /* 0x000fe200078e0000 */
[----:B-1----:R0:W1:Y:S04]  /*7910*/  SHFL.DOWN PT, R17, R8, 0x2, 0x1f ;  /* 0x08401f0008117f89 */ /* 0x00206800000e0000 */
        /* <DEDUP_REMOVED lines=23> */
.L_x_2243:
[----:B------:R-:W-:Y:S05]  /*7a90*/  BSYNC.RECONVERGENT B2 ;  /* 0x0000000000027941 */ /* 0x000fea0003800200 */
.L_x_2242:
        /* <DEDUP_REMOVED lines=23> */
.L_x_2241:
[----:B------:R-:W-:Y:S05]  /*7c10*/  BSYNC.RECONVERGENT B1 ;  /* 0x0000000000017941 */ /* 0x000fea0003800200 */
.L_x_2240:
        /* <DEDUP_REMOVED lines=31> */
.L_x_2247:
[----:B------:R-:W-:Y:S05]  /*7e10*/  BSYNC.RECONVERGENT B2 ;  /* 0x0000000000027941 */ /* 0x000fea0003800200 */
.L_x_2246:
        /* <DEDUP_REMOVED lines=23> */
.L_x_2245:
[----:B------:R-:W-:Y:S05]  /*7f90*/  BSYNC.RECONVERGENT B1 ;  /* 0x0000000000017941 */ /* 0x000fea0003800200 */
.L_x_2244:
[----:B------:R-:W-:Y:S01]  /*7fa0*/  ISETP.GT.AND P0, PT, R13, 0x17, PT ;  /* 0x000000170d00780c */ /* 0x000fe20003f04270 */
[----:B--2---:R2:W2:Y:S01]  /*7fb0*/  SHFL.DOWN PT, R15, R6, 0x8, 0x1f ;  /* 0x09001f00060f7f89 */ /* 0x0044a200000e0000 */
[----:B------:R-:W-:Y:S01]  /*7fc0*/  BSSY.RECONVERGENT B1, `(.L_x_2248) ;  /* 0x0000035000017945 */ /* 0x000fe20003800200 */
[----:B0-----:R-:W-:Y:S02]  /*7fd0*/  IMAD.MOV.U32 R10, RZ, RZ, R3 ;  /* 0x000000ffff0a7224 */ /* 0x001fe400078e0003 */
[----:B---3--:R0:W3:Y:S01]  /*7fe0*/  SHFL.DOWN PT, R16, R7, 0x8, 0x1f ;  /* 0x09001f0007107f89 */ /* 0x0080e200000e0000 */
[----:B----4-:R-:W-:Y:S02]  /*7ff0*/  IMAD.MOV.U32 R5, RZ, RZ, R2 ;  /* 0x000000ffff057224 */ /* 0x010fe400078e0002 */
        /* <DEDUP_REMOVED lines=25> */
.L_x_2251:
[----:B------:R-:W-:Y:S05]  /*8190*/  BSYNC.RECONVERGENT B2 ;  /* 0x0000000000027941 */ /* 0x000fea0003800200 */
.L_x_2250:
        /* <DEDUP_REMOVED lines=23> */
.L_x_2249:
[----:B------:R-:W-:Y:S05]  /*8310*/  BSYNC.RECONVERGENT B1 ;  /* 0x0000000000017941 */ /* 0x000fea0003800200 */
.L_x_2248:
        /* <DEDUP_REMOVED lines=31> */
.L_x_2255:
[----:B------:R-:W-:Y:S05]  /*8510*/  BSYNC.RECONVERGENT B2 ;  /* 0x0000000000027941 */ /* 0x000fea0003800200 */
.L_x_2254:
        /* <DEDUP_REMOVED lines=23> */
.L_x_2253:
[----:B------:R-:W-:Y:S05]  /*8690*/  BSYNC.RECONVERGENT B1 ;  /* 0x0000000000017941 */ /* 0x000fea0003800200 */
.L_x_2252:
[----:B------:R-:W-:Y:S01]  /*86a0*/  ISETP.NE.AND P0, PT, R13, RZ, PT ;  /* 0x000000ff0d00720c */ /* 0x000fe20003f05270 */
[----:B------:R-:W-:-:S12]  /*86b0*/  BSSY.RECONVERGENT B1, `(.L_x_2256) ;  /* 0x000000d000017945 */ /* 0x000fd80003800200 */
[----:B------:R-:W-:Y:S05]  /*86c0*/  @P0 BRA `(.L_x_2257) ;  /* 0x00000000002c0947 */ /* 0x000fea0003800000 */
[----:B0-----:R-:W0:Y:S01]  /*86d0*/  S2R R10, SR_CgaCtaId ;  /* 0x00000000000a7919 */ /* 0x001e220000008800 */
[----:B----4-:R-:W-:Y:S02]  /*86e0*/  MOV R5, 0x400 ;  /* 0x0000040000057802 */ /* 0x010fe40000000f00 */
        /* <DEDUP_REMOVED lines=9> */
.L_x_2257:
[----:B------:R-:W-:Y:S05]  /*8780*/  BSYNC.RECONVERGENT B1 ;  /* 0x0000000000017941 */ /* 0x000fea0003800200 */
.L_x_2256:
[----:B------:R-:W-:Y:S01]  /*8790*/  BAR.SYNC.DEFER_BLOCKING 0x0 ;  /* 0x0000000000007b1d */ /* 0x000fe20000010000 */
[----:B------:R-:W-:-:S13]  /*87a0*/  ISETP.NE.AND P2, PT, R9, RZ, PT ;  /* 0x000000ff0900720c */ /* 0x000fda0003f45270 */
[----:B------:R-:W-:Y:S05]  /*87b0*/  @P2 BRA `(.L_x_2129) ;  /* 0x0000001000542947 */ /* 0x000fea0003800000 */
[----:B0---4-:R-:W0:Y:S01]  /*87c0*/  S2R R5, SR_CgaCtaId ;  /* 0x0000000000057919 */ /* 0x011e220000008800 */
[----:B------:R-:W-:Y:S01]  /*87d0*/  MOV R4, 0x400 ;  /* 0x0000040000047802 */ /* 0x000fe20000000f00 */
[----:B------:R-:W-:Y:S01]  /*87e0*/  BSSY.RECONVERGENT B1, `(.L_x_2258) ;  /* 0x0000016000017945 */ /* 0x000fe20003800200 */
[----:B------:R-:W-:Y:S02]  /*87f0*/  IMAD.MOV.U32 R18, RZ, RZ, R6 ;  /* 0x000000ffff127224 */ /* 0x000fe400078e0006 */
[----:B-1----:R-:W-:Y:S02]  /*8800*/  IMAD.MOV.U32 R17, RZ, RZ, R7 ;  /* 0x000000ffff117224 */ /* 0x002fe400078e0007 */
[----:B---3--:R-:W-:Y:S01]  /*8810*/  IMAD.MOV.U32 R16, RZ, RZ, R8 ;  /* 0x000000ffff107224 */ /* 0x008fe200078e0008 */
[----:B0-----:R-:W-:-:S05]  /*8820*/  LEA R4, R5, R4, 0x18 ;  /* 0x0000000405047211 */ /* 0x001fca00078ec0ff */
[----:B------:R-:W0:Y:S04]  /*8830*/  LDS R5, [R4+0x28] ;  /* 0x0000280004057984 */ /* 0x000e280000000800 */
[----:B------:R1:W3:Y:S04]  /*8840*/  LDS R25, [R4+0x38] ;  /* 0x0000380004197984 */ /* 0x0002e80000000800 */
        /* <DEDUP_REMOVED lines=15> */
.L_x_2259:
[----:B------:R-:W-:Y:S05]  /*8940*/  BSYNC.RECONVERGENT B1 ;  /* 0x0000000000017941 */ /* 0x000fea0003800200 */
.L_x_2258:
[----:B--2---:R-:W0:Y:S01]  /*8950*/  LDS.64 R14, [R4+0x40] ;  /* 0x00004000040e7984 */ /* 0x004e220000000a00 */
        /* <DEDUP_REMOVED lines=27> */
.L_x_2261:
[----:B------:R-:W-:Y:S05]  /*8b10*/  BSYNC.RECONVERGENT B1 ;  /* 0x0000000000017941 */ /* 0x000fea0003800200 */
.L_x_2260:
        /* <DEDUP_REMOVED lines=18> */
.L_x_2263:
[----:B------:R-:W-:Y:S05]  /*8c40*/  BSYNC.RECONVERGENT B1 ;  /* 0x0000000000017941 */ /* 0x000fea0003800200 */
.L_x_2262:
        /* <DEDUP_REMOVED lines=17> */
.L_x_2265:
[----:B------:R-:W-:Y:S05]  /*8d60*/  BSYNC.RECONVERGENT B1 ;  /* 0x0000000000017941 */ /* 0x000fea0003800200 */
.L_x_2264:
        /* <DEDUP_REMOVED lines=16> */
.L_x_2267:
[----:B------:R-:W-:Y:S05]  /*8e70*/  BSYNC.RECONVERGENT B1 ;  /* 0x0000000000017941 */ /* 0x000fea0003800200 */
.L_x_2266:
        /* <DEDUP_REMOVED lines=17> */
.L_x_2269:
[----:B------:R-:W-:Y:S05]  /*8f90*/  BSYNC.RECONVERGENT B1 ;  /* 0x0000000000017941 */ /* 0x000fea0003800200 */
.L_x_2268:
        /* <DEDUP_REMOVED lines=18> */
.L_x_2271:
[----:B------:R-:W-:Y:S05]  /*90c0*/  BSYNC.RECONVERGENT B1 ;  /* 0x0000000000017941 */ /* 0x000fea0003800200 */
.L_x_2270:
        /* <DEDUP_REMOVED lines=26> */
.L_x_2273:
[----:B------:R-:W-:Y:S05]  /*9270*/  BSYNC.RECONVERGENT B1 ;  /* 0x0000000000017941 */ /* 0x000fea0003800200 */
.L_x_2272:
        /* <DEDUP_REMOVED lines=16> */
.L_x_2275:
[----:B------:R-:W-:Y:S05]  /*9380*/  BSYNC.RECONVERGENT B1 ;  /* 0x0000000000017941 */ /* 0x000fea0003800200 */
.L_x_2274:
        /* <DEDUP_REMOVED lines=17> */
.L_x_2277:
[----:B------:R-:W-:Y:S05]  /*94a0*/  BSYNC.RECONVERGENT B1 ;  /* 0x0000000000017941 */ /* 0x000fea0003800200 */
.L_x_2276:
        /* <DEDUP_REMOVED lines=16> */
.L_x_2279:
[----:B------:R-:W-:Y:S05]  /*95b0*/  BSYNC.RECONVERGENT B1 ;  /* 0x0000000000017941 */ /* 0x000fea0003800200 */
.L_x_2278:
        /* <DEDUP_REMOVED lines=17> */
.L_x_2281:
[----:B------:R-:W-:Y:S05]  /*96d0*/  BSYNC.RECONVERGENT B1 ;  /* 0x0000000000017941 */ /* 0x000fea0003800200 */
.L_x_2280:
        /* <DEDUP_REMOVED lines=18> */
.L_x_2283:
[----:B------:R-:W-:Y:S05]  /*9800*/  BSYNC.RECONVERGENT B1 ;  /* 0x0000000000017941 */ /* 0x000fea0003800200 */
.L_x_2282:
        /* <DEDUP_REMOVED lines=16> */
.L_x_2129:
[----:B------:R-:W-:Y:S05]  /*9910*/  BSYNC.RECONVERGENT B0 ;  /* 0x0000000000007941 */ /* 0x000fea0003800200 */
.L_x_2078:
[----:B------:R-:W-:Y:S05]  /*9920*/  @P2 EXIT ;  /* 0x000000000000294d */ /* 0x000fea0003800000 */
[----:B0--34-:R-:W0:Y:S01]  /*9930*/  LDC.64 R4, c[0x0][0x398] ;  /* 0x0000e600ff047b82 */ /* 0x019e220000000a00 */
[----:B------:R-:W-:Y:S02]  /*9940*/  IMAD.MOV.U32 R9, RZ, RZ, R8 ;  /* 0x000000ffff097224 */ /* 0x000fe400078e0008 */
[----:B------:R-:W-:-:S05]  /*9950*/  IMAD.MOV.U32 R8, RZ, RZ, R7 ;  /* 0x000000ffff087224 */ /* 0x000fca00078e0007 */
[----:B0-----:R-:W-:Y:S04]  /*9960*/  STG.E.64 desc[UR6][R4.64+0x8], R8 ;  /* 0x0000080804007986 */ /* 0x001fe8000c101b06 */
[----:B------:R-:W-:Y:S04]  /*9970*/  STG.E.64 desc[UR6][R4.64+0x18], R2 ;  /* 0x0000180204007986 */ /* 0x000fe8000c101b06 */
[----:B------:R-:W-:Y:S04]  /*9980*/  STG.E desc[UR6][R4.64], R6 ;  /* 0x0000000604007986 */ /* 0x000fe8000c101906 */
[----:B------:R-:W-:Y:S01]  /*9990*/  STG.E desc[UR6][R4.64+0x10], R0 ;  /* 0x0000100004007986 */ /* 0x000fe2000c101906 */
[----:B------:R-:W-:Y:S05]  /*99a0*/  EXIT ;  /* 0x000000000000794d */ /* 0x000fea0003800000 */
.L_x_2284:
        /* <DEDUP_REMOVED lines=13> */
.L_x_2332:


//--------------------- .text._Z14kernelCalcDistPfS_S_S_S_Pii --------------------------
	.section	.text._Z14kernelCalcDistPfS_S_S_S_Pii,"ax",@progbits
	.align	128
        .global         _Z14kernelCalcDistPfS_S_S_S_Pii
        .type           _Z14kernelCalcDistPfS_S_S_S_Pii,@function
        .size           _Z14kernelCalcDistPfS_S_S_S_Pii,(.L_x_2306 - _Z14kernelCalcDistPfS_S_S_S_Pii)
        .other          _Z14kernelCalcDistPfS_S_S_S_Pii,@"STO_CUDA_ENTRY STV_DEFAULT"
_Z14kernelCalcDistPfS_S_S_S_Pii:
.text._Z14kernelCalcDistPfS_S_S_S_Pii:
[----:B------:R-:W-:Y:S01]  /*0000*/  LDC R1, c[0x0][0x37c] ;  /* 0x0000df00ff017b82 */ /* 0x000fe20000000800 */
[----:B------:R-:W0:Y:S01]  /*0010*/  S2R R4, SR_TID.X ;  /* 0x0000000000047919 */ /* 0x000e220000002100 */
[----:B------:R-:W1:Y:S01]  /*0020*/  LDCU.64 UR6, c[0x0][0x358] ;  /* 0x00006b00ff0677ac */ /* 0x000e620008000a00 */
[----:B------:R-:W2:Y:S01]  /*0030*/  S2R R13, SR_CTAID.X ;  /* 0x00000000000d7919 */ /* 0x000ea20000002500 */
[----:B------:R-:W2:Y:S01]  /*0040*/  LDCU UR4, c[0x0][0x360] ;  /* 0x00006c00ff0477ac */ /* 0x000ea20008000800 */
[----:B------:R-:W3:Y:S01]  /*0050*/  LDCU UR5, c[0x0][0x3b0] ;  /* 0x00007600ff0577ac */ /* 0x000ee20008000800 */
[----:B0-----:R-:W-:-:S13]  /*0060*/  ISETP.NE.AND P0, PT, R4, RZ, PT ;  /* 0x000000ff0400720c */ /* 0x001fda0003f05270 */
[----:B------:R-:W1:Y:S08]  /*0070*/  @!P0 LDC.64 R2, c[0x0][0x380] ;  /* 0x0000e000ff028b82 */ /* 0x000e700000000a00 */
[----:B------:R-:W0:Y:S01]  /*0080*/  @!P0 LDC.64 R6, c[0x0][0x388] ;  /* 0x0000e200ff068b82 */ /* 0x000e220000000a00 */
[----:B-1----:R-:W4:Y:S04]  /*0090*/  @!P0 LDG.E R8, desc[UR6][R2.64] ;  /* 0x0000000602088981 */ /* 0x002f28000c1e1900 */
[----:B------:R-:W4:Y:S04]  /*00a0*/  @!P0 LDG.E R10, desc[UR6][R2.64+0x4] ;  /* 0x00000406020a8981 */ /* 0x000f28000c1e1900 */
[----:B0-----:R-:W4:Y:S04]  /*00b0*/  @!P0 LDG.E R9, desc[UR6][R6.64] ;  /* 0x0000000606098981 */ /* 0x001f28000c1e1900 */
[----:B------:R-:W4:Y:S01]  /*00c0*/  @!P0 LDG.E R11, desc[UR6][R6.64+0x4] ;  /* 0x00000406060b8981 */ /* 0x000f22000c1e1900 */
[----:B------:R-:W-:Y:S01]  /*00d0*/  @!P0 MOV R0, 0x400 ;  /* 0x0000040000008802 */ /* 0x000fe20000000f00 */
[----:B--2---:R-:W-:Y:S01]  /*00e0*/  IMAD R4, R13, UR4, R4 ;  /* 0x000000040d047c24 */ /* 0x004fe2000f8e0204 */
[----:B------:R-:W0:Y:S04]  /*00f0*/  @!P0 S2R R5, SR_CgaCtaId ;  /* 0x0000000000058919 */ /* 0x000e280000008800 */
[----:B---3--:R-:W-:-:S02]  /*0100*/  ISETP.GE.AND P1, PT, R4, UR5, PT ;  /* 0x0000000504007c0c */ /* 0x008fc4000bf26270 */
[----:B0-----:R-:W-:-:S05]  /*0110*/  @!P0 LEA R0, R5, R0, 0x18 ;  /* 0x0000000005008211 */ /* 0x001fca00078ec0ff */
[----:B----4-:R0:W-:Y:S01]  /*0120*/  @!P0 STS.128 [R0], R8 ;  /* 0x0000000800008388 */ /* 0x0101e20000000c00 */
[----:B------:R-:W-:Y:S06]  /*0130*/  BAR.SYNC.DEFER_BLOCKING 0x0 ;  /* 0x0000000000007b1d */ /* 0x000fec0000010000 */
[----:B------:R-:W-:Y:S05]  /*0140*/  @P1 EXIT ;  /* 0x000000000000194d */ /* 0x000fea0003800000 */
[----:B------:R-:W1:Y:S02]  /*0150*/  LDC.64 R2, c[0x0][0x3a8] ;  /* 0x0000ea00ff027b82 */ /* 0x000e640000000a00 */
[----:B-1----:R-:W-:-:S06]  /*0160*/  IMAD.WIDE R2, R4, 0x4, R2 ;  /* 0x0000000404027825 */ /* 0x002fcc00078e0202 */
[----:B------:R-:W2:Y:S02]  /*0170*/  LDG.E R2, desc[UR6][R2.64] ;  /* 0x0000000602027981 */ /* 0x000ea4000c1e1900 */
[----:B--2---:R-:W-:-:S13]  /*0180*/  ISETP.NE.AND P0, PT, R2, 0x1, PT ;  /* 0x000000010200780c */ /* 0x004fda0003f05270 */
[----:B------:R-:W-:Y:S05]  /*0190*/  @P0 EXIT ;  /* 0x000000000000094d */ /* 0x000fea0003800000 */
[----:B------:R-:W1:Y:S08]  /*01a0*/  LDC.64 R6, c[0x0][0x398] ;  /* 0x0000e600ff067b82 */ /* 0x000e700000000a00 */
[----:B------:R-:W2:Y:S01]  /*01b0*/  LDC.64 R2, c[0x0][0x390] ;  /* 0x0000e400ff027b82 */ /* 0x000ea20000000a00 */
[----:B-1----:R-:W-:-:S06]  /*01c0*/  IMAD.WIDE R6, R4, 0x4, R6 ;  /* 0x0000000404067825 */ /* 0x002fcc00078e0206 */
[----:B------:R-:W3:Y:S01]  /*01d0*/  LDG.E R6, desc[UR6][R6.64] ;  /* 0x0000000606067981 */ /* 0x000ee2000c1e1900 */
[----:B--2---:R-:W-:-:S06]  /*01e0*/  IMAD.WIDE R2, R4, 0x4, R2 ;  /* 0x0000000404027825 */ /* 0x004fcc00078e0202 */
[----:B------:R1:W2:Y:S01]  /*01f0*/  LDG.E R2, desc[UR6][R2.64] ;  /* 0x0000000602027981 */ /* 0x0002a2000c1e1900 */
[----:B------:R-:W4:Y:S01]  /*0200*/  S2UR UR5, SR_CgaCtaId ;  /* 0x00000000000579c3 */ /* 0x000f220000008800 */
[----:B------:R-:W-:Y:S02]  /*0210*/  UMOV UR4, 0x400 ;  /* 0x0000040000047882 */ /* 0x000fe40000000000 */
[----:B----4-:R-:W-:-:S09]  /*0220*/  ULEA UR4, UR5, UR4, 0x18 ;  /* 0x0000000405047291 */ /* 0x010fd2000f8ec0ff */
[----:B0-----:R-:W0:Y:S02]  /*0230*/  LDS.128 R8, [UR4] ;  /* 0x00000004ff087984 */ /* 0x001e240008000c00 */
[----:B0-----:R-:W-:Y:S01]  /*0240*/  FADD R13, -R8, R10 ;  /* 0x0000000a080d7221 */ /* 0x001fe20000000100 */
[----:B------:R-:W-:-:S03]  /*0250*/  FADD R5, R9, -R11 ;  /* 0x8000000b09057221 */ /* 0x000fc60000000000 */
[----:B------:R-:W-:-:S04]  /*0260*/  FMUL R0, R13, R13 ;  /* 0x0000000d0d007220 */ /* 0x000fc80000400000 */
[----:B------:R-:W-:-:S04]  /*0270*/  FFMA R12, R5, R5, R0 ;  /* 0x00000005050c7223 */ /* 0x000fc80000000000 */
[----:B------:R-:W-:Y:S02]  /*0280*/  VIADD R0, R12, 0xf3000000 ;  /* 0xf30000000c007836 */ /* 0x000fe40000000000 */
[----:B------:R-:W-:Y:S01]  /*0290*/  FADD R11, -R9, R11 ;  /* 0x0000000b090b7221 */ /* 0x000fe20000000100 */
[----:B-1----:R0:W1:Y:S02]  /*02a0*/  MUFU.RSQ R3, R12 ;  /* 0x0000000c00037308 */ /* 0x0020640000001400 */
[----:B------:R-:W-:Y:S01]  /*02b0*/  ISETP.GT.U32.AND P0, PT, R0, 0x727fffff, PT ;  /* 0x727fffff0000780c */ /* 0x000fe20003f04070 */
[C---:B------:R-:W-:Y:S01]  /*02c0*/  FADD R10, R8.reuse, -R10 ;  /* 0x8000000a080a7221 */ /* 0x040fe20000000000 */
[----:B------:R-:W-:-:S04]  /*02d0*/  FMUL R8, R8, R11 ;  /* 0x0000000b08087220 */ /* 0x000fc80000400000 */
[----:B------:R-:W-:Y:S01]  /*02e0*/  FFMA R0, R9, R10, R8 ;  /* 0x0000000a09007223 */ /* 0x000fe20000000008 */
[----:B---3--:R-:W-:-:S04]  /*02f0*/  FMUL R13, R6, R13 ;  /* 0x0000000d060d7220 */ /* 0x008fc80000400000 */
[----:B--2---:R-:W-:-:S04]  /*0300*/  FFMA R13, R2, R5, R13 ;  /* 0x00000005020d7223 */ /* 0x004fc8000000000d */
[----:B------:R-:W-:Y:S01]  /*0310*/  FADD R0, R0, R13 ;  /* 0x0000000d00007221 */ /* 0x000fe20000000000 */
[----:B01----:R-:W-:Y:S06]  /*0320*/  @!P0 BRA `(.L_x_2285) ;  /* 0x0000000000108947 */ /* 0x003fec0003800000 */
[----:B------:R-:W-:-:S07]  /*0330*/  MOV R7, 0x350 ;  /* 0x0000035000077802 */ /* 0x000fce0000000f00 */
[----:B------:R-:W-:Y:S05]  /*0340*/  CALL.REL.NOINC `($__internal_0_$__cuda_sm20_sqrt_rn_f32_slowpath) ;  /* 0x0000000000647944 */ /* 0x000fea0003c00000 */
[----:B------:R-:W-:Y:S01]  /*0350*/  IMAD.MOV.U32 R5, RZ, RZ, R12 ;  /* 0x000000ffff057224 */ /* 0x000fe200078e000c */
[----:B------:R-:W-:Y:S06]  /*0360*/  BRA `(.L_x_2286) ;  /* 0x0000000000107947 */ /* 0x000fec0003800000 */
.L_x_2285:
[----:B------:R-:W-:Y:S01]  /*0370*/  FMUL.FTZ R5, R12, R3 ;  /* 0x000000030c057220 */ /* 0x000fe20000410000 */
[----:B------:R-:W-:-:S03]  /*0380*/  FMUL.FTZ R3, R3, 0.5 ;  /* 0x3f00000003037820 */ /* 0x000fc60000410000 */
[----:B------:R-:W-:-:S04]  /*0390*/  FFMA R12, -R5, R5, R12 ;  /* 0x00000005050c7223 */ /* 0x000fc8000000010c */
[----:B------:R-:W-:-:S07]  /*03a0*/  FFMA R5, R12, R3, R5 ;  /* 0x000000030c057223 */ /* 0x000fce0000000005 */
.L_x_2286:
[----:B------:R-:W0:Y:S01]  /*03b0*/  MUFU.RCP R2, R5 ;  /* 0x0000000500027308 */ /* 0x000e220000001000 */
[----:B------:R-:W-:Y:S07]  /*03c0*/  BSSY.RECONVERGENT B0, `(.L_x_2287) ;  /* 0x000000d000007945 */ /* 0x000fee0003800200 */
[----:B------:R-:W1:Y:S01]  /*03d0*/  FCHK P0, |R0|, R5 ;  /* 0x0000000500007302 */ /* 0x000e620000000200 */
[----:B0-----:R-:W-:-:S04]  /*03e0*/  FFMA R3, R2, -R5, 1 ;  /* 0x3f80000002037423 */ /* 0x001fc80000000805 */
[----:B------:R-:W-:-:S04]  /*03f0*/  FFMA R3, R2, R3, R2 ;  /* 0x0000000302037223 */ /* 0x000fc80000000002 */
[----:B------:R-:W-:-:S04]  /*0400*/  FFMA R2, |R0|, R3, RZ ;  /* 0x0000000300027223 */ /* 0x000fc800000002ff */
[----:B------:R-:W-:-:S04]  /*0410*/  FFMA R6, R2, -R5, |R0| ;  /* 0x8000000502067223 */ /* 0x000fc80000000400 */
[----:B------:R-:W-:Y:S01]  /*0420*/  FFMA R7, R3, R6, R2 ;  /* 0x0000000603077223 */ /* 0x000fe20000000002 */
[----:B-1----:R-:W-:Y:S06]  /*0430*/  @!P0 BRA `(.L_x_2288) ;  /* 0x0000000000148947 */ /* 0x002fec0003800000 */
[----:B------:R-:W-:Y:S01]  /*0440*/  FADD R3, |R0|, -RZ ;  /* 0x800000ff00037221 */ /* 0x000fe20000000200 */
[----:B------:R-:W-:Y:S01]  /*0450*/  IMAD.MOV.U32 R0, RZ, RZ, R5 ;  /* 0x000000ffff007224 */ /* 0x000fe200078e0005 */
[----:B------:R-:W-:-:S07]  /*0460*/  MOV R2, 0x480 ;  /* 0x0000048000027802 */ /* 0x000fce0000000f00 */
[----:B------:R-:W-:Y:S05]  /*0470*/  CALL.REL.NOINC `($__internal_1_$__cuda_sm3x_div_rn_noftz_f32_slowpath) ;  /* 0x0000000000747944 */ /* 0x000fea0003c00000 */
[----:B------:R-:W-:-:S07]  /*0480*/  MOV R7, R0 ;  /* 0x0000000000077202 */ /* 0x000fce0000000f00 */
.L_x_2288:
[----:B------:R-:W-:Y:S05]  /*0490*/  BSYNC.RECONVERGENT B0 ;  /* 0x0000000000007941 */ /* 0x000fea0003800200 */
.L_x_2287:
[----:B------:R-:W0:Y:S02]  /*04a0*/  LDC.64 R2, c[0x0][0x3a0] ;  /* 0x0000e800ff027b82 */ /* 0x000e240000000a00 */
[----:B0-----:R-:W-:-:S05]  /*04b0*/  IMAD.WIDE R4, R4, 0x4, R2 ;  /* 0x0000000404047825 */ /* 0x001fca00078e0202 */
[----:B------:R-:W-:Y:S01]  /*04c0*/  STG.E desc[UR6][R4.64], R7 ;  /* 0x0000000704007986 */ /* 0x000fe2000c101906 */
[----:B------:R-:W-:Y:S05]  /*04d0*/  EXIT ;  /* 0x000000000000794d */ /* 0x000fea0003800000 */
        .weak           $__internal_0_$__cuda_sm20_sqrt_rn_f32_slowpath
        .type           $__internal_0_$__cuda_sm20_sqrt_rn_f32_slowpath,@function
        .size           $__internal_0_$__cuda_sm20_sqrt_rn_f32_slowpath,($__internal_1_$__cuda_sm3x_div_rn_noftz_f32_slowpath - $__internal_0_$__cuda_sm20_sqrt_rn_f32_slowpath)
$__internal_0_$__cuda_sm20_sqrt_rn_f32_slowpath:
[----:B------:R-:W-:-:S13]  /*04e0*/  LOP3.LUT P0, RZ, R12, 0x7fffffff, RZ, 0xc0, !PT ;  /* 0x7fffffff0cff7812 */ /* 0x000fda000780c0ff */
[----:B------:R-:W-:Y:S05]  /*04f0*/  @!P0 BRA `(.L_x_2289) ;  /* 0x0000000000488947 */ /* 0x000fea0003800000 */
[----:B------:R-:W-:Y:S01]  /*0500*/  FSETP.GEU.FTZ.AND P0, PT, R12, RZ, PT ;  /* 0x000000ff0c00720b */ /* 0x000fe20003f1e000 */
[----:B------:R-:W-:-:S12]  /*0510*/  IMAD.MOV.U32 R2, RZ, RZ, R12 ;  /* 0x000000ffff027224 */ /* 0x000fd800078e000c */
[----:B------:R-:W-:Y:S01]  /*0520*/  @!P0 IMAD.MOV.U32 R12, RZ, RZ, 0x7fffffff ;  /* 0x7fffffffff0c8424 */ /* 0x000fe200078e00ff */
[----:B------:R-:W-:Y:S06]  /*0530*/  @!P0 BRA `(.L_x_2289) ;  /* 0x0000000000388947 */ /* 0x000fec0003800000 */
[----:B------:R-:W-:-:S13]  /*0540*/  FSETP.GTU.FTZ.AND P0, PT, |R2|, +INF , PT ;  /* 0x7f8000000200780b */ /* 0x000fda0003f1c200 */
[----:B------:R-:W-:Y:S01]  /*0550*/  @P0 FADD.FTZ R12, R2, 1 ;  /* 0x3f800000020c0421 */ /* 0x000fe20000010000 */
[----:B------:R-:W-:Y:S06]  /*0560*/  @P0 BRA `(.L_x_2289) ;  /* 0x00000000002c0947 */ /* 0x000fec0003800000 */
[----:B------:R-:W-:-:S13]  /*0570*/  FSETP.NEU.FTZ.AND P0, PT, |R2|, +INF , PT ;  /* 0x7f8000000200780b */ /* 0x000fda0003f1d200 */
[----:B------:R-:W-:Y:S01]  /*0580*/  @!P0 MOV R12, R2 ;  /* 0x00000002000c8202 */ /* 0x000fe20000000f00 */
[----:B------:R-:W-:Y:S06]  /*0590*/  @!P0 BRA `(.L_x_2289) ;  /* 0x0000000000208947 */ /* 0x000fec0003800000 */
[----:B------:R-:W-:-:S04]  /*05a0*/  FFMA R2, R2, 1.84467440737095516160e+19, RZ ;  /* 0x5f80000002027823 */ /* 0x000fc800000000ff */
[----:B------:R-:W0:Y:S02]  /*05b0*/  MUFU.RSQ R3, R2 ;  /* 0x0000000200037308 */ /* 0x000e240000001400 */
[----:B0-----:R-:W-:Y:S01]  /*05c0*/  FMUL.FTZ R5, R2, R3 ;  /* 0x0000000302057220 */ /* 0x001fe20000410000 */
[----:B------:R-:W-:-:S03]  /*05d0*/  FMUL.FTZ R3, R3, 0.5 ;  /* 0x3f00000003037820 */ /* 0x000fc60000410000 */
[----:B------:R-:W-:-:S04]  /*05e0*/  FADD.FTZ R6, -R5, -RZ ;  /* 0x800000ff05067221 */ /* 0x000fc80000010100 */
[----:B------:R-:W-:-:S04]  /*05f0*/  FFMA R6, R5, R6, R2 ;  /* 0x0000000605067223 */ /* 0x000fc80000000002 */
[----:B------:R-:W-:-:S04]  /*0600*/  FFMA R3, R6, R3, R5 ;  /* 0x0000000306037223 */ /* 0x000fc80000000005 */
[----:B------:R-:W-:-:S07]  /*0610*/  FMUL.FTZ R12, R3, 2.3283064365386962891e-10 ;  /* 0x2f800000030c7820 */ /* 0x000fce0000410000 */
.L_x_2289:
[----:B------:R-:W-:Y:S02]  /*0620*/  IMAD.MOV.U32 R2, RZ, RZ, R7 ;  /* 0x000000ffff027224 */ /* 0x000fe400078e0007 */
[----:B------:R-:W-:-:S04]  /*0630*/  IMAD.MOV.U32 R3, RZ, RZ, 0x0 ;  /* 0x00000000ff037424 */ /* 0x000fc800078e00ff */
[----:B------:R-:W-:Y:S05]  /*0640*/  RET.REL.NODEC R2 `(_Z14kernelCalcDistPfS_S_S_S_Pii) ;  /* 0xfffffff8026c7950 */ /* 0x000fea0003c3ffff */
        .weak           $__internal_1_$__cuda_sm3x_div_rn_noftz_f32_slowpath
        .type           $__internal_1_$__cuda_sm3x_div_rn_noftz_f32_slowpath,@function
        .size           $__internal_1_$__cuda_sm3x_div_rn_noftz_f32_slowpath,(.L_x_2306 - $__internal_1_$__cuda_sm3x_div_rn_noftz_f32_slowpath)
$__internal_1_$__cuda_sm3x_div_rn_noftz_f32_slowpath:
[----:B------:R-:W-:Y:S01]  /*0650*/  SHF.R.U32.HI R6, RZ, 0x17, R0 ;  /* 0x00000017ff067819 */ /* 0x000fe20000011600 */
[----:B------:R-:W-:Y:S01]  /*0660*/  BSSY.RECONVERGENT B1, `(.L_x_2290) ;  /* 0x0000062000017945 */ /* 0x000fe20003800200 */
[----:B------:R-:W-:Y:S02]  /*0670*/  SHF.R.U32.HI R5, RZ, 0x17, R3 ;  /* 0x00000017ff057819 */ /* 0x000fe40000011603 */
[----:B------:R-:W-:Y:S02]  /*0680*/  LOP3.LUT R13, R6, 0xff, RZ, 0xc0, !PT ;  /* 0x000000ff060d7812 */ /* 0x000fe400078ec0ff */
[----:B------:R-:W-:Y:S02]  /*0690*/  LOP3.LUT R5, R5, 0xff, RZ, 0xc0, !PT ;  /* 0x000000ff05057812 */ /* 0x000fe400078ec0ff */
[----:B------:R-:W-:-:S03]  /*06a0*/  IADD3 R8, PT, PT, R13, -0x1, RZ ;  /* 0xffffffff0d087810 */ /* 0x000fc60007ffe0ff */
[----:B------:R-:W-:Y:S01]  /*06b0*/  VIADD R7, R5, 0xffffffff ;  /* 0xffffffff05077836 */ /* 0x000fe20000000000 */
[----:B------:R-:W-:-:S04]  /*06c0*/  ISETP.GT.U32.AND P0, PT, R8, 0xfd, PT ;  /* 0x000000fd0800780c */ /* 0x000fc80003f04070 */
[----:B------:R-:W-:-:S13]  /*06d0*/  ISETP.GT.U32.OR P0, PT, R7, 0xfd, P0 ;  /* 0x000000fd0700780c */ /* 0x000fda0000704470 */
[----:B------:R-:W-:Y:S01]  /*06e0*/  @!P0 IMAD.MOV.U32 R6, RZ, RZ, RZ ;  /* 0x000000ffff068224 */ /* 0x000fe200078e00ff */
[----:B------:R-:W-:Y:S06]  /*06f0*/  @!P0 BRA `(.L_x_2291) ;  /* 0x00000000005c8947 */ /* 0x000fec0003800000 */
[----:B------:R-:W-:Y:S02]  /*0700*/  FSETP.GTU.FTZ.AND P0, PT, |R3|, +INF , PT ;  /* 0x7f8000000300780b */ /* 0x000fe40003f1c200 */
[----:B------:R-:W-:-:S04]  /*0710*/  FSETP.GTU.FTZ.AND P1, PT, |R0|, +INF , PT ;  /* 0x7f8000000000780b */ /* 0x000fc80003f3c200 */
[----:B------:R-:W-:-:S13]  /*0720*/  PLOP3.LUT P0, PT, P0, P1, PT, 0xf8, 0x8f ;  /* 0x00000000008f781c */ /* 0x000fda0000703f70 */
[----:B------:R-:W-:Y:S05]  /*0730*/  @P0 BRA `(.L_x_2292) ;  /* 0x00000004004c0947 */ /* 0x000fea0003800000 */
[----:B------:R-:W-:-:S13]  /*0740*/  LOP3.LUT P0, RZ, R0, 0x7fffffff, R3, 0xc8, !PT ;  /* 0x7fffffff00ff7812 */ /* 0x000fda000780c803 */
[----:B------:R-:W-:Y:S05]  /*0750*/  @!P0 BRA `(.L_x_2293) ;  /* 0x00000004003c8947 */ /* 0x000fea0003800000 */
[C---:B------:R-:W-:Y:S02]  /*0760*/  FSETP.NEU.FTZ.AND P2, PT, |R3|.reuse, +INF , PT ;  /* 0x7f8000000300780b */ /* 0x040fe40003f5d200 */
[----:B------:R-:W-:Y:S02]  /*0770*/  FSETP.NEU.FTZ.AND P1, PT, |R0|, +INF , PT ;  /* 0x7f8000000000780b */ /* 0x000fe40003f3d200 */
[----:B------:R-:W-:-:S11]  /*0780*/  FSETP.NEU.FTZ.AND P0, PT, |R3|, +INF , PT ;  /* 0x7f8000000300780b */ /* 0x000fd60003f1d200 */
[----:B------:R-:W-:Y:S05]  /*0790*/  @!P1 BRA !P2, `(.L_x_2293) ;  /* 0x00000004002c9947 */ /* 0x000fea0005000000 */
[----:B------:R-:W-:-:S04]  /*07a0*/  LOP3.LUT P2, RZ, R3, 0x7fffffff, RZ, 0xc0, !PT ;  /* 0x7fffffff03ff7812 */ /* 0x000fc8000784c0ff */
[----:B------:R-:W-:-:S13]  /*07b0*/  PLOP3.LUT P1, PT, P1, P2, PT, 0x2f, 0xf2 ;  /* 0x0000000000f2781c */ /* 0x000fda0000f24577 */
[----:B------:R-:W-:Y:S05]  /*07c0*/  @P1 BRA `(.L_x_2294) ;  /* 0x0000000400181947 */ /* 0x000fea0003800000 */
[----:B------:R-:W-:-:S04]  /*07d0*/  LOP3.LUT P1, RZ, R0, 0x7fffffff, RZ, 0xc0, !PT ;  /* 0x7fffffff00ff7812 */ /* 0x000fc8000782c0ff */
[----:B------:R-:W-:-:S13]  /*07e0*/  PLOP3.LUT P0, PT, P0, P1, PT, 0x2f, 0xf2 ;  /* 0x0000000000f2781c */ /* 0x000fda0000702577 */
[----:B------:R-:W-:Y:S05]  /*07f0*/  @P0 BRA `(.L_x_2295) ;  /* 0x0000000400000947 */ /* 0x000fea0003800000 */
[----:B------:R-:W-:Y:S02]  /*0800*/  ISETP.GE.AND P0, PT, R7, RZ, PT ;  /* 0x000000ff0700720c */ /* 0x000fe40003f06270 */
[----:B------:R-:W-:-:S11]  /*0810*/  ISETP.GE.AND P1, PT, R8, RZ, PT ;  /* 0x000000ff0800720c */ /* 0x000fd60003f26270 */
[----:B------:R-:W-:Y:S01]  /*0820*/  @P0 MOV R6, RZ ;  /* 0x000000ff00060202 */ /* 0x000fe20000000f00 */
[----:B------:R-:W-:Y:S02]  /*0830*/  @!P0 IMAD.MOV.U32 R6, RZ, RZ, -0x40 ;  /* 0xffffffc0ff068424 */ /* 0x000fe400078e00ff */
[----:B------:R-:W-:Y:S01]  /*0840*/  @!P0 FFMA R3, R3, 1.84467440737095516160e+19, RZ ;  /* 0x5f80000003038823 */ /* 0x000fe200000000ff */
[----:B------:R-:W-:Y:S01]  /*0850*/  @!P1 FFMA R0, R0, 1.84467440737095516160e+19, RZ ;  /* 0x5f80000000009823 */ /* 0x000fe200000000ff */
[----:B------:R-:W-:-:S07]  /*0860*/  @!P1 VIADD R6, R6, 0x40 ;  /* 0x0000004006069836 */ /* 0x000fce0000000000 */
.L_x_2291:
[----:B------:R-:W-:Y:S01]  /*0870*/  LEA R7, R13, 0xc0800000, 0x17 ;  /* 0xc08000000d077811 */ /* 0x000fe200078eb8ff */
[----:B------:R-:W-:Y:S01]  /*0880*/  VIADD R8, R5, 0xffffff81 ;  /* 0xffffff8105087836 */ /* 0x000fe20000000000 */
[----:B------:R-:W-:Y:S02]  /*0890*/  BSSY.RECONVERGENT B2, `(.L_x_2296) ;  /* 0x0000035000027945 */ /* 0x000fe40003800200 */
[----:B------:R-:W-:Y:S01]  /*08a0*/  IADD3 R7, PT, PT, -R7, R0, RZ ;  /* 0x0000000007077210 */ /* 0x000fe20007ffe1ff */
[C---:B------:R-:W-:Y:S01]  /*08b0*/  IMAD R0, R8.reuse, -0x800000, R3 ;  /* 0xff80000008007824 */ /* 0x040fe200078e0203 */
[----:B------:R-:W-:Y:S02]  /*08c0*/  IADD3 R5, PT, PT, R8, 0x7f, -R13 ;  /* 0x0000007f08057810 */ /* 0x000fe40007ffe80d */
[----:B------:R-:W0:Y:S01]  /*08d0*/  MUFU.RCP R9, R7 ;  /* 0x0000000700097308 */ /* 0x000e220000001000 */
[----:B------:R-:W-:Y:S02]  /*08e0*/  FADD.FTZ R11, -R7, -RZ ;  /* 0x800000ff070b7221 */ /* 0x000fe40000010100 */
[----:B------:R-:W-:-:S02]  /*08f0*/  IMAD.IADD R5, R5, 0x1, R6 ;  /* 0x0000000105057824 */ /* 0x000fc400078e0206 */
[----:B0-----:R-:W-:-:S04]  /*0900*/  FFMA R10, R9, R11, 1 ;  /* 0x3f800000090a7423 */ /* 0x001fc8000000000b */
[----:B------:R-:W-:-:S04]  /*0910*/  FFMA R12, R9, R10, R9 ;  /* 0x0000000a090c7223 */ /* 0x000fc80000000009 */
[----:B------:R-:W-:-:S04]  /*0920*/  FFMA R3, R0, R12, RZ ;  /* 0x0000000c00037223 */ /* 0x000fc800000000ff */
[----:B------:R-:W-:-:S04]  /*0930*/  FFMA R10, R11, R3, R0 ;  /* 0x000000030b0a7223 */ /* 0x000fc80000000000 */
[----:B------:R-:W-:-:S04]  /*0940*/  FFMA R9, R12, R10, R3 ;  /* 0x0000000a0c097223 */ /* 0x000fc80000000003 */
[----:B------:R-:W-:-:S04]  /*0950*/  FFMA R10, R11, R9, R0 ;  /* 0x000000090b0a7223 */ /* 0x000fc80000000000 */
[----:B------:R-:W-:-:S05]  /*0960*/  FFMA R0, R12, R10, R9 ;  /* 0x0000000a0c007223 */ /* 0x000fca0000000009 */
[----:B------:R-:W-:-:S04]  /*0970*/  SHF.R.U32.HI R3, RZ, 0x17, R0 ;  /* 0x00000017ff037819 */ /* 0x000fc80000011600 */
[----:B------:R-:W-:-:S04]  /*0980*/  LOP3.LUT R3, R3, 0xff, RZ, 0xc0, !PT ;  /* 0x000000ff03037812 */ /* 0x000fc800078ec0ff */
[----:B------:R-:W-:-:S05]  /*0990*/  IADD3 R7, PT, PT, R3, R5, RZ ;  /* 0x0000000503077210 */ /* 0x000fca0007ffe0ff */
[----:B------:R-:W-:-:S05]  /*09a0*/  VIADD R3, R7, 0xffffffff ;  /* 0xffffffff07037836 */ /* 0x000fca0000000000 */
[----:B------:R-:W-:-:S13]  /*09b0*/  ISETP.GE.U32.AND P0, PT, R3, 0xfe, PT ;  /* 0x000000fe0300780c */ /* 0x000fda0003f06070 */
[----:B------:R-:W-:Y:S05]  /*09c0*/  @!P0 BRA `(.L_x_2297) ;  /* 0x0000000000808947 */ /* 0x000fea0003800000 */
[----:B------:R-:W-:-:S13]  /*09d0*/  ISETP.GT.AND P0, PT, R7, 0xfe, PT ;  /* 0x000000fe0700780c */ /* 0x000fda0003f04270 */
[----:B------:R-:W-:Y:S05]  /*09e0*/  @P0 BRA `(.L_x_2298) ;  /* 0x00000000006c0947 */ /* 0x000fea0003800000 */
[----:B------:R-:W-:-:S13]  /*09f0*/  ISETP.GE.AND P0, PT, R7, 0x1, PT ;  /* 0x000000010700780c */ /* 0x000fda0003f06270 */
[----:B------:R-:W-:Y:S05]  /*0a00*/  @P0 BRA `(.L_x_2299) ;  /* 0x0000000000740947 */ /* 0x000fea0003800000 */
[----:B------:R-:W-:Y:S02]  /*0a10*/  ISETP.GE.AND P0, PT, R7, -0x18, PT ;  /* 0xffffffe80700780c */ /* 0x000fe40003f06270 */
[----:B------:R-:W-:-:S11]  /*0a20*/  LOP3.LUT R0, R0, 0x80000000, RZ, 0xc0, !PT ;  /* 0x8000000000007812 */ /* 0x000fd600078ec0ff */
[----:B------:R-:W-:Y:S05]  /*0a30*/  @!P0 BRA `(.L_x_2299) ;  /* 0x0000000000688947 */ /* 0x000fea0003800000 */
[CCC-:B------:R-:W-:Y:S01]  /*0a40*/  FFMA.RZ R3, R12.reuse, R10.reuse, R9.reuse ;  /* 0x0000000a0c037223 */ /* 0x1c0fe2000000c009 */
[C---:B------:R-:W-:Y:S02]  /*0a50*/  VIADD R8, R7.reuse, 0x20 ;  /* 0x0000002007087836 */ /* 0x040fe40000000000 */
[CCC-:B------:R-:W-:Y:S01]  /*0a60*/  FFMA.RM R6, R12.reuse, R10.reuse, R9.reuse ;  /* 0x0000000a0c067223 */ /* 0x1c0fe20000004009 */
[----:B------:R-:W-:Y:S02]  /*0a70*/  ISETP.NE.AND P2, PT, R7, RZ, PT ;  /* 0x000000ff0700720c */ /* 0x000fe40003f45270 */
[----:B------:R-:W-:Y:S01]  /*0a80*/  LOP3.LUT R5, R3, 0x7fffff, RZ, 0xc0, !PT ;  /* 0x007fffff03057812 */ /* 0x000fe200078ec0ff */
[----:B------:R-:W-:Y:S01]  /*0a90*/  FFMA.RP R3, R12, R10, R9 ;  /* 0x0000000a0c037223 */ /* 0x000fe20000008009 */
[----:B------:R-:W-:Y:S02]  /*0aa0*/  ISETP.NE.AND P1, PT, R7, RZ, PT ;  /* 0x000000ff0700720c */ /* 0x000fe40003f25270 */
[----:B------:R-:W-:-:S02]  /*0ab0*/  LOP3.LUT R5, R5, 0x800000, RZ, 0xfc, !PT ;  /* 0x0080000005057812 */ /* 0x000fc400078efcff */
[----:B------:R-:W-:Y:S02]  /*0ac0*/  IADD3 R7, PT, PT, -R7, RZ, RZ ;  /* 0x000000ff07077210 */ /* 0x000fe40007ffe1ff */
[----:B------:R-:W-:Y:S02]  /*0ad0*/  SHF.L.U32 R8, R5, R8, RZ ;  /* 0x0000000805087219 */ /* 0x000fe400000006ff */
[----:B------:R-:W-:Y:S02]  /*0ae0*/  FSETP.NEU.FTZ.AND P0, PT, R3, R6, PT ;  /* 0x000000060300720b */ /* 0x000fe40003f1d000 */
[----:B------:R-:W-:Y:S02]  /*0af0*/  SEL R6, R7, RZ, P2 ;  /* 0x000000ff07067207 */ /* 0x000fe40001000000 */
[----:B------:R-:W-:Y:S02]  /*0b00*/  ISETP.NE.AND P1, PT, R8, RZ, P1 ;  /* 0x000000ff0800720c */ /* 0x000fe40000f25270 */
[----:B------:R-:W-:-:S02]  /*0b10*/  SHF.R.U32.HI R6, RZ, R6, R5 ;  /* 0x00000006ff067219 */ /* 0x000fc40000011605 */
[----:B------:R-:W-:Y:S02]  /*0b20*/  PLOP3.LUT P0, PT, P0, P1, PT, 0xf8, 0x8f ;  /* 0x00000000008f781c */ /* 0x000fe40000703f70 */
[----:B------:R-:W-:Y:S02]  /*0b30*/  SHF.R.U32.HI R8, RZ, 0x1, R6 ;  /* 0x00000001ff087819 */ /* 0x000fe40000011606 */
[----:B------:R-:W-:-:S04]  /*0b40*/  SEL R3, RZ, 0x1, !P0 ;  /* 0x00000001ff037807 */ /* 0x000fc80004000000 */
[----:B------:R-:W-:-:S04]  /*0b50*/  LOP3.LUT R3, R3, 0x1, R8, 0xf8, !PT ;  /* 0x0000000103037812 */ /* 0x000fc800078ef808 */
[----:B------:R-:W-:-:S05]  /*0b60*/  LOP3.LUT R3, R3, R6, RZ, 0xc0, !PT ;  /* 0x0000000603037212 */ /* 0x000fca00078ec0ff */
[----:B------:R-:W-:-:S05]  /*0b70*/  IMAD.IADD R3, R8, 0x1, R3 ;  /* 0x0000000108037824 */ /* 0x000fca00078e0203 */
[----:B------:R-:W-:Y:S01]  /*0b80*/  LOP3.LUT R0, R3, R0, RZ, 0xfc, !PT ;  /* 0x0000000003007212 */ /* 0x000fe200078efcff */
[----:B------:R-:W-:Y:S06]  /*0b90*/  BRA `(.L_x_2299) ;  /* 0x0000000000107947 */ /* 0x000fec0003800000 */
.L_x_2298:
[----:B------:R-:W-:-:S04]  /*0ba0*/  LOP3.LUT R0, R0, 0x80000000, RZ, 0xc0, !PT ;  /* 0x8000000000007812 */ /* 0x000fc800078ec0ff */
[----:B------:R-:W-:Y:S01]  /*0bb0*/  LOP3.LUT R0, R0, 0x7f800000, RZ, 0xfc, !PT ;  /* 0x7f80000000007812 */ /* 0x000fe200078efcff */
[----:B------:R-:W-:Y:S06]  /*0bc0*/  BRA `(.L_x_2299) ;  /* 0x0000000000047947 */ /* 0x000fec0003800000 */
.L_x_2297:
[----:B------:R-:W-:-:S07]  /*0bd0*/  IMAD R0, R5, 0x800000, R0 ;  /* 0x0080000005007824 */ /* 0x000fce00078e0200 */
.L_x_2299:
[----:B------:R-:W-:Y:S05]  /*0be0*/  BSYNC.RECONVERGENT B2 ;  /* 0x0000000000027941 */ /* 0x000fea0003800200 */
.L_x_2296:
[----:B------:R-:W-:Y:S05]  /*0bf0*/  BRA `(.L_x_2300) ;  /* 0x0000000000207947 */ /* 0x000fea0003800000 */
.L_x_2295:
[----:B------:R-:W-:-:S04]  /*0c00*/  LOP3.LUT R0, R0, 0x80000000, R3, 0x48, !PT ;  /* 0x8000000000007812 */ /* 0x000fc800078e4803 */
[----:B------:R-:W-:Y:S01]  /*0c10*/  LOP3.LUT R0, R0, 0x7f800000, RZ, 0xfc, !PT ;  /* 0x7f80000000007812 */ /* 0x000fe200078efcff */
[----:B------:R-:W-:Y:S06]  /*0c20*/  BRA `(.L_x_2300) ;  /* 0x0000000000147947 */ /* 0x000fec0003800000 */
.L_x_2294:
[----:B------:R-:W-:Y:S01]  /*0c30*/  LOP3.LUT R0, R0, 0x80000000, R3, 0x48, !PT ;  /* 0x8000000000007812 */ /* 0x000fe200078e4803 */
[----:B------:R-:W-:Y:S06]  /*0c40*/  BRA `(.L_x_2300) ;  /* 0x00000000000c7947 */ /* 0x000fec0003800000 */
.L_x_2293:
[----:B------:R-:W0:Y:S01]  /*0c50*/  MUFU.RSQ R0, -QNAN ;  /* 0xffc0000000007908 */ /* 0x000e220000001400 */
[----:B------:R-:W-:Y:S05]  /*0c60*/  BRA `(.L_x_2300) ;  /* 0x0000000000047947 */ /* 0x000fea0003800000 */
.L_x_2292:
[----:B------:R-:W-:-:S07]  /*0c70*/  FADD.FTZ R0, R3, R0 ;  /* 0x0000000003007221 */ /* 0x000fce0000010000 */
.L_x_2300:
[----:B------:R-:W-:Y:S05]  /*0c80*/  BSYNC.RECONVERGENT B1 ;  /* 0x0000000000017941 */ /* 0x000fea0003800200 */
.L_x_2290:
[----:B------:R-:W-:-:S04]  /*0c90*/  HFMA2 R3, -RZ, RZ, 0, 0 ;  /* 0x00000000ff037431 */ /* 0x000fc800000001ff */
[----:B0-----:R-:W-:Y:S05]  /*0ca0*/  RET.REL.NODEC R2 `(_Z14kernelCalcDistPfS_S_S_S_Pii) ;  /* 0xfffffff002d47950 */ /* 0x001fea0003c3ffff */
.L_x_2301:
        /* <DEDUP_REMOVED lines=13> */
.L_x_2306:


//--------------------- .text._Z12kernelIsLeftPfS_S_S_Pii --------------------------
	.section	.text._Z12kernelIsLeftPfS_S_S_Pii,"ax",@progbits
	.align	128
        .global         _Z12kernelIsLeftPfS_S_S_Pii
        .type           _Z12kernelIsLeftPfS_S_S_Pii,@function
        .size           _Z12kernelIsLeftPfS_S_S_Pii,(.L_x_2334 - _Z12kernelIsLeftPfS_S_S_Pii)
        .other          _Z12kernelIsLeftPfS_S_S_Pii,@"STO_CUDA_ENTRY STV_DEFAULT"
_Z12kernelIsLeftPfS_S_S_Pii:
.text._Z12kernelIsLeftPfS_S_S_Pii:
        /* <DEDUP_REMOVED lines=21> */
[----:B------:R-:W1:Y:S08]  /*0150*/  LDC.64 R2, c[0x0][0x390] ;  /* 0x0000e400ff027b82 */ /* 0x000e700000000a00 */
[----:B------:R-:W2:Y:S08]  /*0160*/  LDC.64 R8, c[0x0][0x398] ;  /* 0x0000e600ff087b82 */ /* 0x000eb00000000a00 */
[----:B------:R-:W3:Y:S01]  /*0170*/  S2UR UR5, SR_CgaCtaId ;  /* 0x00000000000579c3 */ /* 0x000ee20000008800 */
[----:B-1----:R-:W-:Y:S01]  /*0180*/  IMAD.WIDE R2, R0, 0x4, R2 ;  /* 0x0000000400027825 */ /* 0x002fe200078e0202 */
[----:B------:R-:W-:-:S06]  /*0190*/  UMOV UR4, 0x400 ;  /* 0x0000040000047882 */ /* 0x000fcc0000000000 */
[----:B0-----:R-:W0:Y:S01]  /*01a0*/  LDC.64 R10, c[0x0][0x3a0] ;  /* 0x0000e800ff0a7b82 */ /* 0x001e220000000a00 */
[----:B------:R-:W4:Y:S01]  /*01b0*/  LDG.E R3, desc[UR6][R2.64] ;  /* 0x0000000602037981 */ /* 0x000f22000c1e1900 */
[----:B--2---:R-:W-:-:S06]  /*01c0*/  IMAD.WIDE R8, R0, 0x4, R8 ;  /* 0x0000000400087825 */ /* 0x004fcc00078e0208 */
[----:B------:R-:W2:Y:S01]  /*01d0*/  LDG.E R8, desc[UR6][R8.64] ;  /* 0x0000000608087981 */ /* 0x000ea2000c1e1900 */
[----:B---3--:R-:W-:-:S09]  /*01e0*/  ULEA UR4, UR5, UR4, 0x18 ;  /* 0x0000000405047291 */ /* 0x008fd2000f8ec0ff */
[----:B------:R-:W1:Y:S01]  /*01f0*/  LDS.128 R4, [UR4] ;  /* 0x00000004ff047984 */ /* 0x000e620008000c00 */
[----:B------:R-:W-:Y:S01]  /*0200*/  BSSY.RECONVERGENT B0, `(.L_x_2302) ;  /* 0x0000013000007945 */ /* 0x000fe20003800200 */
[--C-:B-1----:R-:W-:Y:S01]  /*0210*/  FADD R6, R6, -R4.reuse ;  /* 0x8000000406067221 */ /* 0x102fe20000000000 */
[----:B------:R-:W-:Y:S01]  /*0220*/  FADD R7, R7, -R5 ;  /* 0x8000000507077221 */ /* 0x000fe20000000000 */
[----:B----4-:R-:W-:-:S04]  /*0230*/  FADD R12, R3, -R4 ;  /* 0x80000004030c7221 */ /* 0x010fc80000000000 */
[----:B------:R-:W-:Y:S01]  /*0240*/  FMUL R7, R12, R7 ;  /* 0x000000070c077220 */ /* 0x000fe20000400000 */
[----:B--2---:R-:W-:-:S04]  /*0250*/  FADD R13, R8, -R5 ;  /* 0x80000005080d7221 */ /* 0x004fc80000000000 */
[----:B------:R-:W-:-:S05]  /*0260*/  FMUL R6, R6, R13 ;  /* 0x0000000d06067220 */ /* 0x000fca0000400000 */
[----:B------:R-:W-:Y:S01]  /*0270*/  FSETP.GT.AND P0, PT, R6, R7, PT ;  /* 0x000000070600720b */ /* 0x000fe20003f04000 */
[----:B------:R-:W-:Y:S02]  /*0280*/  HFMA2 R3, -RZ, RZ, 0, 5.9604644775390625e-08 ;  /* 0x00000001ff037431 */ /* 0x000fe400000001ff */
[----:B0-----:R-:W-:-:S10]  /*0290*/  IMAD.WIDE R4, R0, 0x4, R10 ;  /* 0x0000000400047825 */ /* 0x001fd400078e020a */
[----:B------:R-:W-:Y:S05]  /*02a0*/  @P0 BRA `(.L_x_2303) ;  /* 0x0000000000200947 */ /* 0x000fea0003800000 */
[----:B------:R-:W0:Y:S01]  /*02b0*/  F2F.F64.F32 R2, |R12| ;  /* 0x4000000c00027310 */ /* 0x000e220000201800 */
[----:B------:R-:W-:Y:S01]  /*02c0*/  UMOV UR4, 0xeb1c432d ;  /* 0xeb1c432d00047882 */ /* 0x000fe20000000000 */
[----:B------:R-:W-:Y:S02]  /*02d0*/  UMOV UR5, 0x3f1a36e2 ;  /* 0x3f1a36e200057882 */ /* 0x000fe40000000000 */
[----:B0-----:R-:W-:-:S14]  /*02e0*/  DSETP.GEU.AND P0, PT, R2, UR4, PT ;  /* 0x0000000402007e2a */ /* 0x001fdc000bf0e000 */
[----:B------:R-:W0:Y:S02]  /*02f0*/  @!P0 F2F.F64.F32 R2, |R13| ;  /* 0x4000000d00028310 */ /* 0x000e240000201800 */
[----:B0-----:R-:W-:Y:S01]  /*0300*/  @!P0 DSETP.GEU.AND P1, PT, R2, UR4, PT ;  /* 0x0000000402008e2a */ /* 0x001fe2000bf2e000 */
[----:B------:R-:W-:-:S05]  /*0310*/  MOV R3, RZ ;  /* 0x000000ff00037202 */ /* 0x000fca0000000f00 */
[----:B------:R-:W-:-:S08]  /*0320*/  @!P0 SEL R3, RZ, 0x1, P1 ;  /* 0x00000001ff038807 */ /* 0x000fd00000800000 */
.L_x_2303:
[----:B------:R-:W-:Y:S05]  /*0330*/  BSYNC.RECONVERGENT B0 ;  /* 0x0000000000007941 */ /* 0x000fea0003800200 */
.L_x_2302:
[----:B------:R-:W-:Y:S01]  /*0340*/  STG.E desc[UR6][R4.64], R3 ;  /* 0x0000000304007986 */ /* 0x000fe2000c101906 */
[----:B------:R-:W-:Y:S05]  /*0350*/  EXIT ;  /* 0x000000000000794d */ /* 0x000fea0003800000 */
.L_x_2304:
        /* <DEDUP_REMOVED lines=10> */
.L_x_2334:


//--------------------- .nv.shared._ZN3cub18CUB_300001_SM_10006detail6select23DeviceSelectSweepKernelINS2_10policy_hubIN4cuda3std3__45tupleIJffiEEENS0_8NullTypeElLb0ELNS0_10SelectImplE2EE10Policy1000EPS9_PSA_N6thrust24THRUST_300001_SM_1000_NS12zip_iteratorINS8_IJNSH_6detail15normal_iteratorINSH_10device_ptrIfEEEESN_NSK_INSL_IiEEEEEEEEEPlNS0_13ScanTileStateIiLb1EEE17is_interior_tupleSA_iNS2_19streaming_context_tIlLb1EEELSB_2EEEvT0_T1_T2_T3_T4_T5_T6_T7_iT8_NS1_7vsmem_tE --------------------------
	.section	.nv.shared._ZN3cub18CUB_300001_SM_10006detail6select23DeviceSelectSweepKernelINS2_10policy_hubIN4cuda3std3__45tupleIJffiEEENS0_8NullTypeElLb0ELNS0_10SelectImplE2EE10Policy1000EPS9_PSA_N6thrust24THRUST_300001_SM_1000_NS12zip_iteratorINS8_IJNSH_6detail15normal_iteratorINSH_10device_ptrIfEEEESN_NSK_INSL_IiEEEEEEEEEPlNS0_13ScanTileStateIiLb1EEE17is_interior_tupleSA_iNS2_19streaming_context_tIlLb1EEELSB_2EEEvT0_T1_T2_T3_T4_T5_T6_T7_iT8_NS1_7vsmem_tE,"aw",@nobits
	.sectionflags	@""
	.align	16
.nv.shared._ZN3cub18CUB_300001_SM_10006detail6select23DeviceSelectSweepKernelINS2_10policy_hubIN4cuda3std3__45tupleIJffiEEENS0_8NullTypeElLb0ELNS0_10SelectImplE2EE10Policy1000EPS9_PSA_N6thrust24THRUST_300001_SM_1000_NS12zip_iteratorINS8_IJNSH_6detail15normal_iteratorINSH_10device_ptrIfEEEESN_NSK_INSL_IiEEEEEEEEEPlNS0_13ScanTileStateIiLb1EEE17is_interior_tupleSA_iNS2_19streaming_context_tIlLb1EEELSB_2EEEvT0_T1_T2_T3_T4_T5_T6_T7_iT8_NS1_7vsmem_tE:
	.zero		5632


//--------------------- .nv.shared.reserved.0     --------------------------
	.section	.nv.shared.reserved.0,"aw",@nobits
	.weak		__nv_reservedSMEM_offset_0_alias
	.size		__nv_reservedSMEM_offset_0_alias, 0, 64
	.other		__nv_reservedSMEM_offset_0_alias,@"STO_CUDA_RESERVED_SHARED STV_DEFAULT"
__nv_reservedSMEM_offset_0_alias:
	.zero		0
	.zero		64


//--------------------- .nv.global                --------------------------
	.section	.nv.global,"aw",@nobits
.nv.global:
	.type		_ZN34_INTERNAL_871acef5_4_k_cu_d58c25356thrust24THRUST_300001_SM_1000_NS12placeholders2_8E,@object
	.size		_ZN34_INTERNAL_871acef5_4_k_cu_d58c25356thrust24THRUST_300001_SM_1000_NS12placeholders2_8E,(_ZN34_INTERNAL_871acef5_4_k_cu_d58c25354cuda3std3__436_GLOBAL__N__871acef5_4_k_cu_d58c25356ignoreE - _ZN34_INTERNAL_871acef5_4_k_cu_d58c25356thrust24THRUST_300001_SM_1000_NS12placeholders2_8E)
_ZN34_INTERNAL_871acef5_4_k_cu_d58c25356thrust24THRUST_300001_SM_1000_NS12placeholders2_8E:
	.zero		1
	.type		_ZN34_INTERNAL_871acef5_4_k_cu_d58c25354cuda3std3__436_GLOBAL__N__871acef5_4_k_cu_d58c25356ignoreE,@object
	.size		_ZN34_INTERNAL_871acef5_4_k_cu_d58c25354cuda3std3__436_GLOBAL__N__871acef5_4_k_cu_d58c25356ignoreE,(_ZN34_INTERNAL_871acef5_4_k_cu_d58c25354cuda3std6ranges3__45__cpo4dataE - _ZN34_INTERNAL_871acef5_4_k_cu_d58c25354cuda3std3__436_GLOBAL__N__871acef5_4_k_cu_d58c25356ignoreE)
_ZN34_INTERNAL_871acef5_4_k_cu_d58c25354cuda3std3__436_GLOBAL__N__871acef5_4_k_cu_d58c25356ignoreE:
	.zero		1
	.type		_ZN34_INTERNAL_871acef5_4_k_cu_d58c25354cuda3std6ranges3__45__cpo4dataE,@object
	.size		_ZN34_INTERNAL_871acef5_4_k_cu_d58c25354cuda3std6ranges3__45__cpo4dataE,(_ZN34_INTERNAL_871acef5_4_k_cu_d58c25356thrust24THRUST_300001_SM_1000_NS6system3cpp3parE - _ZN34_INTERNAL_871acef5_4_k_cu_d58c25354cuda3std6ranges3__45__cpo4dataE)
_ZN34_INTERNAL_871acef5_4_k_cu_d58c25354cuda3std6ranges3__45__cpo4dataE:
	.zero		1
	.type		_ZN34_INTERNAL_871acef5_4_k_cu_d58c25356thrust24THRUST_300001_SM_1000_NS6system3cpp3parE,@object
	.size		_ZN34_INTERNAL_871acef5_4_k_cu_d58c25356thrust24THRUST_300001_SM_1000_NS6system3cpp3parE,(_ZN34_INTERNAL_871acef5_4_k_cu_d58c25354cuda3std3__45__cpo5beginE - _ZN34_INTERNAL_871acef5_4_k_cu_d58c25356thrust24THRUST_300001_SM_1000_NS6system3cpp3parE)
_ZN34_INTERNAL_871acef5_4_k_cu_d58c25356thrust24THRUST_300001_SM_1000_NS6system3cpp3parE:
	.zero		1
	.type		_ZN34_INTERNAL_871acef5_4_k_cu_d58c25354cuda3std3__45__cpo5beginE,@object
	.size		_ZN34_INTERNAL_871acef5_4_k_cu_d58c25354cuda3std3__45__cpo5beginE,(_ZN34_INTERNAL_871acef5_4_k_cu_d58c25354cuda3std6ranges3__45__cpo5beginE - _ZN34_INTERNAL_871acef5_4_k_cu_d58c25354cuda3std3__45__cpo5beginE)
_ZN34_INTERNAL_871acef5_4_k_cu_d58c25354cuda3std3__45__cpo5beginE:
	.zero		1
	.type		_ZN34_INTERNAL_871acef5_4_k_cu_d58c25354cuda3std6ranges3__45__cpo5beginE,@object
	.size		_ZN34_INTERNAL_871acef5_4_k_cu_d58c25354cuda3std6ranges3__45__cpo5beginE,(_ZN34_INTERNAL_871acef5_4_k_cu_d58c25356thrust24THRUST_300001_SM_1000_NS6deviceE - _ZN34_INTERNAL_871acef5_4_k_cu_d58c25354cuda3std6ranges3__45__cpo5beginE)
_ZN34_INTERNAL_871acef5_4_k_cu_d58c25354cuda3std6ranges3__45__cpo5beginE:
	.zero		1
	.type		_ZN34_INTERNAL_871acef5_4_k_cu_d58c25356thrust24THRUST_300001_SM_1000_NS6deviceE,@object
	.size		_ZN34_INTERNAL_871acef5_4_k_cu_d58c25356thrust24THRUST_300001_SM_1000_NS6deviceE,(_ZN34_INTERNAL_871acef5_4_k_cu_d58c25354cuda3std3__47nulloptE - _ZN34_INTERNAL_871acef5_4_k_cu_d58c25356thrust24THRUST_300001_SM_1000_NS6deviceE)
_ZN34_INTERNAL_871acef5_4_k_cu_d58c25356thrust24THRUST_300001_SM_1000_NS6deviceE:
	.zero		1
	.type		_ZN34_INTERNAL_871acef5_4_k_cu_d58c25354cuda3std3__47nulloptE,@object
	.size		_ZN34_INTERNAL_871acef5_4_k_cu_d58c25354cuda3std3__47nulloptE,(_ZN34_INTERNAL_871acef5_4_k_cu_d58c25354cuda3std6ranges3__45__cpo8distanceE - _ZN34_INTERNAL_871acef5_4_k_cu_d58c25354cuda3std3__47nulloptE)
_ZN34_INTERNAL_871acef5_4_k_cu_d58c25354cuda3std3__47nulloptE:
	.zero		1
	.type		_ZN34_INTERNAL_871acef5_4_k_cu_d58c25354cuda3std6ranges3__45__cpo8distanceE,@object
	.size		_ZN34_INTERNAL_871acef5_4_k_cu_d58c25354cuda3std6ranges3__45__cpo8distanceE,(_ZN34_INTERNAL_871acef5_4_k_cu_d58c25356thrust24THRUST_300001_SM_1000_NS12placeholders2_4E - _ZN34_INTERNAL_871acef5_4_k_cu_d58c25354cuda3std6ranges3__45__cpo8distanceE)
_ZN34_INTERNAL_871acef5_4_k_cu_d58c25354cuda3std6ranges3__45__cpo8distanceE:
	.zero		1
	.type		_ZN34_INTERNAL_871acef5_4_k_cu_d58c25356thrust24THRUST_300001_SM_1000_NS12placeholders2_4E,@object
	.size		_ZN34_INTERNAL_871acef5_4_k_cu_d58c25356thrust24THRUST_300001_SM_1000_NS12placeholders2_4E,(_ZN34_INTERNAL_871acef5_4_k_cu_d58c25354cuda3std3__45__cpo6rbeginE - _ZN34_INTERNAL_871acef5_4_k_cu_d58c25356thrust24THRUST_300001_SM_1000_NS12placeholders2_4E)
_ZN34_INTERNAL_871acef5_4_k_cu_d58c25356thrust24THRUST_300001_SM_1000_NS12placeholders2_4E:
	.zero		1
	.type		_ZN34_INTERNAL_871acef5_4_k_cu_d58c25354cuda3std3__45__cpo6rbeginE,@object
	.size		_ZN34_INTERNAL_871acef5_4_k_cu_d58c25354cuda3std3__45__cpo6rbeginE,(_ZN34_INTERNAL_871acef5_4_k_cu_d58c25354cuda3std6ranges3__45__cpo7advanceE - _ZN34_INTERNAL_871acef5_4_k_cu_d58c25354cuda3std3__45__cpo6rbeginE)
_ZN34_INTERNAL_871acef5_4_k_cu_d58c25354cuda3std3__45__cpo6rbeginE:
	.zero		1
	.type		_ZN34_INTERNAL_871acef5_4_k_cu_d58c25354cuda3std6ranges3__45__cpo7advanceE,@object
	.size		_ZN34_INTERNAL_871acef5_4_k_cu_d58c25354cuda3std6ranges3__45__cpo7advanceE,(_ZN34_INTERNAL_871acef5_4_k_cu_d58c25356thrust24THRUST_300001_SM_1000_NS12placeholders3_10E - _ZN34_INTERNAL_871acef5_4_k_cu_d58c25354cuda3std6ranges3__45__cpo7advanceE)
_ZN34_INTERNAL_871acef5_4_k_cu_d58c25354cuda3std6ranges3__45__cpo7advanceE:
	.zero		1
	.type		_ZN34_INTERNAL_871acef5_4_k_cu_d58c25356thrust24THRUST_300001_SM_1000_NS12placeholders3_10E,@object
	.size		_ZN34_INTERNAL_871acef5_4_k_cu_d58c25356thrust24THRUST_300001_SM_1000_NS12placeholders3_10E,(_ZN34_INTERNAL_871acef5_4_k_cu_d58c25354cuda3std3__48in_placeE - _ZN34_INTERNAL_871acef5_4_k_cu_d58c25356thrust24THRUST_300001_SM_1000_NS12placeholders3_10E)
_ZN34_INTERNAL_871acef5_4_k_cu_d58c25356thrust24THRUST_300001_SM_1000_NS12placeholders3_10E:
	.zero		1
	.type		_ZN34_INTERNAL_871acef5_4_k_cu_d58c25354cuda3std3__48in_placeE,@object
	.size		_ZN34_INTERNAL_871acef5_4_k_cu_d58c25354cuda3std3__48in_placeE,(_ZN34_INTERNAL_871acef5_4_k_cu_d58c25354cuda3std6ranges3__45__cpo4sizeE - _ZN34_INTERNAL_871acef5_4_k_cu_d58c25354cuda3std3__48in_placeE)
_ZN34_INTERNAL_871acef5_4_k_cu_d58c25354cuda3std3__48in_placeE:
	.zero		1
	.type		_ZN34_INTERNAL_871acef5_4_k_cu_d58c25354cuda3std6ranges3__45__cpo4sizeE,@object
	.size		_ZN34_INTERNAL_871acef5_4_k_cu_d58c25354cuda3std6ranges3__45__cpo4sizeE,(_ZN34_INTERNAL_871acef5_4_k_cu_d58c25356thrust24THRUST_300001_SM_1000_NS12placeholders2_2E - _ZN34_INTERNAL_871acef5_4_k_cu_d58c25354cuda3std6ranges3__45__cpo4sizeE)
_ZN34_INTERNAL_871acef5_4_k_cu_d58c25354cuda3std6ranges3__45__cpo4sizeE:
	.zero		1
	.type		_ZN34_INTERNAL_871acef5_4_k_cu_d58c25356thrust24THRUST_300001_SM_1000_NS12placeholders2_2E,@object
	.size		_ZN34_INTERNAL_871acef5_4_k_cu_d58c25356thrust24THRUST_300001_SM_1000_NS12placeholders2_2E,(_ZN34_INTERNAL_871acef5_4_k_cu_d58c25354cuda3std3__45__cpo6cbeginE - _ZN34_INTERNAL_871acef5_4_k_cu_d58c25356thrust24THRUST_300001_SM_1000_NS12placeholders2_2E)
_ZN34_INTERNAL_871acef5_4_k_cu_d58c25356thrust24THRUST_300001_SM_1000_NS12placeholders2_2E:
	.zero		1
	.type		_ZN34_INTERNAL_871acef5_4_k_cu_d58c25354cuda3std3__45__cpo6cbeginE,@object
	.size		_ZN34_INTERNAL_871acef5_4_k_cu_d58c25354cuda3std3__45__cpo6cbeginE,(_ZN34_INTERNAL_871acef5_4_k_cu_d58c25354cuda3std6ranges3__45__cpo6cbeginE - _ZN34_INTERNAL_871acef5_4_k_cu_d58c25354cuda3std3__45__cpo6cbeginE)
_ZN34_INTERNAL_871acef5_4_k_cu_d58c25354cuda3std3__45__cpo6cbeginE:
	.zero		1
	.type		_ZN34_INTERNAL_871acef5_4_k_cu_d58c25354cuda3std6ranges3__45__cpo6cbeginE,@object
	.size		_ZN34_INTERNAL_871acef5_4_k_cu_d58c25354cuda3std6ranges3__45__cpo6cbeginE,(_ZN34_INTERNAL_871acef5_4_k_cu_d58c25356thrust24THRUST_300001_SM_1000_NS12placeholders2_6E - _ZN34_INTERNAL_871acef5_4_k_cu_d58c25354cuda3std6ranges3__45__cpo6cbeginE)
_ZN34_INTERNAL_871acef5_4_k_cu_d58c25354cuda3std6ranges3__45__cpo6cbeginE:
	.zero		1
	.type		_ZN34_INTERNAL_871acef5_4_k_cu_d58c25356thrust24THRUST_300001_SM_1000_NS12placeholders2_6E,@object
	.size		_ZN34_INTERNAL_871acef5_4_k_cu_d58c25356thrust24THRUST_300001_SM_1000_NS12placeholders2_6E,(_ZN34_INTERNAL_871acef5_4_k_cu_d58c25354cuda3std3__45__cpo7crbeginE - _ZN34_INTERNAL_871acef5_4_k_cu_d58c25356thrust24THRUST_300001_SM_1000_NS12placeholders2_6E)
_ZN34_INTERNAL_871acef5_4_k_cu_d58c25356thrust24THRUST_300001_SM_1000_NS12placeholders2_6E:
	.zero		1
	.type		_ZN34_INTERNAL_871acef5_4_k_cu_d58c25354cuda3std3__45__cpo7crbeginE,@object
	.size		_ZN34_INTERNAL_871acef5_4_k_cu_d58c25354cuda3std3__45__cpo7crbeginE,(_ZN34_INTERNAL_871acef5_4_k_cu_d58c25354cuda3std6ranges3__45__cpo4nextE - _ZN34_INTERNAL_871acef5_4_k_cu_d58c25354cuda3std3__45__cpo7crbeginE)
_ZN34_INTERNAL_871acef5_4_k_cu_d58c25354cuda3std3__45__cpo7crbeginE:
	.zero		1
	.type		_ZN34_INTERNAL_871acef5_4_k_cu_d58c25354cuda3std6ranges3__45__cpo4nextE,@object
	.size		_ZN34_INTERNAL_871acef5_4_k_cu_d58c25354cuda3std6ranges3__45__cpo4nextE,(_ZN34_INTERNAL_871acef5_4_k_cu_d58c25354cuda3std6ranges3__45__cpo4swapE - _ZN34_INTERNAL_871acef5_4_k_cu_d58c25354cuda3std6ranges3__45__cpo4nextE)
_ZN34_INTERNAL_871acef5_4_k_cu_d58c25354cuda3std6ranges3__45__cpo4nextE:
	.zero		1
	.type		_ZN34_INTERNAL_871acef5_4_k_cu_d58c25354cuda3std6ranges3__45__cpo4swapE,@object
	.size		_ZN34_INTERNAL_871acef5_4_k_cu_d58c25354cuda3std6ranges3__45__cpo4swapE,(_ZN34_INTERNAL_871acef5_4_k_cu_d58c25356thrust24THRUST_300001_SM_1000_NS8cuda_cub10par_nosyncE - _ZN34_INTERNAL_871acef5_4_k_cu_d58c25354cuda3std6ranges3__45__cpo4swapE)
_ZN34_INTERNAL_871acef5_4_k_cu_d58c25354cuda3std6ranges3__45__cpo4swapE:
	.zero		1
	.type		_ZN34_INTERNAL_871acef5_4_k_cu_d58c25356thrust24THRUST_300001_SM_1000_NS8cuda_cub10par_nosyncE,@object
	.size		_ZN34_INTERNAL_871acef5_4_k_cu_d58c25356thrust24THRUST_300001_SM_1000_NS8cuda_cub10par_nosyncE,(_ZN34_INTERNAL_871acef5_4_k_cu_d58c25356thrust24THRUST_300001_SM_1000_NS3seqE - _ZN34_INTERNAL_871acef5_4_k_cu_d58c25356thrust24THRUST_300001_SM_1000_NS8cuda_cub10par_nosyncE)
_ZN34_INTERNAL_871acef5_4_k_cu_d58c25356thrust24THRUST_300001_SM_1000_NS8cuda_cub10par_nosyncE:
	.zero		1
	.type		_ZN34_INTERNAL_871acef5_4_k_cu_d58c25356thrust24THRUST_300001_SM_1000_NS3seqE,@object
	.size		_ZN34_INTERNAL_871acef5_4_k_cu_d58c25356thrust24THRUST_300001_SM_1000_NS3seqE,(_ZN34_INTERNAL_871acef5_4_k_cu_d58c25354cuda3std3__420unreachable_sentinelE - _ZN34_INTERNAL_871acef5_4_k_cu_d58c25356thrust24THRUST_300001_SM_1000_NS3seqE)
_ZN34_INTERNAL_871acef5_4_k_cu_d58c25356thrust24THRUST_300001_SM_1000_NS3seqE:
	.zero		1
	.type		_ZN34_INTERNAL_871acef5_4_k_cu_d58c25354cuda3std3__420unreachable_sentinelE,@object
	.size		_ZN34_INTERNAL_871acef5_4_k_cu_d58c25354cuda3std3__420unreachable_sentinelE,(_ZN34_INTERNAL_871acef5_4_k_cu_d58c25354cuda3std6ranges3__45__cpo5ssizeE - _ZN34_INTERNAL_871acef5_4_k_cu_d58c25354cuda3std3__420unreachable_sentinelE)
_ZN34_INTERNAL_871acef5_4_k_cu_d58c25354cuda3std3__420unreachable_sentinelE:
	.zero		1
	.type		_ZN34_INTERNAL_871acef5_4_k_cu_d58c25354cuda3std6ranges3__45__cpo5ssizeE,@object
	.size		_ZN34_INTERNAL_871acef5_4_k_cu_d58c25354cuda3std6ranges3__45__cpo5ssizeE,(_ZN34_INTERNAL_871acef5_4_k_cu_d58c25356thrust24THRUST_300001_SM_1000_NS12placeholders2_3E - _ZN34_INTERNAL_871acef5_4_k_cu_d58c25354cuda3std6ranges3__45__cpo5ssizeE)
_ZN34_INTERNAL_871acef5_4_k_cu_d58c25354cuda3std6ranges3__45__cpo5ssizeE:
	.zero		1
	.type		_ZN34_INTERNAL_871acef5_4_k_cu_d58c25356thrust24THRUST_300001_SM_1000_NS12placeholders2_3E,@object
	.size		_ZN34_INTERNAL_871acef5_4_k_cu_d58c25356thrust24THRUST_300001_SM_1000_NS12placeholders2_3E,(_ZN34_INTERNAL_871acef5_4_k_cu_d58c25354cuda3std3__45__cpo4cendE - _ZN34_INTERNAL_871acef5_4_k_cu_d58c25356thrust24THRUST_300001_SM_1000_NS12placeholders2_3E)
_ZN34_INTERNAL_871acef5_4_k_cu_d58c25356thrust24THRUST_300001_SM_1000_NS12placeholders2_3E:
	.zero		1
	.type		_ZN34_INTERNAL_871acef5_4_k_cu_d58c25354cuda3std3__45__cpo4cendE,@object
	.size		_ZN34_INTERNAL_871acef5_4_k_cu_d58c25354cuda3std3__45__cpo4cendE,(_ZN34_INTERNAL_871acef5_4_k_cu_d58c25354cuda3std6ranges3__45__cpo4cendE - _ZN34_INTERNAL_871acef5_4_k_cu_d58c25354cuda3std3__45__cpo4cendE)
_ZN34_INTERNAL_871acef5_4_k_cu_d58c25354cuda3std3__45__cpo4cendE:
	.zero		1
	.type		_ZN34_INTERNAL_871acef5_4_k_cu_d58c25354cuda3std6ranges3__45__cpo4cendE,@object
	.size		_ZN34_INTERNAL_871acef5_4_k_cu_d58c25354cuda3std6ranges3__45__cpo4cendE,(_ZN34_INTERNAL_871acef5_4_k_cu_d58c25356thrust24THRUST_300001_SM_1000_NS12placeholders2_7E - _ZN34_INTERNAL_871acef5_4_k_cu_d58c25354cuda3std6ranges3__45__cpo4cendE)
_ZN34_INTERNAL_871acef5_4_k_cu_d58c25354cuda3std6ranges3__45__cpo4cendE:
	.zero		1
	.type		_ZN34_INTERNAL_871acef5_4_k_cu_d58c25356thrust24THRUST_300001_SM_1000_NS12placeholders2_7E,@object
	.size		_ZN34_INTERNAL_871acef5_4_k_cu_d58c25356thrust24THRUST_300001_SM_1000_NS12placeholders2_7E,(_ZN34_INTERNAL_871acef5_4_k_cu_d58c25354cuda3std3__45__cpo5crendE - _ZN34_INTERNAL_871acef5_4_k_cu_d58c25356thrust24THRUST_300001_SM_1000_NS12placeholders2_7E)
_ZN34_INTERNAL_871acef5_4_k_cu_d58c25356thrust24THRUST_300001_SM_1000_NS12placeholders2_7E:
	.zero		1
	.type		_ZN34_INTERNAL_871acef5_4_k_cu_d58c25354cuda3std3__45__cpo5crendE,@object
	.size		_ZN34_INTERNAL_871acef5_4_k_cu_d58c25354cuda3std3__45__cpo5crendE,(_ZN34_INTERNAL_871acef5_4_k_cu_d58c25354cuda3std6ranges3__45__cpo4prevE - _ZN34_INTERNAL_871acef5_4_k_cu_d58c25354cuda3std3__45__cpo5crendE)
_ZN34_INTERNAL_871acef5_4_k_cu_d58c25354cuda3std3__45__cpo5crendE:
	.zero		1
	.type		_ZN34_INTERNAL_871acef5_4_k_cu_d58c25354cuda3std6ranges3__45__cpo4prevE,@object
	.size		_ZN34_INTERNAL_871acef5_4_k_cu_d58c25354cuda3std6ranges3__45__cpo4prevE,(_ZN34_INTERNAL_871acef5_4_k_cu_d58c25354cuda3std6ranges3__45__cpo9iter_moveE - _ZN34_INTERNAL_871acef5_4_k_cu_d58c25354cuda3std6ranges3__45__cpo4prevE)
_ZN34_INTERNAL_871acef5_4_k_cu_d58c25354cuda3std6ranges3__45__cpo4prevE:
	.zero		1
	.type		_ZN34_INTERNAL_871acef5_4_k_cu_d58c25354cuda3std6ranges3__45__cpo9iter_moveE,@object
	.size		_ZN34_INTERNAL_871acef5_4_k_cu_d58c25354cuda3std6ranges3__45__cpo9iter_moveE,(_ZN34_INTERNAL_871acef5_4_k_cu_d58c25356thrust24THRUST_300001_SM_1000_NS6system6detail10sequential3seqE - _ZN34_INTERNAL_871acef5_4_k_cu_d58c25354cuda3std6ranges3__45__cpo9iter_moveE)
_ZN34_INTERNAL_871acef5_4_k_cu_d58c25354cuda3std6ranges3__45__cpo9iter_moveE:
	.zero		1
	.type		_ZN34_INTERNAL_871acef5_4_k_cu_d58c25356thrust24THRUST_300001_SM_1000_NS6system6detail10sequential3seqE,@object
	.size		_ZN34_INTERNAL_871acef5_4_k_cu_d58c25356thrust24THRUST_300001_SM_1000_NS6system6detail10sequential3seqE,(_ZN34_INTERNAL_871acef5_4_k_cu_d58c25356thrust24THRUST_300001_SM_1000_NS12placeholders2_9E - _ZN34_INTERNAL_871acef5_4_k_cu_d58c25356thrust24THRUST_300001_SM_1000_NS6system6detail10sequential3seqE)
_ZN34_INTERNAL_871acef5_4_k_cu_d58c25356thrust24THRUST_300001_SM_1000_NS6system6detail10sequential3seqE:
	.zero		1
	.type		_ZN34_INTERNAL_871acef5_4_k_cu_d58c25356thrust24THRUST_300001_SM_1000_NS12placeholders2_9E,@object
	.size		_ZN34_INTERNAL_871acef5_4_k_cu_d58c25356thrust24THRUST_300001_SM_1000_NS12placeholders2_9E,(_ZN34_INTERNAL_871acef5_4_k_cu_d58c25354cuda3std3__419piecewise_constructE - _ZN34_INTERNAL_871acef5_4_k_cu_d58c25356thrust24THRUST_300001_SM_1000_NS12placeholders2_9E)
_ZN34_INTERNAL_871acef5_4_k_cu_d58c25356thrust24THRUST_300001_SM_1000_NS12placeholders2_9E:
	.zero		1
	.type		_ZN34_INTERNAL_871acef5_4_k_cu_d58c25354cuda3std3__419piecewise_constructE,@object
	.size		_ZN34_INTERNAL_871acef5_4_k_cu_d58c25354cuda3std3__419piecewise_constructE,(_ZN34_INTERNAL_871acef5_4_k_cu_d58c25354cuda3std6ranges3__45__cpo5cdataE - _ZN34_INTERNAL_871acef5_4_k_cu_d58c25354cuda3std3__419piecewise_constructE)
_ZN34_INTERNAL_871acef5_4_k_cu_d58c25354cuda3std3__419piecewise_constructE:
	.zero		1
	.type		_ZN34_INTERNAL_871acef5_4_k_cu_d58c25354cuda3std6ranges3__45__cpo5cdataE,@object
	.size		_ZN34_INTERNAL_871acef5_4_k_cu_d58c25354cuda3std6ranges3__45__cpo5cdataE,(_ZN34_INTERNAL_871acef5_4_k_cu_d58c25356thrust24THRUST_300001_SM_1000_NS12placeholders2_1E - _ZN34_INTERNAL_871acef5_4_k_cu_d58c25354cuda3std6ranges3__45__cpo5cdataE)
_ZN34_INTERNAL_871acef5_4_k_cu_d58c25354cuda3std6ranges3__45__cpo5cdataE:
	.zero		1
	.type		_ZN34_INTERNAL_871acef5_4_k_cu_d58c25356thrust24THRUST_300001_SM_1000_NS12placeholders2_1E,@object
	.size		_ZN34_INTERNAL_871acef5_4_k_cu_d58c25356thrust24THRUST_300001_SM_1000_NS12placeholders2_1E,(_ZN34_INTERNAL_871acef5_4_k_cu_d58c25354cuda3std3__45__cpo3endE - _ZN34_INTERNAL_871acef5_4_k_cu_d58c25356thrust24THRUST_300001_SM_1000_NS12placeholders2_1E)
_ZN34_INTERNAL_871acef5_4_k_cu_d58c25356thrust24THRUST_300001_SM_1000_NS12placeholders2_1E:
	.zero		1
	.type		_ZN34_INTERNAL_871acef5_4_k_cu_d58c25354cuda3std3__45__cpo3endE,@object
	.size		_ZN34_INTERNAL_871acef5_4_k_cu_d58c25354cuda3std3__45__cpo3endE,(_ZN34_INTERNAL_871acef5_4_k_cu_d58c25354cuda3std6ranges3__45__cpo3endE - _ZN34_INTERNAL_871acef5_4_k_cu_d58c25354cuda3std3__45__cpo3endE)
_ZN34_INTERNAL_871acef5_4_k_cu_d58c25354cuda3std3__45__cpo3endE:
	.zero		1
	.type		_ZN34_INTERNAL_871acef5_4_k_cu_d58c25354cuda3std6ranges3__45__cpo3endE,@object
	.size		_ZN34_INTERNAL_871acef5_4_k_cu_d58c25354cuda3std6ranges3__45__cpo3endE,(_ZN34_INTERNAL_871acef5_4_k_cu_d58c25356thrust24THRUST_300001_SM_1000_NS12placeholders2_5E - _ZN34_INTERNAL_871acef5_4_k_cu_d58c25354cuda3std6ranges3__45__cpo3endE)
_ZN34_INTERNAL_871acef5_4_k_cu_d58c25354cuda3std6ranges3__45__cpo3endE:
	.zero		1
	.type		_ZN34_INTERNAL_871acef5_4_k_cu_d58c25356thrust24THRUST_300001_SM_1000_NS12placeholders2_5E,@object
	.size		_ZN34_INTERNAL_871acef5_4_k_cu_d58c25356thrust24THRUST_300001_SM_1000_NS12placeholders2_5E,(_ZN34_INTERNAL_871acef5_4_k_cu_d58c25354cuda3std3__45__cpo4rendE - _ZN34_INTERNAL_871acef5_4_k_cu_d58c25356thrust24THRUST_300001_SM_1000_NS12placeholders2_5E)
_ZN34_INTERNAL_871acef5_4_k_cu_d58c25356thrust24THRUST_300001_SM_1000_NS12placeholders2_5E:
	.zero		1
	.type		_ZN34_INTERNAL_871acef5_4_k_cu_d58c25354cuda3std3__45__cpo4rendE,@object
	.size		_ZN34_INTERNAL_871acef5_4_k_cu_d58c25354cuda3std3__45__cpo4rendE,(_ZN34_INTERNAL_871acef5_4_k_cu_d58c25354cuda3std6ranges3__45__cpo9iter_swapE - _ZN34_INTERNAL_871acef5_4_k_cu_d58c25354cuda3std3__45__cpo4rendE)
_ZN34_INTERNAL_871acef5_4_k_cu_d58c25354cuda3std3__45__cpo4rendE:
	.zero		1
	.type		_ZN34_INTERNAL_871acef5_4_k_cu_d58c25354cuda3std6ranges3__45__cpo9iter_swapE,@object
	.size		_ZN34_INTERNAL_871acef5_4_k_cu_d58c25354cuda3std6ranges3__45__cpo9iter_swapE,(_ZN34_INTERNAL_871acef5_4_k_cu_d58c25354cuda3std3__48unexpectE - _ZN34_INTERNAL_871acef5_4_k_cu_d58c25354cuda3std6ranges3__45__cpo9iter_swapE)
_ZN34_INTERNAL_871acef5_4_k_cu_d58c25354cuda3std6ranges3__45__cpo9iter_swapE:
	.zero		1
	.type		_ZN34_INTERNAL_871acef5_4_k_cu_d58c25354cuda3std3__48unexpectE,@object
	.size		_ZN34_INTERNAL_871acef5_4_k_cu_d58c25354cuda3std3__48unexpectE,(_ZN34_INTERNAL_871acef5_4_k_cu_d58c25356thrust24THRUST_300001_SM_1000_NS8cuda_cub3parE - _ZN34_INTERNAL_871acef5_4_k_cu_d58c25354cuda3std3__48unexpectE)
_ZN34_INTERNAL_871acef5_4_k_cu_d58c25354cuda3std3__48unexpectE:
	.zero		1
	.type		_ZN34_INTERNAL_871acef5_4_k_cu_d58c25356thrust24THRUST_300001_SM_1000_NS8cuda_cub3parE,@object
	.size		_ZN34_INTERNAL_871acef5_4_k_cu_d58c25356thrust24THRUST_300001_SM_1000_NS8cuda_cub3parE,(.L_29 - _ZN34_INTERNAL_871acef5_4_k_cu_d58c25356thrust24THRUST_300001_SM_1000_NS8cuda_cub3parE)
_ZN34_INTERNAL_871acef5_4_k_cu_d58c25356thrust24THRUST_300001_SM_1000_NS8cuda_cub3parE:
	.zero		1
.L_29:


//--------------------- .nv.shared._ZN3cub18CUB_300001_SM_10006detail6select23DeviceSelectSweepKernelINS2_10policy_hubIN4cuda3std3__45tupleIJffiEEENS0_8NullTypeEiLb0ELNS0_10SelectImplE2EE10Policy1000EPS9_PSA_N6thrust24THRUST_300001_SM_1000_NS12zip_iteratorINS8_IJNSH_6detail15normal_iteratorINSH_10device_ptrIfEEEESN_NSK_INSL_IiEEEEEEEEEPiNS0_13ScanTileStateIiLb1EEE17is_interior_tupleSA_iNS2_19streaming_context_tIiLb0EEELSB_2EEEvT0_T1_T2_T3_T4_T5_T6_T7_iT8_NS1_7vsmem_tE --------------------------
	.section	.nv.shared._ZN3cub18CUB_300001_SM_10006detail6select23DeviceSelectSweepKernelINS2_10policy_hubIN4cuda3std3__45tupleIJffiEEENS0_8NullTypeEiLb0ELNS0_10SelectImplE2EE10Policy1000EPS9_PSA_N6thrust24THRUST_300001_SM_1000_NS12zip_iteratorINS8_IJNSH_6detail15normal_iteratorINSH_10device_ptrIfEEEESN_NSK_INSL_IiEEEEEEEEEPiNS0_13ScanTileStateIiLb1EEE17is_interior_tupleSA_iNS2_19streaming_context_tIiLb0EEELSB_2EEEvT0_T1_T2_T3_T4_T5_T6_T7_iT8_NS1_7vsmem_tE,"aw",@nobits
	.sectionflags	@""
	.align	16
.nv.shared._ZN3cub18CUB_300001_SM_10006detail6select23DeviceSelectSweepKernelINS2_10policy_hubIN4cuda3std3__45tupleIJffiEEENS0_8NullTypeEiLb0ELNS0_10SelectImplE2EE10Policy1000EPS9_PSA_N6thrust24THRUST_300001_SM_1000_NS12zip_iteratorINS8_IJNSH_6detail15normal_iteratorINSH_10device_ptrIfEEEESN_NSK_INSL_IiEEEEEEEEEPiNS0_13ScanTileStateIiLb1EEE17is_interior_tupleSA_iNS2_19streaming_context_tIiLb0EEELSB_2EEEvT0_T1_T2_T3_T4_T5_T6_T7_iT8_NS1_7vsmem_tE:
	.zero		5632


//--------------------- .nv.shared._ZN3cub18CUB_300001_SM_10006detail8for_each13static_kernelINS2_12policy_hub_t12policy_500_tElN6thrust24THRUST_300001_SM_1000_NS8cuda_cub20__uninitialized_copy7functorINS7_12zip_iteratorIN4cuda3std3__45tupleIJNS7_6detail15normal_iteratorINS7_10device_ptrIfEEEESK_NSH_INSI_IiEEEEEEEEENSH_INS7_7pointerINSF_IJffiEEENS8_3tagENS7_11use_defaultESS_EEEEEEEEvT0_T1_ --------------------------
	.section	.nv.shared._ZN3cub18CUB_300001_SM_10006detail8for_each13static_kernelINS2_12policy_hub_t12policy_500_tElN6thrust24THRUST_300001_SM_1000_NS8cuda_cub20__uninitialized_copy7functorINS7_12zip_iteratorIN4cuda3std3__45tupleIJNS7_6detail15normal_iteratorINS7_10device_ptrIfEEEESK_NSH_INSI_IiEEEEEEEEENSH_INS7_7pointerINSF_IJffiEEENS8_3tagENS7_11use_defaultESS_EEEEEEEEvT0_T1_,"aw",@nobits
	.sectionflags	@""
	.align	16
	.zero		1024


//--------------------- .nv.shared._ZN3cub18CUB_300001_SM_10006detail8for_each13static_kernelINS2_12policy_hub_t12policy_500_tElN6thrust24THRUST_300001_SM_1000_NS8cuda_cub6__fill7functorINS7_6detail15normal_iteratorINS7_10device_ptrIiEEEEiEEEEvT0_T1_ --------------------------
	.section	.nv.shared._ZN3cub18CUB_300001_SM_10006detail8for_each13static_kernelINS2_12policy_hub_t12policy_500_tElN6thrust24THRUST_300001_SM_1000_NS8cuda_cub6__fill7functorINS7_6detail15normal_iteratorINS7_10device_ptrIiEEEEiEEEEvT0_T1_,"aw",@nobits
	.sectionflags	@""
	.align	16
	.zero		1024


//--------------------- .nv.shared._ZN3cub18CUB_300001_SM_10006detail8for_each13static_kernelINS2_12policy_hub_t12policy_500_tEmN6thrust24THRUST_300001_SM_1000_NS8cuda_cub20__uninitialized_fill7functorINS7_10device_ptrIiEEiEEEEvT0_T1_ --------------------------
	.section	.nv.shared._ZN3cub18CUB_300001_SM_10006detail8for_each13static_kernelINS2_12policy_hub_t12policy_500_tEmN6thrust24THRUST_300001_SM_1000_NS8cuda_cub20__uninitialized_fill7functorINS7_10device_ptrIiEEiEEEEvT0_T1_,"aw",@nobits
	.sectionflags	@""
	.align	16
	.zero		1024


//--------------------- .nv.shared._ZN3cub18CUB_300001_SM_10006detail8for_each13static_kernelINS2_12policy_hub_t12policy_500_tEmN6thrust24THRUST_300001_SM_1000_NS8cuda_cub6__fill7functorINS7_6detail15normal_iteratorINS7_10device_ptrIiEEEEiEEEEvT0_T1_ --------------------------
	.section	.nv.shared._ZN3cub18CUB_300001_SM_10006detail8for_each13static_kernelINS2_12policy_hub_t12policy_500_tEmN6thrust24THRUST_300001_SM_1000_NS8cuda_cub6__fill7functorINS7_6detail15normal_iteratorINS7_10device_ptrIiEEEEiEEEEvT0_T1_,"aw",@nobits
	.sectionflags	@""
	.align	16
	.zero		1024


//--------------------- .nv.shared._ZN3cub18CUB_300001_SM_10006detail8for_each13static_kernelINS2_12policy_hub_t12policy_500_tElN6thrust24THRUST_300001_SM_1000_NS8cuda_cub6__fill7functorINS7_6detail15normal_iteratorINS7_10device_ptrIfEEEEfEEEEvT0_T1_ --------------------------
	.section	.nv.shared._ZN3cub18CUB_300001_SM_10006detail8for_each13static_kernelINS2_12policy_hub_t12policy_500_tElN6thrust24THRUST_300001_SM_1000_NS8cuda_cub6__fill7functorINS7_6detail15normal_iteratorINS7_10device_ptrIfEEEEfEEEEvT0_T1_,"aw",@nobits
	.sectionflags	@""
	.align	16
	.zero		1024


//--------------------- .nv.shared._ZN3cub18CUB_300001_SM_10006detail8for_each13static_kernelINS2_12policy_hub_t12policy_500_tEmN6thrust24THRUST_300001_SM_1000_NS8cuda_cub20__uninitialized_fill7functorINS7_10device_ptrIfEEfEEEEvT0_T1_ --------------------------
	.section	.nv.shared._ZN3cub18CUB_300001_SM_10006detail8for_each13static_kernelINS2_12policy_hub_t12policy_500_tEmN6thrust24THRUST_300001_SM_1000_NS8cuda_cub20__uninitialized_fill7functorINS7_10device_ptrIfEEfEEEEvT0_T1_,"aw",@nobits
	.sectionflags	@""
	.align	16
	.zero		1024


//--------------------- .nv.shared._ZN3cub18CUB_300001_SM_10006detail8for_each13static_kernelINS2_12policy_hub_t12policy_500_tEmN6thrust24THRUST_300001_SM_1000_NS8cuda_cub6__fill7functorINS7_6detail15normal_iteratorINS7_10device_ptrIfEEEEfEEEEvT0_T1_ --------------------------
	.section	.nv.shared._ZN3cub18CUB_300001_SM_10006detail8for_each13static_kernelINS2_12policy_hub_t12policy_500_tEmN6thrust24THRUST_300001_SM_1000_NS8cuda_cub6__fill7functorINS7_6detail15normal_iteratorINS7_10device_ptrIfEEEEfEEEEvT0_T1_,"aw",@nobits
	.sectionflags	@""
	.align	16
	.zero		1024


//--------------------- .nv.shared._ZN3cub18CUB_300001_SM_10006detail4scan23DeviceCompactInitKernelINS0_13ScanTileStateIiLb1EEEPlEEvT_iT0_ --------------------------
	.section	.nv.shared._ZN3cub18CUB_300001_SM_10006detail4scan23DeviceCompactInitKernelINS0_13ScanTileStateIiLb1EEEPlEEvT_iT0_,"aw",@nobits
	.sectionflags	@""
	.align	16
	.zero		1024


//--------------------- .nv.shared._ZN3cub18CUB_300001_SM_10006detail4scan23DeviceCompactInitKernelINS0_13ScanTileStateIiLb1EEEPiEEvT_iT0_ --------------------------
	.section	.nv.shared._ZN3cub18CUB_300001_SM_10006detail4scan23DeviceCompactInitKernelINS0_13ScanTileStateIiLb1EEEPiEEvT_iT0_,"aw",@nobits
	.sectionflags	@""
	.align	16
	.zero		1024


//--------------------- .nv.shared._ZN3cub18CUB_300001_SM_10006detail11EmptyKernelIvEEvv --------------------------
	.section	.nv.shared._ZN3cub18CUB_300001_SM_10006detail11EmptyKernelIvEEvv,"aw",@nobits
	.sectionflags	@""
	.align	16
	.zero		1024


//--------------------- .nv.shared._ZN6thrust24THRUST_300001_SM_1000_NS8cuda_cub4core6detail13_kernel_agentINS1_8__reduce11ReduceAgentIPN4cuda3std3__45tupleIJflEEESC_SB_lNS1_9__extrema9arg_max_fIflNS9_4lessIfEEEEEEJSC_SC_iSH_EEEvDpT0_ --------------------------
	.section	.nv.shared._ZN6thrust24THRUST_300001_SM_1000_NS8cuda_cub4core6detail13_kernel_agentINS1_8__reduce11ReduceAgentIPN4cuda3std3__45tupleIJflEEESC_SB_lNS1_9__extrema9arg_max_fIflNS9_4lessIfEEEEEEJSC_SC_iSH_EEEvDpT0_,"aw",@nobits
	.sectionflags	@""
	.align	16
	.zero		1024


//--------------------- .nv.shared._ZN6thrust24THRUST_300001_SM_1000_NS8cuda_cub4core6detail13_kernel_agentINS1_8__reduce11ReduceAgentINS0_12zip_iteratorIN4cuda3std3__45tupleIJNS0_6detail15normal_iteratorINS0_10device_ptrIfEEEENS0_17counting_iteratorIlNS0_11use_defaultESI_SI_EEEEEEEPNSB_IJflEEESM_lNS1_9__extrema9arg_max_fIflNSA_4lessIfEEEEEEJSL_SN_lN3cub18CUB_300001_SM_100013GridEvenShareIlEENSV_9GridQueueIyEESS_EEEvDpT0_ --------------------------
	.section	.nv.shared._ZN6thrust24THRUST_300001_SM_1000_NS8cuda_cub4core6detail13_kernel_agentINS1_8__reduce11ReduceAgentINS0_12zip_iteratorIN4cuda3std3__45tupleIJNS0_6detail15normal_iteratorINS0_10device_ptrIfEEEENS0_17counting_iteratorIlNS0_11use_defaultESI_SI_EEEEEEEPNSB_IJflEEESM_lNS1_9__extrema9arg_max_fIflNSA_4lessIfEEEEEEJSL_SN_lN3cub18CUB_300001_SM_100013GridEvenShareIlEENSV_9GridQueueIyEESS_EEEvDpT0_,"aw",@nobits
	.sectionflags	@""
	.align	16
	.zero		1024


//--------------------- .nv.shared._ZN6thrust24THRUST_300001_SM_1000_NS8cuda_cub4core6detail13_kernel_agentINS1_8__reduce11ReduceAgentINS0_12zip_iteratorIN4cuda3std3__45tupleIJNS0_6detail15normal_iteratorINS0_10device_ptrIfEEEENS0_17counting_iteratorIlNS0_11use_defaultESI_SI_EEEEEEEPNSB_IJflEEESM_lNS1_9__extrema9arg_max_fIflNSA_4lessIfEEEEEEJSL_SN_lSS_EEEvDpT0_ --------------------------
	.section	.nv.shared._ZN6thrust24THRUST_300001_SM_1000_NS8cuda_cub4core6detail13_kernel_agentINS1_8__reduce11ReduceAgentINS0_12zip_iteratorIN4cuda3std3__45tupleIJNS0_6detail15normal_iteratorINS0_10device_ptrIfEEEENS0_17counting_iteratorIlNS0_11use_defaultESI_SI_EEEEEEEPNSB_IJflEEESM_lNS1_9__extrema9arg_max_fIflNSA_4lessIfEEEEEEJSL_SN_lSS_EEEvDpT0_,"aw",@nobits
	.sectionflags	@""
	.align	16
	.zero		1024


//--------------------- .nv.shared._ZN6thrust24THRUST_300001_SM_1000_NS8cuda_cub4core6detail13_kernel_agentINS1_8__reduce11ReduceAgentIPN4cuda3std3__45tupleIJflEEESC_SB_iNS1_9__extrema9arg_max_fIflNS9_4lessIfEEEEEEJSC_SC_iSH_EEEvDpT0_ --------------------------
	.section	.nv.shared._ZN6thrust24THRUST_300001_SM_1000_NS8cuda_cub4core6detail13_kernel_agentINS1_8__reduce11ReduceAgentIPN4cuda3std3__45tupleIJflEEESC_SB_iNS1_9__extrema9arg_max_fIflNS9_4lessIfEEEEEEJSC_SC_iSH_EEEvDpT0_,"aw",@nobits
	.sectionflags	@""
	.align	16
	.zero		1024


//--------------------- .nv.shared._ZN6thrust24THRUST_300001_SM_1000_NS8cuda_cub4core6detail13_kernel_agentINS1_8__reduce11ReduceAgentINS0_12zip_iteratorIN4cuda3std3__45tupleIJNS0_6detail15normal_iteratorINS0_10device_ptrIfEEEENS0_17counting_iteratorIlNS0_11use_defaultESI_SI_EEEEEEEPNSB_IJflEEESM_iNS1_9__extrema9arg_max_fIflNSA_4lessIfEEEEEEJSL_SN_iN3cub18CUB_300001_SM_100013GridEvenShareIiEENSV_9GridQueueIjEESS_EEEvDpT0_ --------------------------
	.section	.nv.shared._ZN6thrust24THRUST_300001_SM_1000_NS8cuda_cub4core6detail13_kernel_agentINS1_8__reduce11ReduceAgentINS0_12zip_iteratorIN4cuda3std3__45tupleIJNS0_6detail15normal_iteratorINS0_10device_ptrIfEEEENS0_17counting_iteratorIlNS0_11use_defaultESI_SI_EEEEEEEPNSB_IJflEEESM_iNS1_9__extrema9arg_max_fIflNSA_4lessIfEEEEEEJSL_SN_iN3cub18CUB_300001_SM_100013GridEvenShareIiEENSV_9GridQueueIjEESS_EEEvDpT0_,"aw",@nobits
	.sectionflags	@""
	.align	16
	.zero		1024


//--------------------- .nv.shared._ZN6thrust24THRUST_300001_SM_1000_NS8cuda_cub4core6detail13_kernel_agentINS1_8__reduce11ReduceAgentINS0_12zip_iteratorIN4cuda3std3__45tupleIJNS0_6detail15normal_iteratorINS0_10device_ptrIfEEEENS0_17counting_iteratorIlNS0_11use_defaultESI_SI_EEEEEEEPNSB_IJflEEESM_iNS1_9__extrema9arg_max_fIflNSA_4lessIfEEEEEEJSL_SN_iSS_EEEvDpT0_ --------------------------
	.section	.nv.shared._ZN6thrust24THRUST_300001_SM_1000_NS8cuda_cub4core6detail13_kernel_agentINS1_8__reduce11ReduceAgentINS0_12zip_iteratorIN4cuda3std3__45tupleIJNS0_6detail15normal_iteratorINS0_10device_ptrIfEEEENS0_17counting_iteratorIlNS0_11use_defaultESI_SI_EEEEEEEPNSB_IJflEEESM_iNS1_9__extrema9arg_max_fIflNSA_4lessIfEEEEEEJSL_SN_iSS_EEEvDpT0_,"aw",@nobits
	.sectionflags	@""
	.align	16
	.zero		1024


//--------------------- .nv.shared._ZN6thrust24THRUST_300001_SM_1000_NS8cuda_cub4core6detail13_kernel_agentINS1_8__reduce11ReduceAgentIPN4cuda3std3__45tupleIJNSA_IJflEEESB_EEESD_SC_lNS1_9__extrema12arg_minmax_fIflNS9_4lessIfEEEEEEJSD_SD_iSI_EEEvDpT0_ --------------------------
	.section	.nv.shared._ZN6thrust24THRUST_300001_SM_1000_NS8cuda_cub4core6detail13_kernel_agentINS1_8__reduce11ReduceAgentIPN4cuda3std3__45tupleIJNSA_IJflEEESB_EEESD_SC_lNS1_9__extrema12arg_minmax_fIflNS9_4lessIfEEEEEEJSD_SD_iSI_EEEvDpT0_,"aw",@nobits
	.sectionflags	@""
	.align	16
	.zero		1024


//--------------------- .nv.shared._ZN6thrust24THRUST_300001_SM_1000_NS8cuda_cub4core6detail13_kernel_agentINS1_8__reduce10DrainAgentIlEEJN3cub18CUB_300001_SM_10009GridQueueIyEElEEEvDpT0_ --------------------------
	.section	.nv.shared._ZN6thrust24THRUST_300001_SM_1000_NS8cuda_cub4core6detail13_kernel_agentINS1_8__reduce10DrainAgentIlEEJN3cub18CUB_300001_SM_10009GridQueueIyEElEEEvDpT0_,"aw",@nobits
	.sectionflags	@""
	.align	16
	.zero		1024


//--------------------- .nv.shared._ZN6thrust24THRUST_300001_SM_1000_NS8cuda_cub4core6detail13_kernel_agentINS1_8__reduce11ReduceAgentINS0_18transform_iteratorINS1_9__extrema12arg_minmax_fIflN4cuda3std3__44lessIfEEE15duplicate_tupleENS0_12zip_iteratorINSC_5tupleIJNS0_6detail15normal_iteratorINS0_10device_ptrIfEEEENS0_17counting_iteratorIlNS0_11use_defaultESP_SP_EEEEEEENSI_IJNSI_IJflEEEST_EEESU_EEPSU_SU_lSF_EEJSV_SW_lN3cub18CUB_300001_SM_100013GridEvenShareIlEENSZ_9GridQueueIyEESF_EEEvDpT0_ --------------------------
	.section	.nv.shared._ZN6thrust24THRUST_300001_SM_1000_NS8cuda_cub4core6detail13_kernel_agentINS1_8__reduce11ReduceAgentINS0_18transform_iteratorINS1_9__extrema12arg_minmax_fIflN4cuda3std3__44lessIfEEE15duplicate_tupleENS0_12zip_iteratorINSC_5tupleIJNS0_6detail15normal_iteratorINS0_10device_ptrIfEEEENS0_17counting_iteratorIlNS0_11use_defaultESP_SP_EEEEEEENSI_IJNSI_IJflEEEST_EEESU_EEPSU_SU_lSF_EEJSV_SW_lN3cub18CUB_300001_SM_100013GridEvenShareIlEENSZ_9GridQueueIyEESF_EEEvDpT0_,"aw",@nobits
	.sectionflags	@""
	.align	16
	.zero		1024


//--------------------- .nv.shared._ZN6thrust24THRUST_300001_SM_1000_NS8cuda_cub4core6detail13_kernel_agentINS1_8__reduce11ReduceAgentINS0_18transform_iteratorINS1_9__extrema12arg_minmax_fIflN4cuda3std3__44lessIfEEE15duplicate_tupleENS0_12zip_iteratorINSC_5tupleIJNS0_6detail15normal_iteratorINS0_10device_ptrIfEEEENS0_17counting_iteratorIlNS0_11use_defaultESP_SP_EEEEEEENSI_IJNSI_IJflEEEST_EEESU_EEPSU_SU_lSF_EEJSV_SW_lSF_EEEvDpT0_ --------------------------
	.section	.nv.shared._ZN6thrust24THRUST_300001_SM_1000_NS8cuda_cub4core6detail13_kernel_agentINS1_8__reduce11ReduceAgentINS0_18transform_iteratorINS1_9__extrema12arg_minmax_fIflN4cuda3std3__44lessIfEEE15duplicate_tupleENS0_12zip_iteratorINSC_5tupleIJNS0_6detail15normal_iteratorINS0_10device_ptrIfEEEENS0_17counting_iteratorIlNS0_11use_defaultESP_SP_EEEEEEENSI_IJNSI_IJflEEEST_EEESU_EEPSU_SU_lSF_EEJSV_SW_lSF_EEEvDpT0_,"aw",@nobits
	.sectionflags	@""
	.align	16
	.zero		1024


//--------------------- .nv.shared._ZN6thrust24THRUST_300001_SM_1000_NS8cuda_cub4core6detail13_kernel_agentINS1_8__reduce11ReduceAgentIPN4cuda3std3__45tupleIJNSA_IJflEEESB_EEESD_SC_iNS1_9__extrema12arg_minmax_fIflNS9_4lessIfEEEEEEJSD_SD_iSI_EEEvDpT0_ --------------------------
	.section	.nv.shared._ZN6thrust24THRUST_300001_SM_1000_NS8cuda_cub4core6detail13_kernel_agentINS1_8__reduce11ReduceAgentIPN4cuda3std3__45tupleIJNSA_IJflEEESB_EEESD_SC_iNS1_9__extrema12arg_minmax_fIflNS9_4lessIfEEEEEEJSD_SD_iSI_EEEvDpT0_,"aw",@nobits
	.sectionflags	@""
	.align	16
	.zero		1024


//--------------------- .nv.shared._ZN6thrust24THRUST_300001_SM_1000_NS8cuda_cub4core6detail13_kernel_agentINS1_8__reduce10DrainAgentIiEEJN3cub18CUB_300001_SM_10009GridQueueIjEEiEEEvDpT0_ --------------------------
	.section	.nv.shared._ZN6thrust24THRUST_300001_SM_1000_NS8cuda_cub4core6detail13_kernel_agentINS1_8__reduce10DrainAgentIiEEJN3cub18CUB_300001_SM_10009GridQueueIjEEiEEEvDpT0_,"aw",@nobits
	.sectionflags	@""
	.align	16
	.zero		1024


//--------------------- .nv.shared._ZN6thrust24THRUST_300001_SM_1000_NS8cuda_cub4core6detail13_kernel_agentINS1_8__reduce11ReduceAgentINS0_18transform_iteratorINS1_9__extrema12arg_minmax_fIflN4cuda3std3__44lessIfEEE15duplicate_tupleENS0_12zip_iteratorINSC_5tupleIJNS0_6detail15normal_iteratorINS0_10device_ptrIfEEEENS0_17counting_iteratorIlNS0_11use_defaultESP_SP_EEEEEEENSI_IJNSI_IJflEEEST_EEESU_EEPSU_SU_iSF_EEJSV_SW_iN3cub18CUB_300001_SM_100013GridEvenShareIiEENSZ_9GridQueueIjEESF_EEEvDpT0_ --------------------------
	.section	.nv.shared._ZN6thrust24THRUST_300001_SM_1000_NS8cuda_cub4core6detail13_kernel_agentINS1_8__reduce11ReduceAgentINS0_18transform_iteratorINS1_9__extrema12arg_minmax_fIflN4cuda3std3__44lessIfEEE15duplicate_tupleENS0_12zip_iteratorINSC_5tupleIJNS0_6detail15normal_iteratorINS0_10device_ptrIfEEEENS0_17counting_iteratorIlNS0_11use_defaultESP_SP_EEEEEEENSI_IJNSI_IJflEEEST_EEESU_EEPSU_SU_iSF_EEJSV_SW_iN3cub18CUB_300001_SM_100013GridEvenShareIiEENSZ_9GridQueueIjEESF_EEEvDpT0_,"aw",@nobits
	.sectionflags	@""
	.align	16
	.zero		1024


//--------------------- .nv.shared._ZN6thrust24THRUST_300001_SM_1000_NS8cuda_cub4core6detail13_kernel_agentINS1_8__reduce11ReduceAgentINS0_18transform_iteratorINS1_9__extrema12arg_minmax_fIflN4cuda3std3__44lessIfEEE15duplicate_tupleENS0_12zip_iteratorINSC_5tupleIJNS0_6detail15normal_iteratorINS0_10device_ptrIfEEEENS0_17counting_iteratorIlNS0_11use_defaultESP_SP_EEEEEEENSI_IJNSI_IJflEEEST_EEESU_EEPSU_SU_iSF_EEJSV_SW_iSF_EEEvDpT0_ --------------------------
	.section	.nv.shared._ZN6thrust24THRUST_300001_SM_1000_NS8cuda_cub4core6detail13_kernel_agentINS1_8__reduce11ReduceAgentINS0_18transform_iteratorINS1_9__extrema12arg_minmax_fIflN4cuda3std3__44lessIfEEE15duplicate_tupleENS0_12zip_iteratorINSC_5tupleIJNS0_6detail15normal_iteratorINS0_10device_ptrIfEEEENS0_17counting_iteratorIlNS0_11use_defaultESP_SP_EEEEEEENSI_IJNSI_IJflEEEST_EEESU_EEPSU_SU_iSF_EEJSV_SW_iSF_EEEvDpT0_,"aw",@nobits
	.sectionflags	@""
	.align	16
	.zero		1024


//--------------------- .nv.shared._Z14kernelCalcDistPfS_S_S_S_Pii --------------------------
	.section	.nv.shared._Z14kernelCalcDistPfS_S_S_S_Pii,"aw",@nobits
	.sectionflags	@""
	.align	16
.nv.shared._Z14kernelCalcDistPfS_S_S_S_Pii:
	.zero		1040


//--------------------- .nv.shared._Z12kernelIsLeftPfS_S_S_Pii --------------------------
	.section	.nv.shared._Z12kernelIsLeftPfS_S_S_Pii,"aw",@nobits
	.sectionflags	@""
	.align	16
.nv.shared._Z12kernelIsLeftPfS_S_S_Pii:
	.zero		1040


//--------------------- .nv.constant0._ZN3cub18CUB_300001_SM_10006detail6select23DeviceSelectSweepKernelINS2_10policy_hubIN4cuda3std3__45tupleIJffiEEENS0_8NullTypeElLb0ELNS0_10SelectImplE2EE10Policy1000EPS9_PSA_N6thrust24THRUST_300001_SM_1000_NS12zip_iteratorINS8_IJNSH_6detail15normal_iteratorINSH_10device_ptrIfEEEESN_NSK_INSL_IiEEEEEEEEEPlNS0_13ScanTileStateIiLb1EEE17is_interior_tupleSA_iNS2_19streaming_context_tIlLb1EEELSB_2EEEvT0_T1_T2_T3_T4_T5_T6_T7_iT8_NS1_7vsmem_tE --------------------------
	.section	.nv.constant0._ZN3cub18CUB_300001_SM_10006detail6select23DeviceSelectSweepKernelINS2_10policy_hubIN4cuda3std3__45tupleIJffiEEENS0_8NullTypeElLb0ELNS0_10SelectImplE2EE10Policy1000EPS9_PSA_N6thrust24THRUST_300001_SM_1000_NS12zip_iteratorINS8_IJNSH_6detail15normal_iteratorINSH_10device_ptrIfEEEESN_NSK_INSL_IiEEEEEEEEEPlNS0_13ScanTileStateIiLb1EEE17is_interior_tupleSA_iNS2_19streaming_context_tIlLb1EEELSB_2EEEvT0_T1_T2_T3_T4_T5_T6_T7_iT8_NS1_7vsmem_tE,"a",@progbits
	.sectionflags	@""
	.align	4
.nv.constant0._ZN3cub18CUB_300001_SM_10006detail6select23DeviceSelectSweepKernelINS2_10policy_hubIN4cuda3std3__45tupleIJffiEEENS0_8NullTypeElLb0ELNS0_10SelectImplE2EE10Policy1000EPS9_PSA_N6thrust24THRUST_300001_SM_1000_NS12zip_iteratorINS8_IJNSH_6detail15normal_iteratorINSH_10device_ptrIfEEEESN_NSK_INSL_IiEEEEEEEEEPlNS0_13ScanTileStateIiLb1EEE17is_interior_tupleSA_iNS2_19streaming_context_tIlLb1EEELSB_2EEEvT0_T1_T2_T3_T4_T5_T6_T7_iT8_NS1_7vsmem_tE:
	.zero		1016


//--------------------- .nv.constant0._ZN3cub18CUB_300001_SM_10006detail6select23DeviceSelectSweepKernelINS2_10policy_hubIN4cuda3std3__45tupleIJffiEEENS0_8NullTypeEiLb0ELNS0_10SelectImplE2EE10Policy1000EPS9_PSA_N6thrust24THRUST_300001_SM_1000_NS12zip_iteratorINS8_IJNSH_6detail15normal_iteratorINSH_10device_ptrIfEEEESN_NSK_INSL_IiEEEEEEEEEPiNS0_13ScanTileStateIiLb1EEE17is_interior_tupleSA_iNS2_19streaming_context_tIiLb0EEELSB_2EEEvT0_T1_T2_T3_T4_T5_T6_T7_iT8_NS1_7vsmem_tE --------------------------
	.section	.nv.constant0._ZN3cub18CUB_300001_SM_10006detail6select23DeviceSelectSweepKernelINS2_10policy_hubIN4cuda3std3__45tupleIJffiEEENS0_8NullTypeEiLb0ELNS0_10SelectImplE2EE10Policy1000EPS9_PSA_N6thrust24THRUST_300001_SM_1000_NS12zip_iteratorINS8_IJNSH_6detail15normal_iteratorINSH_10device_ptrIfEEEESN_NSK_INSL_IiEEEEEEEEEPiNS0_13ScanTileStateIiLb1EEE17is_interior_tupleSA_iNS2_19streaming_context_tIiLb0EEELSB_2EEEvT0_T1_T2_T3_T4_T5_T6_T7_iT8_NS1_7vsmem_tE,"a",@progbits
	.sectionflags	@""
	.align	4
.nv.constant0._ZN3cub18CUB_300001_SM_10006detail6select23DeviceSelectSweepKernelINS2_10policy_hubIN4cuda3std3__45tupleIJffiEEENS0_8NullTypeEiLb0ELNS0_10SelectImplE2EE10Policy1000EPS9_PSA_N6thrust24THRUST_300001_SM_1000_NS12zip_iteratorINS8_IJNSH_6detail15normal_iteratorINSH_10device_ptrIfEEEESN_NSK_INSL_IiEEEEEEEEEPiNS0_13ScanTileStateIiLb1EEE17is_interior_tupleSA_iNS2_19streaming_context_tIiLb0EEELSB_2EEEvT0_T1_T2_T3_T4_T5_T6_T7_iT8_NS1_7vsmem_tE:
	.zero		976


//--------------------- .nv.constant0._ZN3cub18CUB_300001_SM_10006detail8for_each13static_kernelINS2_12policy_hub_t12policy_500_tElN6thrust24THRUST_300001_SM_1000_NS8cuda_cub20__uninitialized_copy7functorINS7_12zip_iteratorIN4cuda3std3__45tupleIJNS7_6detail15normal_iteratorINS7_10device_ptrIfEEEESK_NSH_INSI_IiEEEEEEEEENSH_INS7_7pointerINSF_IJffiEEENS8_3tagENS7_11use_defaultESS_EEEEEEEEvT0_T1_ --------------------------
	.section	.nv.constant0._ZN3cub18CUB_300001_SM_10006detail8for_each13static_kernelINS2_12policy_hub_t12policy_500_tElN6thrust24THRUST_300001_SM_1000_NS8cuda_cub20__uninitialized_copy7functorINS7_12zip_iteratorIN4cuda3std3__45tupleIJNS7_6detail15normal_iteratorINS7_10device_ptrIfEEEESK_NSH_INSI_IiEEEEEEEEENSH_INS7_7pointerINSF_IJffiEEENS8_3tagENS7_11use_defaultESS_EEEEEEEEvT0_T1_,"a",@progbits
	.sectionflags	@""
	.align	4
.nv.constant0._ZN3cub18CUB_300001_SM_10006detail8for_each13static_kernelINS2_12policy_hub_t12policy_500_tElN6thrust24THRUST_300001_SM_1000_NS8cuda_cub20__uninitialized_copy7functorINS7_12zip_iteratorIN4cuda3std3__45tupleIJNS7_6detail15normal_iteratorINS7_10device_ptrIfEEEESK_NSH_INSI_IiEEEEEEEEENSH_INS7_7pointerINSF_IJffiEEENS8_3tagENS7_11use_defaultESS_EEEEEEEEvT0_T1_:
	.zero		936


//--------------------- .nv.constant0._ZN3cub18CUB_300001_SM_10006detail8for_each13static_kernelINS2_12policy_hub_t12policy_500_tElN6thrust24THRUST_300001_SM_1000_NS8cuda_cub6__fill7functorINS7_6detail15normal_iteratorINS7_10device_ptrIiEEEEiEEEEvT0_T1_ --------------------------
	.section	.nv.constant0._ZN3cub18CUB_300001_SM_10006detail8for_each13static_kernelINS2_12policy_hub_t12policy_500_tElN6thrust24THRUST_300001_SM_1000_NS8cuda_cub6__fill7functorINS7_6detail15normal_iteratorINS7_10device_ptrIiEEEEiEEEEvT0_T1_,"a",@progbits
	.sectionflags	@""
	.align	4
.nv.constant0._ZN3cub18CUB_300001_SM_10006detail8for_each13static_kernelINS2_12policy_hub_t12policy_500_tElN6thrust24THRUST_300001_SM_1000_NS8cuda_cub6__fill7functorINS7_6detail15normal_iteratorINS7_10device_ptrIiEEEEiEEEEvT0_T1_:
	.zero		920


//--------------------- .nv.constant0._ZN3cub18CUB_300001_SM_10006detail8for_each13static_kernelINS2_12policy_hub_t12policy_500_tEmN6thrust24THRUST_300001_SM_1000_NS8cuda_cub20__uninitialized_fill7functorINS7_10device_ptrIiEEiEEEEvT0_T1_ --------------------------
	.section	.nv.constant0._ZN3cub18CUB_300001_SM_10006detail8for_each13static_kernelINS2_12policy_hub_t12policy_500_tEmN6thrust24THRUST_300001_SM_1000_NS8cuda_cub20__uninitialized_fill7functorINS7_10device_ptrIiEEiEEEEvT0_T1_,"a",@progbits
	.sectionflags	@""
	.align	4
.nv.constant0._ZN3cub18CUB_300001_SM_10006detail8for_each13static_kernelINS2_12policy_hub_t12policy_500_tEmN6thrust24THRUST_300001_SM_1000_NS8cuda_cub20__uninitialized_fill7functorINS7_10device_ptrIiEEiEEEEvT0_T1_:
	.zero		920


//--------------------- .nv.constant0._ZN3cub18CUB_300001_SM_10006detail8for_each13static_kernelINS2_12policy_hub_t12policy_500_tEmN6thrust24THRUST_300001_SM_1000_NS8cuda_cub6__fill7functorINS7_6detail15normal_iteratorINS7_10device_ptrIiEEEEiEEEEvT0_T1_ --------------------------
	.section	.nv.constant0._ZN3cub18CUB_300001_SM_10006detail8for_each13static_kernelINS2_12policy_hub_t12policy_500_tEmN6thrust24THRUST_300001_SM_1000_NS8cuda_cub6__fill7functorINS7_6detail15normal_iteratorINS7_10device_ptrIiEEEEiEEEEvT0_T1_,"a",@progbits
	.sectionflags	@""
	.align	4
.nv.constant0._ZN3cub18CUB_300001_SM_10006detail8for_each13static_kernelINS2_12policy_hub_t12policy_500_tEmN6thrust24THRUST_300001_SM_1000_NS8cuda_cub6__fill7functorINS7_6detail15normal_iteratorINS7_10device_ptrIiEEEEiEEEEvT0_T1_:
	.zero		920


//--------------------- .nv.constant0._ZN3cub18CUB_300001_SM_10006detail8for_each13static_kernelINS2_12policy_hub_t12policy_500_tElN6thrust24THRUST_300001_SM_1000_NS8cuda_cub6__fill7functorINS7_6detail15normal_iteratorINS7_10device_ptrIfEEEEfEEEEvT0_T1_ --------------------------
	.section	.nv.constant0._ZN3cub18CUB_300001_SM_10006detail8for_each13static_kernelINS2_12policy_hub_t12policy_500_tElN6thrust24THRUST_300001_SM_1000_NS8cuda_cub6__fill7functorINS7_6detail15normal_iteratorINS7_10device_ptrIfEEEEfEEEEvT0_T1_,"a",@progbits
	.sectionflags	@""
	.align	4
.nv.constant0._ZN3cub18CUB_300001_SM_10006detail8for_each13static_kernelINS2_12policy_hub_t12policy_500_tElN6thrust24THRUST_300001_SM_1000_NS8cuda_cub6__fill7functorINS7_6detail15normal_iteratorINS7_10device_ptrIfEEEEfEEEEvT0_T1_:
	.zero		920


//--------------------- .nv.constant0._ZN3cub18CUB_300001_SM_10006detail8for_each13static_kernelINS2_12policy_hub_t12policy_500_tEmN6thrust24THRUST_300001_SM_1000_NS8cuda_cub20__uninitialized_fill7functorINS7_10device_ptrIfEEfEEEEvT0_T1_ --------------------------
	.section	.nv.constant0._ZN3cub18CUB_300001_SM_10006detail8for_each13static_kernelINS2_12policy_hub_t12policy_500_tEmN6thrust24THRUST_300001_SM_1000_NS8cuda_cub20__uninitialized_fill7functorINS7_10device_ptrIfEEfEEEEvT0_T1_,"a",@progbits
	.sectionflags	@""
	.align	4
.nv.constant0._ZN3cub18CUB_300001_SM_10006detail8for_each13static_kernelINS2_12policy_hub_t12policy_500_tEmN6thrust24THRUST_300001_SM_1000_NS8cuda_cub20__uninitialized_fill7functorINS7_10device_ptrIfEEfEEEEvT0_T1_:
	.zero		920


//--------------------- .nv.constant0._ZN3cub18CUB_300001_SM_10006detail8for_each13static_kernelINS2_12policy_hub_t12policy_500_tEmN6thrust24THRUST_300001_SM_1000_NS8cuda_cub6__fill7functorINS7_6detail15normal_iteratorINS7_10device_ptrIfEEEEfEEEEvT0_T1_ --------------------------
	.section	.nv.constant0._ZN3cub18CUB_300001_SM_10006detail8for_each13static_kernelINS2_12policy_hub_t12policy_500_tEmN6thrust24THRUST_300001_SM_1000_NS8cuda_cub6__fill7functorINS7_6detail15normal_iteratorINS7_10device_ptrIfEEEEfEEEEvT0_T1_,"a",@progbits
	.sectionflags	@""
	.align	4
.nv.constant0._ZN3cub18CUB_300001_SM_10006detail8for_each13static_kernelINS2_12policy_hub_t12policy_500_tEmN6thrust24THRUST_300001_SM_1000_NS8cuda_cub6__fill7functorINS7_6detail15normal_iteratorINS7_10device_ptrIfEEEEfEEEEvT0_T1_:
	.zero		920


//--------------------- .nv.constant0._ZN3cub18CUB_300001_SM_10006detail4scan23DeviceCompactInitKernelINS0_13ScanTileStateIiLb1EEEPlEEvT_iT0_ --------------------------
	.section	.nv.constant0._ZN3cub18CUB_300001_SM_10006detail4scan23DeviceCompactInitKernelINS0_13ScanTileStateIiLb1EEEPlEEvT_iT0_,"a",@progbits
	.sectionflags	@""
	.align	4
.nv.constant0._ZN3cub18CUB_300001_SM_10006detail4scan23DeviceCompactInitKernelINS0_13ScanTileStateIiLb1EEEPlEEvT_iT0_:
	.zero		920


//--------------------- .nv.constant0._ZN3cub18CUB_300001_SM_10006detail4scan23DeviceCompactInitKernelINS0_13ScanTileStateIiLb1EEEPiEEvT_iT0_ --------------------------
	.section	.nv.constant0._ZN3cub18CUB_300001_SM_10006detail4scan23DeviceCompactInitKernelINS0_13ScanTileStateIiLb1EEEPiEEvT_iT0_,"a",@progbits
	.sectionflags	@""
	.align	4
.nv.constant0._ZN3cub18CUB_300001_SM_10006detail4scan23DeviceCompactInitKernelINS0_13ScanTileStateIiLb1EEEPiEEvT_iT0_:
	.zero		920


//--------------------- .nv.constant0._ZN3cub18CUB_300001_SM_10006detail11EmptyKernelIvEEvv --------------------------
	.section	.nv.constant0._ZN3cub18CUB_300001_SM_10006detail11EmptyKernelIvEEvv,"a",@progbits
	.sectionflags	@""
	.align	4
.nv.constant0._ZN3cub18CUB_300001_SM_10006detail11EmptyKernelIvEEvv:
	.zero		896


//--------------------- .nv.constant0._ZN6thrust24THRUST_300001_SM_1000_NS8cuda_cub4core6detail13_kernel_agentINS1_8__reduce11ReduceAgentIPN4cuda3std3__45tupleIJflEEESC_SB_lNS1_9__extrema9arg_max_fIflNS9_4lessIfEEEEEEJSC_SC_iSH_EEEvDpT0_ --------------------------
	.section	.nv.constant0._ZN6thrust24THRUST_300001_SM_1000_NS8cuda_cub4core6detail13_kernel_agentINS1_8__reduce11ReduceAgentIPN4cuda3std3__45tupleIJflEEESC_SB_lNS1_9__extrema9arg_max_fIflNS9_4lessIfEEEEEEJSC_SC_iSH_EEEvDpT0_,"a",@progbits
	.sectionflags	@""
	.align	4
.nv.constant0._ZN6thrust24THRUST_300001_SM_1000_NS8cuda_cub4core6detail13_kernel_agentINS1_8__reduce11ReduceAgentIPN4cuda3std3__45tupleIJflEEESC_SB_lNS1_9__extrema9arg_max_fIflNS9_4lessIfEEEEEEJSC_SC_iSH_EEEvDpT0_:
	.zero		917


//--------------------- .nv.constant0._ZN6thrust24THRUST_300001_SM_1000_NS8cuda_cub4core6detail13_kernel_agentINS1_8__reduce11ReduceAgentINS0_12zip_iteratorIN4cuda3std3__45tupleIJNS0_6detail15normal_iteratorINS0_10device_ptrIfEEEENS0_17counting_iteratorIlNS0_11use_defaultESI_SI_EEEEEEEPNSB_IJflEEESM_lNS1_9__extrema9arg_max_fIflNSA_4lessIfEEEEEEJSL_SN_lN3cub18CUB_300001_SM_100013GridEvenShareIlEENSV_9GridQueueIyEESS_EEEvDpT0_ --------------------------
	.section	.nv.constant0._ZN6thrust24THRUST_300001_SM_1000_NS8cuda_cub4core6detail13_kernel_agentINS1_8__reduce11ReduceAgentINS0_12zip_iteratorIN4cuda3std3__45tupleIJNS0_6detail15normal_iteratorINS0_10device_ptrIfEEEENS0_17counting_iteratorIlNS0_11use_defaultESI_SI_EEEEEEEPNSB_IJflEEESM_lNS1_9__extrema9arg_max_fIflNSA_4lessIfEEEEEEJSL_SN_lN3cub18CUB_300001_SM_100013GridEvenShareIlEENSV_9GridQueueIyEESS_EEEvDpT0_,"a",@progbits
	.sectionflags	@""
	.align	4
.nv.constant0._ZN6thrust24THRUST_300001_SM_1000_NS8cuda_cub4core6detail13_kernel_agentINS1_8__reduce11ReduceAgentINS0_12zip_iteratorIN4cuda3std3__45tupleIJNS0_6detail15normal_iteratorINS0_10device_ptrIfEEEENS0_17counting_iteratorIlNS0_11use_defaultESI_SI_EEEEEEEPNSB_IJflEEESM_lNS1_9__extrema9arg_max_fIflNSA_4lessIfEEEEEEJSL_SN_lN3cub18CUB_300001_SM_100013GridEvenShareIlEENSV_9GridQueueIyEESS_EEEvDpT0_:
	.zero		1009


//--------------------- .nv.constant0._ZN6thrust24THRUST_300001_SM_1000_NS8cuda_cub4core6detail13_kernel_agentINS1_8__reduce11ReduceAgentINS0_12zip_iteratorIN4cuda3std3__45tupleIJNS0_6detail15normal_iteratorINS0_10device_ptrIfEEEENS0_17counting_iteratorIlNS0_11use_defaultESI_SI_EEEEEEEPNSB_IJflEEESM_lNS1_9__extrema9arg_max_fIflNSA_4lessIfEEEEEEJSL_SN_lSS_EEEvDpT0_ --------------------------
	.section	.nv.constant0._ZN6thrust24THRUST_300001_SM_1000_NS8cuda_cub4core6detail13_kernel_agentINS1_8__reduce11ReduceAgentINS0_12zip_iteratorIN4cuda3std3__45tupleIJNS0_6detail15normal_iteratorINS0_10device_ptrIfEEEENS0_17counting_iteratorIlNS0_11use_defaultESI_SI_EEEEEEEPNSB_IJflEEESM_lNS1_9__extrema9arg_max_fIflNSA_4lessIfEEEEEEJSL_SN_lSS_EEEvDpT0_,"a",@progbits
	.sectionflags	@""
	.align	4
.nv.constant0._ZN6thrust24THRUST_300001_SM_1000_NS8cuda_cub4core6detail13_kernel_agentINS1_8__reduce11ReduceAgentINS0_12zip_iteratorIN4cuda3std3__45tupleIJNS0_6detail15normal_iteratorINS0_10device_ptrIfEEEENS0_17counting_iteratorIlNS0_11use_defaultESI_SI_EEEEEEEPNSB_IJflEEESM_lNS1_9__extrema9arg_max_fIflNSA_4lessIfEEEEEEJSL_SN_lSS_EEEvDpT0_:
	.zero		929


//--------------------- .nv.constant0._ZN6thrust24THRUST_300001_SM_1000_NS8cuda_cub4core6detail13_kernel_agentINS1_8__reduce11ReduceAgentIPN4cuda3std3__45tupleIJflEEESC_SB_iNS1_9__extrema9arg_max_fIflNS9_4lessIfEEEEEEJSC_SC_iSH_EEEvDpT0_ --------------------------
	.section	.nv.constant0._ZN6thrust24THRUST_300001_SM_1000_NS8cuda_cub4core6detail13_kernel_agentINS1_8__reduce11ReduceAgentIPN4cuda3std3__45tupleIJflEEESC_SB_iNS1_9__extrema9arg_max_fIflNS9_4lessIfEEEEEEJSC_SC_iSH_EEEvDpT0_,"a",@progbits
	.sectionflags	@""
	.align	4
.nv.constant0._ZN6thrust24THRUST_300001_SM_1000_NS8cuda_cub4core6detail13_kernel_agentINS1_8__reduce11ReduceAgentIPN4cuda3std3__45tupleIJflEEESC_SB_iNS1_9__extrema9arg_max_fIflNS9_4lessIfEEEEEEJSC_SC_iSH_EEEvDpT0_:
	.zero		917


//--------------------- .nv.constant0._ZN6thrust24THRUST_300001_SM_1000_NS8cuda_cub4core6detail13_kernel_agentINS1_8__reduce11ReduceAgentINS0_12zip_iteratorIN4cuda3std3__45tupleIJNS0_6detail15normal_iteratorINS0_10device_ptrIfEEEENS0_17counting_iteratorIlNS0_11use_defaultESI_SI_EEEEEEEPNSB_IJflEEESM_iNS1_9__extrema9arg_max_fIflNSA_4lessIfEEEEEEJSL_SN_iN3cub18CUB_300001_SM_100013GridEvenShareIiEENSV_9GridQueueIjEESS_EEEvDpT0_ --------------------------
	.section	.nv.constant0._ZN6thrust24THRUST_300001_SM_1000_NS8cuda_cub4core6detail13_kernel_agentINS1_8__reduce11ReduceAgentINS0_12zip_iteratorIN4cuda3std3__45tupleIJNS0_6detail15normal_iteratorINS0_10device_ptrIfEEEENS0_17counting_iteratorIlNS0_11use_defaultESI_SI_EEEEEEEPNSB_IJflEEESM_iNS1_9__extrema9arg_max_fIflNSA_4lessIfEEEEEEJSL_SN_iN3cub18CUB_300001_SM_100013GridEvenShareIiEENSV_9GridQueueIjEESS_EEEvDpT0_,"a",@progbits
	.sectionflags	@""
	.align	4
.nv.constant0._ZN6thrust24THRUST_300001_SM_1000_NS8cuda_cub4core6detail13_kernel_agentINS1_8__reduce11ReduceAgentINS0_12zip_iteratorIN4cuda3std3__45tupleIJNS0_6detail15normal_iteratorINS0_10device_ptrIfEEEENS0_17counting_iteratorIlNS0_11use_defaultESI_SI_EEEEEEEPNSB_IJflEEESM_iNS1_9__extrema9arg_max_fIflNSA_4lessIfEEEEEEJSL_SN_iN3cub18CUB_300001_SM_100013GridEvenShareIiEENSV_9GridQueueIjEESS_EEEvDpT0_:
	.zero		977


//--------------------- .nv.constant0._ZN6thrust24THRUST_300001_SM_1000_NS8cuda_cub4core6detail13_kernel_agentINS1_8__reduce11ReduceAgentINS0_12zip_iteratorIN4cuda3std3__45tupleIJNS0_6detail15normal_iteratorINS0_10device_ptrIfEEEENS0_17counting_iteratorIlNS0_11use_defaultESI_SI_EEEEEEEPNSB_IJflEEESM_iNS1_9__extrema9arg_max_fIflNSA_4lessIfEEEEEEJSL_SN_iSS_EEEvDpT0_ --------------------------
	.section	.nv.constant0._ZN6thrust24THRUST_300001_SM_1000_NS8cuda_cub4core6detail13_kernel_agentINS1_8__reduce11ReduceAgentINS0_12zip_iteratorIN4cuda3std3__45tupleIJNS0_6detail15normal_iteratorINS0_10device_ptrIfEEEENS0_17counting_iteratorIlNS0_11use_defaultESI_SI_EEEEEEEPNSB_IJflEEESM_iNS1_9__extrema9arg_max_fIflNSA_4lessIfEEEEEEJSL_SN_iSS_EEEvDpT0_,"a",@progbits
	.sectionflags	@""
	.align	4
.nv.constant0._ZN6thrust24THRUST_300001_SM_1000_NS8cuda_cub4core6detail13_kernel_agentINS1_8__reduce11ReduceAgentINS0_12zip_iteratorIN4cuda3std3__45tupleIJNS0_6detail15normal_iteratorINS0_10device_ptrIfEEEENS0_17counting_iteratorIlNS0_11use_defaultESI_SI_EEEEEEEPNSB_IJflEEESM_iNS1_9__extrema9arg_max_fIflNSA_4lessIfEEEEEEJSL_SN_iSS_EEEvDpT0_:
	.zero		925


//--------------------- .nv.constant0._ZN6thrust24THRUST_300001_SM_1000_NS8cuda_cub4core6detail13_kernel_agentINS1_8__reduce11ReduceAgentIPN4cuda3std3__45tupleIJNSA_IJflEEESB_EEESD_SC_lNS1_9__extrema12arg_minmax_fIflNS9_4lessIfEEEEEEJSD_SD_iSI_EEEvDpT0_ --------------------------
	.section	.nv.constant0._ZN6thrust24THRUST_300001_SM_1000_NS8cuda_cub4core6detail13_kernel_agentINS1_8__reduce11ReduceAgentIPN4cuda3std3__45tupleIJNSA_IJflEEESB_EEESD_SC_lNS1_9__extrema12arg_minmax_fIflNS9_4lessIfEEEEEEJSD_SD_iSI_EEEvDpT0_,"a",@progbits
	.sectionflags	@""
	.align	4
.nv.constant0._ZN6thrust24THRUST_300001_SM_1000_NS8cuda_cub4core6detail13_kernel_agentINS1_8__reduce11ReduceAgentIPN4cuda3std3__45tupleIJNSA_IJflEEESB_EEESD_SC_lNS1_9__extrema12arg_minmax_fIflNS9_4lessIfEEEEEEJSD_SD_iSI_EEEvDpT0_:
	.zero		917


//--------------------- .nv.constant0._ZN6thrust24THRUST_300001_SM_1000_NS8cuda_cub4core6detail13_kernel_agentINS1_8__reduce10DrainAgentIlEEJN3cub18CUB_300001_SM_10009GridQueueIyEElEEEvDpT0_ --------------------------
	.section	.nv.constant0._ZN6thrust24THRUST_300001_SM_1000_NS8cuda_cub4core6detail13_kernel_agentINS1_8__reduce10DrainAgentIlEEJN3cub18CUB_300001_SM_10009GridQueueIyEElEEEvDpT0_,"a",@progbits
	.sectionflags	@""
	.align	4
.nv.constant0._ZN6thrust24THRUST_300001_SM_1000_NS8cuda_cub4core6detail13_kernel_agentINS1_8__reduce10DrainAgentIlEEJN3cub18CUB_300001_SM_10009GridQueueIyEElEEEvDpT0_:
	.zero		912


//--------------------- .nv.constant0._ZN6thrust24THRUST_300001_SM_1000_NS8cuda_cub4core6detail13_kernel_agentINS1_8__reduce11ReduceAgentINS0_18transform_iteratorINS1_9__extrema12arg_minmax_fIflN4cuda3std3__44lessIfEEE15duplicate_tupleENS0_12zip_iteratorINSC_5tupleIJNS0_6detail15normal_iteratorINS0_10device_ptrIfEEEENS0_17counting_iteratorIlNS0_11use_defaultESP_SP_EEEEEEENSI_IJNSI_IJflEEEST_EEESU_EEPSU_SU_lSF_EEJSV_SW_lN3cub18CUB_300001_SM_100013GridEvenShareIlEENSZ_9GridQueueIyEESF_EEEvDpT0_ --------------------------
	.section	.nv.constant0._ZN6thrust24THRUST_300001_SM_1000_NS8cuda_cub4core6detail13_kernel_agentINS1_8__reduce11ReduceAgentINS0_18transform_iteratorINS1_9__extrema12arg_minmax_fIflN4cuda3std3__44lessIfEEE15duplicate_tupleENS0_12zip_iteratorINSC_5tupleIJNS0_6detail15normal_iteratorINS0_10device_ptrIfEEEENS0_17counting_iteratorIlNS0_11use_defaultESP_SP_EEEEEEENSI_IJNSI_IJflEEEST_EEESU_EEPSU_SU_lSF_EEJSV_SW_lN3cub18CUB_300001_SM_100013GridEvenShareIlEENSZ_9GridQueueIyEESF_EEEvDpT0_,"a",@progbits
	.sectionflags	@""
	.align	4
.nv.constant0._ZN6thrust24THRUST_300001_SM_1000_NS8cuda_cub4core6detail13_kernel_agentINS1_8__reduce11ReduceAgentINS0_18transform_iteratorINS1_9__extrema12arg_minmax_fIflN4cuda3std3__44lessIfEEE15duplicate_tupleENS0_12zip_iteratorINSC_5tupleIJNS0_6detail15normal_iteratorINS0_10device_ptrIfEEEENS0_17counting_iteratorIlNS0_11use_defaultESP_SP_EEEEEEENSI_IJNSI_IJflEEEST_EEESU_EEPSU_SU_lSF_EEJSV_SW_lN3cub18CUB_300001_SM_100013GridEvenShareIlEENSZ_9GridQueueIyEESF_EEEvDpT0_:
	.zero		1017


//--------------------- .nv.constant0._ZN6thrust24THRUST_300001_SM_1000_NS8cuda_cub4core6detail13_kernel_agentINS1_8__reduce11ReduceAgentINS0_18transform_iteratorINS1_9__extrema12arg_minmax_fIflN4cuda3std3__44lessIfEEE15duplicate_tupleENS0_12zip_iteratorINSC_5tupleIJNS0_6detail15normal_iteratorINS0_10device_ptrIfEEEENS0_17counting_iteratorIlNS0_11use_defaultESP_SP_EEEEEEENSI_IJNSI_IJflEEEST_EEESU_EEPSU_SU_lSF_EEJSV_SW_lSF_EEEvDpT0_ --------------------------
	.section	.nv.constant0._ZN6thrust24THRUST_300001_SM_1000_NS8cuda_cub4core6detail13_kernel_agentINS1_8__reduce11ReduceAgentINS0_18transform_iteratorINS1_9__extrema12arg_minmax_fIflN4cuda3std3__44lessIfEEE15duplicate_tupleENS0_12zip_iteratorINSC_5tupleIJNS0_6detail15normal_iteratorINS0_10device_ptrIfEEEENS0_17counting_iteratorIlNS0_11use_defaultESP_SP_EEEEEEENSI_IJNSI_IJflEEEST_EEESU_EEPSU_SU_lSF_EEJSV_SW_lSF_EEEvDpT0_,"a",@progbits
	.sectionflags	@""
	.align	4
.nv.constant0._ZN6thrust24THRUST_300001_SM_1000_NS8cuda_cub4core6detail13_kernel_agentINS1_8__reduce11ReduceAgentINS0_18transform_iteratorINS1_9__extrema12arg_minmax_fIflN4cuda3std3__44lessIfEEE15duplicate_tupleENS0_12zip_iteratorINSC_5tupleIJNS0_6detail15normal_iteratorINS0_10device_ptrIfEEEENS0_17counting_iteratorIlNS0_11use_defaultESP_SP_EEEEEEENSI_IJNSI_IJflEEEST_EEESU_EEPSU_SU_lSF_EEJSV_SW_lSF_EEEvDpT0_:
	.zero		937


//--------------------- .nv.constant0._ZN6thrust24THRUST_300001_SM_1000_NS8cuda_cub4core6detail13_kernel_agentINS1_8__reduce11ReduceAgentIPN4cuda3std3__45tupleIJNSA_IJflEEESB_EEESD_SC_iNS1_9__extrema12arg_minmax_fIflNS9_4lessIfEEEEEEJSD_SD_iSI_EEEvDpT0_ --------------------------
	.section	.nv.constant0._ZN6thrust24THRUST_300001_SM_1000_NS8cuda_cub4core6detail13_kernel_agentINS1_8__reduce11ReduceAgentIPN4cuda3std3__45tupleIJNSA_IJflEEESB_EEESD_SC_iNS1_9__extrema12arg_minmax_fIflNS9_4lessIfEEEEEEJSD_SD_iSI_EEEvDpT0_,"a",@progbits
	.sectionflags	@""
	.align	4
.nv.constant0._ZN6thrust24THRUST_300001_SM_1000_NS8cuda_cub4core6detail13_kernel_agentINS1_8__reduce11ReduceAgentIPN4cuda3std3__45tupleIJNSA_IJflEEESB_EEESD_SC_iNS1_9__extrema12arg_minmax_fIflNS9_4lessIfEEEEEEJSD_SD_iSI_EEEvDpT0_:
	.zero		917


//--------------------- .nv.constant0._ZN6thrust24THRUST_300001_SM_1000_NS8cuda_cub4core6detail13_kernel_agentINS1_8__reduce10DrainAgentIiEEJN3cub18CUB_300001_SM_10009GridQueueIjEEiEEEvDpT0_ --------------------------
	.section	.nv.constant0._ZN6thrust24THRUST_300001_SM_1000_NS8cuda_cub4core6detail13_kernel_agentINS1_8__reduce10DrainAgentIiEEJN3cub18CUB_300001_SM_10009GridQueueIjEEiEEEvDpT0_,"a",@progbits
	.sectionflags	@""
	.align	4
.nv.constant0._ZN6thrust24THRUST_300001_SM_1000_NS8cuda_cub4core6detail13_kernel_agentINS1_8__reduce10DrainAgentIiEEJN3cub18CUB_300001_SM_10009GridQueueIjEEiEEEvDpT0_:
	.zero		908


//--------------------- .nv.constant0._ZN6thrust24THRUST_300001_SM_1000_NS8cuda_cub4core6detail13_kernel_agentINS1_8__reduce11ReduceAgentINS0_18transform_iteratorINS1_9__extrema12arg_minmax_fIflN4cuda3std3__44lessIfEEE15duplicate_tupleENS0_12zip_iteratorINSC_5tupleIJNS0_6detail15normal_iteratorINS0_10device_ptrIfEEEENS0_17counting_iteratorIlNS0_11use_defaultESP_SP_EEEEEEENSI_IJNSI_IJflEEEST_EEESU_EEPSU_SU_iSF_EEJSV_SW_iN3cub18CUB_300001_SM_100013GridEvenShareIiEENSZ_9GridQueueIjEESF_EEEvDpT0_ --------------------------
	.section	.nv.constant0._ZN6thrust24THRUST_300001_SM_1000_NS8cuda_cub4core6detail13_kernel_agentINS1_8__reduce11ReduceAgentINS0_18transform_iteratorINS1_9__extrema12arg_minmax_fIflN4cuda3std3__44lessIfEEE15duplicate_tupleENS0_12zip_iteratorINSC_5tupleIJNS0_6detail15normal_iteratorINS0_10device_ptrIfEEEENS0_17counting_iteratorIlNS0_11use_defaultESP_SP_EEEEEEENSI_IJNSI_IJflEEEST_EEESU_EEPSU_SU_iSF_EEJSV_SW_iN3cub18CUB_300001_SM_100013GridEvenShareIiEENSZ_9GridQueueIjEESF_EEEvDpT0_,"a",@progbits
	.sectionflags	@""
	.align	4
.nv.constant0._ZN6thrust24THRUST_300001_SM_1000_NS8cuda_cub4core6detail13_kernel_agentINS1_8__reduce11ReduceAgentINS0_18transform_iteratorINS1_9__extrema12arg_minmax_fIflN4cuda3std3__44lessIfEEE15duplicate_tupleENS0_12zip_iteratorINSC_5tupleIJNS0_6detail15normal_iteratorINS0_10device_ptrIfEEEENS0_17counting_iteratorIlNS0_11use_defaultESP_SP_EEEEEEENSI_IJNSI_IJflEEEST_EEESU_EEPSU_SU_iSF_EEJSV_SW_iN3cub18CUB_300001_SM_100013GridEvenShareIiEENSZ_9GridQueueIjEESF_EEEvDpT0_:
	.zero		985


//--------------------- .nv.constant0._ZN6thrust24THRUST_300001_SM_1000_NS8cuda_cub4core6detail13_kernel_agentINS1_8__reduce11ReduceAgentINS0_18transform_iteratorINS1_9__extrema12arg_minmax_fIflN4cuda3std3__44lessIfEEE15duplicate_tupleENS0_12zip_iteratorINSC_5tupleIJNS0_6detail15normal_iteratorINS0_10device_ptrIfEEEENS0_17counting_iteratorIlNS0_11use_defaultESP_SP_EEEEEEENSI_IJNSI_IJflEEEST_EEESU_EEPSU_SU_iSF_EEJSV_SW_iSF_EEEvDpT0_ --------------------------
	.section	.nv.constant0._ZN6thrust24THRUST_300001_SM_1000_NS8cuda_cub4core6detail13_kernel_agentINS1_8__reduce11ReduceAgentINS0_18transform_iteratorINS1_9__extrema12arg_minmax_fIflN4cuda3std3__44lessIfEEE15duplicate_tupleENS0_12zip_iteratorINSC_5tupleIJNS0_6detail15normal_iteratorINS0_10device_ptrIfEEEENS0_17counting_iteratorIlNS0_11use_defaultESP_SP_EEEEEEENSI_IJNSI_IJflEEEST_EEESU_EEPSU_SU_iSF_EEJSV_SW_iSF_EEEvDpT0_,"a",@progbits
	.sectionflags	@""
	.align	4
.nv.constant0._ZN6thrust24THRUST_300001_SM_1000_NS8cuda_cub4core6detail13_kernel_agentINS1_8__reduce11ReduceAgentINS0_18transform_iteratorINS1_9__extrema12arg_minmax_fIflN4cuda3std3__44lessIfEEE15duplicate_tupleENS0_12zip_iteratorINSC_5tupleIJNS0_6detail15normal_iteratorINS0_10device_ptrIfEEEENS0_17counting_iteratorIlNS0_11use_defaultESP_SP_EEEEEEENSI_IJNSI_IJflEEEST_EEESU_EEPSU_SU_iSF_EEJSV_SW_iSF_EEEvDpT0_:
	.zero		933


//--------------------- .nv.constant0._Z14kernelCalcDistPfS_S_S_S_Pii --------------------------
	.section	.nv.constant0._Z14kernelCalcDistPfS_S_S_S_Pii,"a",@progbits
	.sectionflags	@""
	.align	4
.nv.constant0._Z14kernelCalcDistPfS_S_S_S_Pii:
	.zero		948


//--------------------- .nv.constant0._Z12kernelIsLeftPfS_S_S_Pii --------------------------
	.section	.nv.constant0._Z12kernelIsLeftPfS_S_S_Pii,"a",@progbits
	.sectionflags	@""
	.align	4
.nv.constant0._Z12kernelIsLeftPfS_S_S_Pii:
	.zero		940


//--------------------- SYMBOLS --------------------------

	.type		.nv.reservedSmem.offset0,@object
	.size		.nv.reservedSmem.offset0,0x4
	.type		.nv.reservedSmem.cap,@object
	.size		.nv.reservedSmem.cap,0x4
